def matmul_kernel(
    a_ptr,
    b_ptr,
    c_ptr,
    M,
    N,
    K,
    stride_am,
    stride_ak,
    stride_bk,
    stride_bn,
    stride_cm,
    stride_cn,
    BLOCK_M: tl.constexpr,
    BLOCK_N: tl.constexpr,
    BLOCK_K: tl.constexpr,
    GROUP_M: tl.constexpr,
):
    pid = tl.program_id(axis=0)
    num_pid_m = tl.cdiv(M, BLOCK_M)
    num_pid_n = tl.cdiv(N, BLOCK_N)
    num_pid_in_group = GROUP_M * num_pid_n
    group_id = pid // num_pid_in_group
    first_pid_m = group_id * GROUP_M
    group_size_m = min(num_pid_m - first_pid_m, GROUP_M)
    pid_m = first_pid_m + ((pid % num_pid_in_group) % group_size_m)
    pid_n = (pid % num_pid_in_group) // group_size_m

    offs_am = (pid_m * BLOCK_M + tl.arange(0, BLOCK_M)) % M
    offs_bn = (pid_n * BLOCK_N + tl.arange(0, BLOCK_N)) % N
    offs_k = tl.arange(0, BLOCK_K)
    a_ptrs = a_ptr + offs_am[:, None] * stride_am + offs_k[None, :] * stride_ak
    b_ptrs = b_ptr + offs_k[:, None] * stride_bk + offs_bn[None, :] * stride_bn

    acc = tl.zeros((BLOCK_M, BLOCK_N), dtype=tl.float32)
    for kk in range(0, tl.cdiv(K, BLOCK_K)):
        a = tl.load(a_ptrs, mask=offs_k[None, :] < K - kk * BLOCK_K, other=0.0)
        b = tl.load(b_ptrs, mask=offs_k[:, None] < K - kk * BLOCK_K, other=0.0)
        acc = tl.dot(a, b, acc)
        a_ptrs += BLOCK_K * stride_ak
        b_ptrs += BLOCK_K * stride_bk

    c = acc.to(c_ptr.dtype.element_ty)
    offs_cm = pid_m * BLOCK_M + tl.arange(0, BLOCK_M)
    offs_cn = pid_n * BLOCK_N + tl.arange(0, BLOCK_N)
    c_ptrs = c_ptr + offs_cm[:, None] * stride_cm + offs_cn[None, :] * stride_cn
    mask = (offs_cm[:, None] < M) & (offs_cn[None, :] < N)
    tl.store(c_ptrs, c, mask=mask)

# config = {"BLOCK_K": 64, "BLOCK_M": 256, "BLOCK_N": 128, "GROUP_M": 8, "arch": "sm_90", "dtype": "fp8e4m3", "num_ctas": 1, "num_stages": 3, "num_warps": 4}
# arch = sm_90


// ===== COMPILED SASS (sm_90a) =====

	.target	sm_90a

	.elftype	@"ET_EXEC"


//--------------------- .note.nv.tkinfo           --------------------------
	.section	.note.nv.tkinfo,"",@"SHT_NOTE"
	.sectionflags	@"SHF_NOTE_NV_TKINFO"
	.tkinfo
        /*0018*/ 	.word	0x00000002
        /*0030*/ 	.string	""
        /*0030*/ 	.string	"ptxas"
        /*0030*/ 	.string	"Cuda compilation tools, release 13.0, V13.0.88"
        /*0030*/ 	.string	"Build cuda_13.0.r13.0/compiler.36424714_0"
        /*0030*/ 	.string	"-v  -suppress-debug-info  -lineinfo  -arch sm_90a "



//--------------------- .note.nv.cuinfo           --------------------------
	.section	.note.nv.cuinfo,"",@"SHT_NOTE"
	.sectionflags	@"SHF_NOTE_NV_CUINFO"
        /*0018*/ 	.short	0x0002
        /*001a*/ 	.short	0x005a
        /*001c*/ 	.short	0x0082
	.zero		2


//--------------------- .nv.info                  --------------------------
	.section	.nv.info,"",@"SHT_CUDA_INFO"
	.align	4


	//----- nvinfo : EIATTR_REGCOUNT
	.align		4
        /*0000*/ 	.byte	0x04, 0x2f
        /*0002*/ 	.short	(.L_1 - .L_0)
	.align		4
.L_0:
        /*0004*/ 	.word	index@(matmul_kernel)
        /*0008*/ 	.word	0x000000ff


	//----- nvinfo : EIATTR_FRAME_SIZE
	.align		4
.L_1:
        /*000c*/ 	.byte	0x04, 0x11
        /*000e*/ 	.short	(.L_3 - .L_2)
	.align		4
.L_2:
        /*0010*/ 	.word	index@(matmul_kernel)
        /*0014*/ 	.word	0x00000a98


	//----- nvinfo : EIATTR_MIN_STACK_SIZE
	.align		4
.L_3:
        /*0018*/ 	.byte	0x04, 0x12
        /*001a*/ 	.short	(.L_5 - .L_4)
	.align		4
.L_4:
        /*001c*/ 	.word	index@(matmul_kernel)
        /*0020*/ 	.word	0x00000a98
.L_5:


//--------------------- .nv.compat                --------------------------
	.section	.nv.compat,"",@"SHT_CUDA_COMPAT_INFO"
	.align	4
        /*0000*/ 	.byte	0x02, 0x09, 0x01, 0x00, 0x02, 0x02, 0x04, 0x00, 0x02, 0x05, 0x05, 0x00, 0x03, 0x07, 0x01, 0x01
        /*0010*/ 	.byte	0x02, 0x03, 0x00, 0x00, 0x02, 0x06, 0x01, 0x00, 0x04, 0x0b, 0x08, 0x00, 0x00, 0x00, 0x00, 0x00
        /*0020*/ 	.byte	0x00, 0x00, 0x00, 0x00


//--------------------- .nv.info.matmul_kernel    --------------------------
	.section	.nv.info.matmul_kernel,"",@"SHT_CUDA_INFO"
	.sectionflags	@""
	.align	4


	//----- nvinfo : EIATTR_CUDA_API_VERSION
	.align		4
        /*0000*/ 	.byte	0x04, 0x37
        /*0002*/ 	.short	(.L_7 - .L_6)
.L_6:
        /*0004*/ 	.word	0x00000082


	//----- nvinfo : EIATTR_KPARAM_INFO
	.align		4
.L_7:
        /*0008*/ 	.byte	0x04, 0x17
        /*000a*/ 	.short	(.L_9 - .L_8)
.L_8:
        /*000c*/ 	.word	0x00000000
        /*0010*/ 	.short	0x000d
        /*0012*/ 	.short	0x0048
        /*0014*/ 	.byte	0x00, 0xf4, 0x21, 0x00


	//----- nvinfo : EIATTR_KPARAM_INFO
	.align		4
.L_9:
        /*0018*/ 	.byte	0x04, 0x17
        /*001a*/ 	.short	(.L_11 - .L_10)
.L_10:
        /*001c*/ 	.word	0x00000000
        /*0020*/ 	.short	0x000c
        /*0022*/ 	.short	0x0040
        /*0024*/ 	.byte	0x00, 0xf4, 0x21, 0x00


	//----- nvinfo : EIATTR_KPARAM_INFO
	.align		4
.L_11:
        /*0028*/ 	.byte	0x04, 0x17
        /*002a*/ 	.short	(.L_13 - .L_12)
.L_12:
        /*002c*/ 	.word	0x00000000
        /*0030*/ 	.short	0x000b
        /*0032*/ 	.short	0x0038
        /*0034*/ 	.byte	0x00, 0xf0, 0x11, 0x00


	//----- nvinfo : EIATTR_KPARAM_INFO
	.align		4
.L_13:
        /*0038*/ 	.byte	0x04, 0x17
        /*003a*/ 	.short	(.L_15 - .L_14)
.L_14:
        /*003c*/ 	.word	0x00000000
        /*0040*/ 	.short	0x000a
        /*0042*/ 	.short	0x0034
        /*0044*/ 	.byte	0x00, 0xf0, 0x11, 0x00


	//----- nvinfo : EIATTR_KPARAM_INFO
	.align		4
.L_15:
        /*0048*/ 	.byte	0x04, 0x17
        /*004a*/ 	.short	(.L_17 - .L_16)
.L_16:
        /*004c*/ 	.word	0x00000000
        /*0050*/ 	.short	0x0009
        /*0052*/ 	.short	0x0030
        /*0054*/ 	.byte	0x00, 0xf0, 0x11, 0x00


	//----- nvinfo : EIATTR_KPARAM_INFO
	.align		4
.L_17:
        /*0058*/ 	.byte	0x04, 0x17
        /*005a*/ 	.short	(.L_19 - .L_18)
.L_18:
        /*005c*/ 	.word	0x00000000
        /*0060*/ 	.short	0x0008
        /*0062*/ 	.short	0x002c
        /*0064*/ 	.byte	0x00, 0xf0, 0x11, 0x00


	//----- nvinfo : EIATTR_KPARAM_INFO
	.align		4
.L_19:
        /*0068*/ 	.byte	0x04, 0x17
        /*006a*/ 	.short	(.L_21 - .L_20)
.L_20:
        /*006c*/ 	.word	0x00000000
        /*0070*/ 	.short	0x0007
        /*0072*/ 	.short	0x0028
        /*0074*/ 	.byte	0x00, 0xf0, 0x11, 0x00


	//----- nvinfo : EIATTR_KPARAM_INFO
	.align		4
.L_21:
        /*0078*/ 	.byte	0x04, 0x17
        /*007a*/ 	.short	(.L_23 - .L_22)
.L_22:
        /*007c*/ 	.word	0x00000000
        /*0080*/ 	.short	0x0006
        /*0082*/ 	.short	0x0024
        /*0084*/ 	.byte	0x00, 0xf0, 0x11, 0x00


	//----- nvinfo : EIATTR_KPARAM_INFO
	.align		4
.L_23:
        /*0088*/ 	.byte	0x04, 0x17
        /*008a*/ 	.short	(.L_25 - .L_24)
.L_24:
        /*008c*/ 	.word	0x00000000
        /*0090*/ 	.short	0x0005
        /*0092*/ 	.short	0x0020
        /*0094*/ 	.byte	0x00, 0xf0, 0x11, 0x00


	//----- nvinfo : EIATTR_KPARAM_INFO
	.align		4
.L_25:
        /*0098*/ 	.byte	0x04, 0x17
        /*009a*/ 	.short	(.L_27 - .L_26)
.L_26:
        /*009c*/ 	.word	0x00000000
        /*00a0*/ 	.short	0x0004
        /*00a2*/ 	.short	0x001c
        /*00a4*/ 	.byte	0x00, 0xf0, 0x11, 0x00


	//----- nvinfo : EIATTR_KPARAM_INFO
	.align		4
.L_27:
        /*00a8*/ 	.byte	0x04, 0x17
        /*00aa*/ 	.short	(.L_29 - .L_28)
.L_28:
        /*00ac*/ 	.word	0x00000000
        /*00b0*/ 	.short	0x0003
        /*00b2*/ 	.short	0x0018
        /*00b4*/ 	.byte	0x00, 0xf0, 0x11, 0x00


	//----- nvinfo : EIATTR_KPARAM_INFO
	.align		4
.L_29:
        /*00b8*/ 	.byte	0x04, 0x17
        /*00ba*/ 	.short	(.L_31 - .L_30)
.L_30:
        /*00bc*/ 	.word	0x00000000
        /*00c0*/ 	.short	0x0002
        /*00c2*/ 	.short	0x0010
        /*00c4*/ 	.byte	0x00, 0xf4, 0x21, 0x00


	//----- nvinfo : EIATTR_KPARAM_INFO
	.align		4
.L_31:
        /*00c8*/ 	.byte	0x04, 0x17
        /*00ca*/ 	.short	(.L_33 - .L_32)
.L_32:
        /*00cc*/ 	.word	0x00000000
        /*00d0*/ 	.short	0x0001
        /*00d2*/ 	.short	0x0008
        /*00d4*/ 	.byte	0x00, 0xf4, 0x21, 0x00


	//----- nvinfo : EIATTR_KPARAM_INFO
	.align		4
.L_33:
        /*00d8*/ 	.byte	0x04, 0x17
        /*00da*/ 	.short	(.L_35 - .L_34)
.L_34:
        /*00dc*/ 	.word	0x00000000
        /*00e0*/ 	.short	0x0000
        /*00e2*/ 	.short	0x0000
        /*00e4*/ 	.byte	0x00, 0xf4, 0x21, 0x00


	//----- nvinfo : EIATTR_SPARSE_MMA_MASK
	.align		4
.L_35:
        /*00e8*/ 	.byte	0x03, 0x50
        /*00ea*/ 	.short	0x0000


	//----- nvinfo : EIATTR_MAXREG_COUNT
	.align		4
        /*00ec*/ 	.byte	0x03, 0x1b
        /*00ee*/ 	.short	0x00ff


	//----- nvinfo : EIATTR_NUM_BARRIERS
	.align		4
        /*00f0*/ 	.byte	0x02, 0x4c
        /*00f2*/ 	.byte	0x01
	.zero		1


	//----- nvinfo : EIATTR_ANNOTATIONS
	.align		4
        /*00f4*/ 	.byte	0x04, 0x55
        /*00f6*/ 	.short	(.L_37 - .L_36)


	//   ....[0]....
.L_36:
        /*00f8*/ 	.word	0x00000001
        /*00fc*/ 	.byte	0x50, 0x05, 0x00, 0x00, 0x01, 0x00, 0x00, 0x00, 0x90, 0x05, 0x00, 0x00, 0x01, 0x00, 0x00, 0x00
        /* <DEDUP_REMOVED lines=1031> */
        /*417c*/ 	.byte	0x60, 0x59, 0x01, 0x00


	//----- nvinfo : EIATTR_MERCURY_ISA_VERSION
	.align		4
.L_37:
        /*4180*/ 	.byte	0x03, 0x5f
        /*4182*/ 	.short	0x0101


	//----- nvinfo : EIATTR_EXIT_INSTR_OFFSETS
	.align		4
        /*4184*/ 	.byte	0x04, 0x1c
        /*4186*/ 	.short	(.L_39 - .L_38)


	//   ....[0]....
.L_38:
        /*4188*/ 	.word	0x000211c0


	//   ....[1]....
        /*418c*/ 	.word	0x000211e0


	//----- nvinfo : EIATTR_REQNTID
	.align		4
.L_39:
        /*4190*/ 	.byte	0x04, 0x10
        /*4192*/ 	.short	(.L_41 - .L_40)
.L_40:
        /*4194*/ 	.word	0x00000080
        /*4198*/ 	.word	0x00000001
        /*419c*/ 	.word	0x00000001


	//----- nvinfo : EIATTR_CBANK_PARAM_SIZE
	.align		4
.L_41:
        /*41a0*/ 	.byte	0x03, 0x19
        /*41a2*/ 	.short	0x0050


	//----- nvinfo : EIATTR_PARAM_CBANK
	.align		4
        /*41a4*/ 	.byte	0x04, 0x0a
        /*41a6*/ 	.short	(.L_43 - .L_42)
	.align		4
.L_42:
        /*41a8*/ 	.word	index@(.nv.constant0.matmul_kernel)
        /*41ac*/ 	.short	0x0210
        /*41ae*/ 	.short	0x0050


	//----- nvinfo : EIATTR_SW_WAR
	.align		4
.L_43:
        /*41b0*/ 	.byte	0x04, 0x36
        /*41b2*/ 	.short	(.L_45 - .L_44)
.L_44:
        /*41b4*/ 	.word	0x00000008
.L_45:


//--------------------- .nv.callgraph             --------------------------
	.section	.nv.callgraph,"",@"SHT_CUDA_CALLGRAPH"
	.align	4
	.sectionentsize	8
	.align		4
        /*0000*/ 	.word	0x00000000
	.align		4
        /*0004*/ 	.word	0xffffffff
	.align		4
        /*0008*/ 	.word	0x00000000
	.align		4
        /*000c*/ 	.word	0xfffffffe
	.align		4
        /*0010*/ 	.word	0x00000000
	.align		4
        /*0014*/ 	.word	0xfffffffd
	.align		4
        /*0018*/ 	.word	0x00000000
	.align		4
        /*001c*/ 	.word	0xfffffffc


//--------------------- .text.matmul_kernel       --------------------------
	.section	.text.matmul_kernel,"ax",@progbits
	.align	128
        .global         matmul_kernel
        .type           matmul_kernel,@function
        .size           matmul_kernel,(.L_x_4 - matmul_kernel)
        .other          matmul_kernel,@"STO_CUDA_ENTRY STV_DEFAULT"
matmul_kernel:
.text.matmul_kernel:
[----:B------:R-:W0:Y:S08]  /*0000*/  LDC R1, c[0x0][0x28] ;  /* 0x00000a00ff017b82 */ /* 0x000e300000000800 */
[----:B------:R-:W1:Y:S01]  /*0010*/  LDC.64 R4, c[0x0][0x228] ;  /* 0x00008a00ff047b82 */ /* 0x000e620000000a00 */
[----:B------:R-:W2:Y:S01]  /*0020*/  S2R R7, SR_CTAID.X ;  /* 0x0000000000077919 */ /* 0x000ea20000002500 */
[----:B------:R-:W-:Y:S01]  /*0030*/  UMOV UR7, 0x400 ;  /* 0x0000040000077882 */ /* 0x000fe20000000000 */
[----:B------:R-:W-:Y:S01]  /*0040*/  ULDC.64 UR44, c[0x0][0x208] ;  /* 0x00008200002c7ab9 */ /* 0x000fe20000000a00 */
[----:B0-----:R-:W-:-:S04]  /*0050*/  VIADD R1, R1, 0xfffff568 ;  /* 0xfffff56801017836 */ /* 0x001fc80000000000 */
[----:B------:R-:W0:Y:S01]  /*0060*/  S2UR UR4, SR_CgaCtaId ;  /* 0x00000000000479c3 */ /* 0x000e220000008800 */
[----:B-1----:R-:W-:-:S05]  /*0070*/  VIADD R0, R5, 0x7f ;  /* 0x0000007f05007836 */ /* 0x002fca0000000000 */
[----:B------:R-:W-:Y:S01]  /*0080*/  SHF.R.S32.HI R3, RZ, 0x1f, R0 ;  /* 0x0000001fff037819 */ /* 0x000fe20000011400 */
[----:B0-----:R-:W-:-:S03]  /*0090*/  ULEA UR7, UR4, UR7, 0x18 ;  /* 0x0000000704077291 */ /* 0x001fc6000f8ec03f */
[----:B------:R-:W-:Y:S02]  /*00a0*/  LEA.HI R3, R3, R0, RZ, 0x7 ;  /* 0x0000000003037211 */ /* 0x000fe400078f38ff */
[----:B--2---:R-:W-:Y:S02]  /*00b0*/  IABS R10, R7 ;  /* 0x00000007000a7213 */ /* 0x004fe40000000000 */
[----:B------:R-:W-:-:S05]  /*00c0*/  SHF.R.S32.HI R3, RZ, 0x7, R3 ;  /* 0x00000007ff037819 */ /* 0x000fca0000011403 */
[----:B------:R-:W-:-:S05]  /*00d0*/  IMAD.SHL.U32 R6, R3, 0x8, RZ ;  /* 0x0000000803067824 */ /* 0x000fca00078e00ff */
[-C--:B------:R-:W-:Y:S02]  /*00e0*/  IABS R9, R6.reuse ;  /* 0x0000000600097213 */ /* 0x080fe40000000000 */
[----:B------:R-:W-:Y:S02]  /*00f0*/  IABS R12, R6 ;  /* 0x00000006000c7213 */ /* 0x000fe40000000000 */
[----:B------:R-:W0:Y:S08]  /*0100*/  I2F.RP R0, R9 ;  /* 0x0000000900007306 */ /* 0x000e300000209400 */
[----:B0-----:R-:W0:Y:S02]  /*0110*/  MUFU.RCP R0, R0 ;  /* 0x0000000000007308 */ /* 0x001e240000001000 */
[----:B0-----:R-:W-:-:S02]  /*0120*/  VIADD R2, R0, 0xffffffe ;  /* 0x0ffffffe00027836 */ /* 0x001fc40000000000 */
[----:B------:R-:W-:-:S04]  /*0130*/  IMAD.MOV R0, RZ, RZ, -R12 ;  /* 0x000000ffff007224 */ /* 0x000fc800078e0a0c */
[----:B------:R0:W1:Y:S01]  /*0140*/  F2I.FTZ.U32.TRUNC.NTZ R3, R2 ;  /* 0x0000000200037305 */ /* 0x000062000021f000 */
[----:B------:R-:W2:Y:S01]  /*0150*/  LDC R12, c[0x0][0x230] ;  /* 0x00008c00ff0c7b82 */ /* 0x000ea20000000800 */
[----:B0-----:R-:W-:Y:S02]  /*0160*/  IMAD.MOV.U32 R2, RZ, RZ, RZ ;  /* 0x000000ffff027224 */ /* 0x001fe400078e00ff */
[----:B-1----:R-:W-:-:S04]  /*0170*/  IMAD.MOV R8, RZ, RZ, -R3 ;  /* 0x000000ffff087224 */ /* 0x002fc800078e0a03 */
[----:B------:R-:W-:Y:S02]  /*0180*/  IMAD R11, R8, R9, RZ ;  /* 0x00000009080b7224 */ /* 0x000fe400078e02ff */
[----:B------:R-:W-:Y:S02]  /*0190*/  IMAD.MOV.U32 R8, RZ, RZ, R10 ;  /* 0x000000ffff087224 */ /* 0x000fe400078e000a */
[----:B------:R-:W-:-:S04]  /*01a0*/  IMAD.HI.U32 R3, R3, R11, R2 ;  /* 0x0000000b03037227 */ /* 0x000fc800078e0002 */
[----:B--2---:R-:W-:Y:S02]  /*01b0*/  VIADD R12, R12, 0x3f ;  /* 0x0000003f0c0c7836 */ /* 0x004fe40000000000 */
[----:B------:R-:W-:-:S04]  /*01c0*/  IMAD.HI.U32 R3, R3, R8, RZ ;  /* 0x0000000803037227 */ /* 0x000fc800078e00ff */
[----:B------:R-:W-:-:S05]  /*01d0*/  IMAD R0, R3, R0, R8 ;  /* 0x0000000003007224 */ /* 0x000fca00078e0208 */
[----:B------:R-:W-:-:S13]  /*01e0*/  ISETP.GT.U32.AND P1, PT, R9, R0, PT ;  /* 0x000000000900720c */ /* 0x000fda0003f24070 */
[----:B------:R-:W-:Y:S02]  /*01f0*/  @!P1 IMAD.IADD R0, R0, 0x1, -R9 ;  /* 0x0000000100009824 */ /* 0x000fe400078e0a09 */
[----:B------:R-:W-:Y:S01]  /*0200*/  @!P1 VIADD R3, R3, 0x1 ;  /* 0x0000000103039836 */ /* 0x000fe20000000000 */
[----:B------:R-:W-:Y:S02]  /*0210*/  ISETP.NE.AND P1, PT, R6, RZ, PT ;  /* 0x000000ff0600720c */ /* 0x000fe40003f25270 */
[----:B------:R-:W-:Y:S02]  /*0220*/  ISETP.GE.U32.AND P0, PT, R0, R9, PT ;  /* 0x000000090000720c */ /* 0x000fe40003f06070 */
[----:B------:R-:W-:-:S04]  /*0230*/  LOP3.LUT R0, R7, R6, RZ, 0x3c, !PT ;  /* 0x0000000607007212 */ /* 0x000fc800078e3cff */
[----:B------:R-:W-:Y:S01]  /*0240*/  ISETP.GE.AND P2, PT, R0, RZ, PT ;  /* 0x000000ff0000720c */ /* 0x000fe20003f46270 */
[----:B------:R-:W-:-:S06]  /*0250*/  VIADD R0, R4, 0xff ;  /* 0x000000ff04007836 */ /* 0x000fcc0000000000 */
[----:B------:R-:W-:-:S04]  /*0260*/  @P0 VIADD R3, R3, 0x1 ;  /* 0x0000000103030836 */ /* 0x000fc80000000000 */
[----:B------:R-:W-:Y:S01]  /*0270*/  IMAD.MOV.U32 R2, RZ, RZ, R3 ;  /* 0x000000ffff027224 */ /* 0x000fe200078e0003 */
[----:B------:R-:W-:-:S03]  /*0280*/  SHF.R.S32.HI R3, RZ, 0x1f, R0 ;  /* 0x0000001fff037819 */ /* 0x000fc60000011400 */
[----:B------:R-:W-:Y:S01]  /*0290*/  @!P2 IMAD.MOV R2, RZ, RZ, -R2 ;  /* 0x000000ffff02a224 */ /* 0x000fe200078e0a02 */
[----:B------:R-:W-:Y:S02]  /*02a0*/  @!P1 LOP3.LUT R2, RZ, R6, RZ, 0x33, !PT ;  /* 0x00000006ff029212 */ /* 0x000fe400078e33ff */
[----:B------:R-:W-:-:S03]  /*02b0*/  LEA.HI R3, R3, R0, RZ, 0x8 ;  /* 0x0000000003037211 */ /* 0x000fc600078f40ff */
[----:B------:R-:W-:Y:S02]  /*02c0*/  IMAD.SHL.U32 R8, R2, 0x8, RZ ;  /* 0x0000000802087824 */ /* 0x000fe400078e00ff */
[----:B------:R-:W-:-:S03]  /*02d0*/  IMAD.MOV R2, RZ, RZ, -R2 ;  /* 0x000000ffff027224 */ /* 0x000fc600078e0a02 */
[----:B------:R-:W-:Y:S01]  /*02e0*/  LEA.HI.SX32 R3, R3, -R8, 0x18 ;  /* 0x8000000803037211 */ /* 0x000fe200078fc2ff */
[----:B------:R-:W-:-:S03]  /*02f0*/  IMAD R6, R6, R2, R7 ;  /* 0x0000000206067224 */ /* 0x000fc600078e0207 */
[----:B------:R-:W-:Y:S02]  /*0300*/  VIMNMX R13, R3, 0x8, PT ;  /* 0x00000008030d7848 */ /* 0x000fe40003fe0100 */
[----:B------:R-:W-:Y:S02]  /*0310*/  IABS R11, R6 ;  /* 0x00000006000b7213 */ /* 0x000fe40000000000 */
[----:B------:R-:W-:-:S04]  /*0320*/  IABS R9, R13 ;  /* 0x0000000d00097213 */ /* 0x000fc80000000000 */
[----:B------:R-:W0:Y:S08]  /*0330*/  I2F.RP R0, R9 ;  /* 0x0000000900007306 */ /* 0x000e300000209400 */
[----:B0-----:R-:W0:Y:S02]  /*0340*/  MUFU.RCP R0, R0 ;  /* 0x0000000000007308 */ /* 0x001e240000001000 */
[----:B0-----:R-:W-:-:S06]  /*0350*/  VIADD R3, R0, 0xffffffe ;  /* 0x0ffffffe00037836 */ /* 0x001fcc0000000000 */
[----:B------:R-:W0:Y:S02]  /*0360*/  F2I.FTZ.U32.TRUNC.NTZ R3, R3 ;  /* 0x0000000300037305 */ /* 0x000e24000021f000 */
[----:B0-----:R-:W-:-:S04]  /*0370*/  IMAD.MOV R10, RZ, RZ, -R3 ;  /* 0x000000ffff0a7224 */ /* 0x001fc800078e0a03 */
[----:B------:R-:W-:Y:S01]  /*0380*/  IMAD.MOV.U32 R2, RZ, RZ, R10 ;  /* 0x000000ffff027224 */ /* 0x000fe200078e000a */
[----:B------:R-:W-:-:S03]  /*0390*/  IABS R10, R13 ;  /* 0x0000000d000a7213 */ /* 0x000fc60000000000 */
[----:B------:R-:W-:Y:S02]  /*03a0*/  IMAD R7, R2, R9, RZ ;  /* 0x0000000902077224 */ /* 0x000fe400078e02ff */
[----:B------:R-:W-:Y:S02]  /*03b0*/  IMAD.MOV.U32 R2, RZ, RZ, RZ ;  /* 0x000000ffff027224 */ /* 0x000fe400078e00ff */
[----:B------:R-:W-:Y:S02]  /*03c0*/  IMAD.MOV R0, RZ, RZ, -R10 ;  /* 0x000000ffff007224 */ /* 0x000fe400078e0a0a */
[----:B------:R-:W-:Y:S02]  /*03d0*/  IMAD.HI.U32 R2, R3, R7, R2 ;  /* 0x0000000703027227 */ /* 0x000fe400078e0002 */
[----:B------:R-:W0:Y:S04]  /*03e0*/  S2R R3, SR_TID.X ;  /* 0x0000000000037919 */ /* 0x000e280000002100 */
[----:B------:R-:W-:-:S04]  /*03f0*/  IMAD.HI.U32 R2, R2, R11, RZ ;  /* 0x0000000b02027227 */ /* 0x000fc800078e00ff */
[----:B------:R-:W-:-:S05]  /*0400*/  IMAD R0, R2, R0, R11 ;  /* 0x0000000002007224 */ /* 0x000fca00078e020b */
[----:B------:R-:W-:-:S13]  /*0410*/  ISETP.GT.U32.AND P1, PT, R9, R0, PT ;  /* 0x000000000900720c */ /* 0x000fda0003f24070 */
[----:B------:R-:W-:Y:S02]  /*0420*/  @!P1 IMAD.IADD R0, R0, 0x1, -R9 ;  /* 0x0000000100009824 */ /* 0x000fe400078e0a09 */
[----:B------:R-:W-:Y:S01]  /*0430*/  @!P1 VIADD R2, R2, 0x1 ;  /* 0x0000000102029836 */ /* 0x000fe20000000000 */
[----:B------:R-:W-:Y:S02]  /*0440*/  ISETP.NE.AND P1, PT, R13, RZ, PT ;  /* 0x000000ff0d00720c */ /* 0x000fe40003f25270 */
[----:B------:R-:W-:Y:S02]  /*0450*/  ISETP.GE.U32.AND P0, PT, R0, R9, PT ;  /* 0x000000090000720c */ /* 0x000fe40003f06070 */
[----:B------:R-:W-:Y:S02]  /*0460*/  LOP3.LUT R0, R6, R13, RZ, 0x3c, !PT ;  /* 0x0000000d06007212 */ /* 0x000fe400078e3cff */
[----:B0-----:R-:W-:Y:S02]  /*0470*/  LOP3.LUT R218, R3, 0x7f, RZ, 0xc0, !PT ;  /* 0x0000007f03da7812 */ /* 0x001fe400078ec0ff */
[----:B------:R-:W-:-:S07]  /*0480*/  ISETP.GE.AND P2, PT, R0, RZ, PT ;  /* 0x000000ff0000720c */ /* 0x000fce0003f46270 */
[----:B------:R-:W-:Y:S01]  /*0490*/  @P0 VIADD R2, R2, 0x1 ;  /* 0x0000000102020836 */ /* 0x000fe20000000000 */
[----:B------:R-:W-:-:S05]  /*04a0*/  ISETP.GT.AND P0, PT, R12, 0x3f, PT ;  /* 0x0000003f0c00780c */ /* 0x000fca0003f04270 */
[----:B------:R-:W-:Y:S01]  /*04b0*/  @!P2 IMAD.MOV R2, RZ, RZ, -R2 ;  /* 0x000000ffff02a224 */ /* 0x000fe200078e0a02 */
[----:B------:R-:W-:-:S05]  /*04c0*/  @!P1 LOP3.LUT R2, RZ, R13, RZ, 0x33, !PT ;  /* 0x0000000dff029212 */ /* 0x000fca00078e33ff */
[----:B------:R-:W-:Y:S02]  /*04d0*/  IMAD.MOV R0, RZ, RZ, -R2 ;  /* 0x000000ffff007224 */ /* 0x000fe400078e0a02 */
[----:B------:R-:W-:Y:S02]  /*04e0*/  IMAD.SHL.U32 R16, R2, 0x80, RZ ;  /* 0x0000008002107824 */ /* 0x000fe400078e00ff */
[----:B------:R-:W-:-:S04]  /*04f0*/  IMAD R0, R13, R0, R6 ;  /* 0x000000000d007224 */ /* 0x000fc800078e0206 */
[----:B------:R-:W-:-:S04]  /*0500*/  IMAD.IADD R0, R8, 0x1, R0 ;  /* 0x0000000108007824 */ /* 0x000fc800078e0200 */
[----:B------:R-:W-:-:S04]  /*0510*/  IMAD R17, R0, 0x100, R218 ;  /* 0x0000010000117824 */ /* 0x000fc800078e02da */
[----:B------:R-:W-:Y:S01]  /*0520*/  VIADD R18, R17, 0x80 ;  /* 0x0000008011127836 */ /* 0x000fe20000000000 */
[----:B------:R-:W-:Y:S06]  /*0530*/  @P0 BRA `(.L_x_0) ;  /* 0x00000008008c0947 */ /* 0x000fec0003800000 */
[----:B------:R-:W-:Y:S01]  /*0540*/  IMAD.SHL.U32 R0, R3, 0x8, RZ ;  /* 0x0000000803007824 */ /* 0x000fe200078e00ff */
[----:B------:R0:W-:Y:S01]  /*0550*/  STL [R1], RZ ;  /* 0x000000ff01007387 */ /* 0x0001e20000100800 */
[----:B------:R-:W-:Y:S02]  /*0560*/  CS2R R152, SRZ ;  /* 0x0000000000987805 */ /* 0x000fe4000001ff00 */
[----:B------:R-:W-:Y:S02]  /*0570*/  CS2R R154, SRZ ;  /* 0x00000000009a7805 */ /* 0x000fe4000001ff00 */
[----:B------:R-:W-:Y:S01]  /*0580*/  CS2R R156, SRZ ;  /* 0x00000000009c7805 */ /* 0x000fe2000001ff00 */
[----:B------:R0:W-:Y:S01]  /*0590*/  STL [R1+0x71c], R0 ;  /* 0x00071c0001007387 */ /* 0x0001e20000100800 */
[----:B------:R-:W-:Y:S02]  /*05a0*/  CS2R R158, SRZ ;  /* 0x00000000009e7805 */ /* 0x000fe4000001ff00 */
[----:B------:R-:W-:-:S02]  /*05b0*/  CS2R R160, SRZ ;  /* 0x0000000000a07805 */ /* 0x000fc4000001ff00 */
[----:B------:R-:W-:Y:S01]  /*05c0*/  CS2R R162, SRZ ;  /* 0x0000000000a27805 */ /* 0x000fe2000001ff00 */
[----:B------:R0:W-:Y:S01]  /*05d0*/  STL [R1+0x4], RZ ;  /* 0x000004ff01007387 */ /* 0x0001e20000100800 */
[----:B------:R-:W-:Y:S02]  /*05e0*/  CS2R R164, SRZ ;  /* 0x0000000000a47805 */ /* 0x000fe4000001ff00 */
[----:B------:R-:W-:Y:S02]  /*05f0*/  CS2R R166, SRZ ;  /* 0x0000000000a67805 */ /* 0x000fe4000001ff00 */
[----:B------:R-:W-:Y:S01]  /*0600*/  CS2R R168, SRZ ;  /* 0x0000000000a87805 */ /* 0x000fe2000001ff00 */
[----:B------:R0:W-:Y:S01]  /*0610*/  STL [R1+0x8], RZ ;  /* 0x000008ff01007387 */ /* 0x0001e20000100800 */
        /* <DEDUP_REMOVED lines=115> */
[----:B------:R0:W-:Y:S04]  /*0d50*/  STL [R1+0x7c], RZ ;  /* 0x00007cff01007387 */ /* 0x0001e80000100800 */
        /* <DEDUP_REMOVED lines=31> */
[----:B------:R0:W-:Y:S01]  /*0f50*/  STL [R1+0xfc], RZ ;  /* 0x0000fcff01007387 */ /* 0x0001e20000100800 */
[----:B------:R-:W-:Y:S05]  /*0f60*/  BRA `(.L_x_1) ;  /* 0x0000013c003c7947 */ /* 0x000fea0003800000 */
.L_x_0:
[----:B------:R-:W-:Y:S01]  /*0f70*/  IABS R23, R4 ;  /* 0x0000000400177213 */ /* 0x000fe20000000000 */
[----:B------:R-:W-:Y:S01]  /*0f80*/  ULDC UR8, c[0x0][0x23c] ;  /* 0x00008f0000087ab9 */ /* 0x000fe20000000800 */
[----:B------:R-:W-:Y:S01]  /*0f90*/  IABS R2, R5 ;  /* 0x0000000500027213 */ /* 0x000fe20000000000 */
[----:B------:R-:W-:Y:S01]  /*0fa0*/  ULDC.64 UR4, c[0x0][0x218] ;  /* 0x0000860000047ab9 */ /* 0x000fe20000000a00 */
[----:B------:R-:W0:Y:S01]  /*0fb0*/  I2F.RP R0, R23 ;  /* 0x0000001700007306 */ /* 0x000e220000209400 */
[----:B------:R-:W-:Y:S01]  /*0fc0*/  SHF.R.U32.HI R7, RZ, 0x6, R3 ;  /* 0x00000006ff077819 */ /* 0x000fe20000011603 */
[----:B------:R-:W-:Y:S01]  /*0fd0*/  ULDC.64 UR10, c[0x0][0x210] ;  /* 0x00008400000a7ab9 */ /* 0x000fe20000000a00 */
[----:B------:R-:W-:Y:S01]  /*0fe0*/  ISETP.GE.AND P6, PT, R17, RZ, PT ;  /* 0x000000ff1100720c */ /* 0x000fe20003fc6270 */
[----:B------:R-:W-:Y:S01]  /*0ff0*/  UMOV UR38, 0xfffffffe ;  /* 0xfffffffe00267882 */ /* 0x000fe20000000000 */
[----:B------:R-:W-:Y:S01]  /*1000*/  SGXT.U32 R7, R7, 0x1 ;  /* 0x000000010707781a */ /* 0x000fe20000000000 */
[----:B------:R-:W-:Y:S01]  /*1010*/  UMOV UR39, 0x7fffffdf ;  /* 0x7fffffdf00277882 */ /* 0x000fe20000000000 */
[----:B------:R-:W-:Y:S01]  /*1020*/  LOP3.LUT R76, R3, 0x3f, RZ, 0xc0, !PT ;  /* 0x0000003f034c7812 */ /* 0x000fe200078ec0ff */
[----:B------:R-:W1:Y:S01]  /*1030*/  I2F.RP R13, R2 ;  /* 0x00000002000d7306 */ /* 0x000e620000209400 */
[----:B------:R-:W-:-:S02]  /*1040*/  LOP3.LUT R6, R16, R7, RZ, 0xfc, !PT ;  /* 0x0000000710067212 */ /* 0x000fc400078efcff */
[----:B------:R-:W-:Y:S02]  /*1050*/  CS2R R152, SRZ ;  /* 0x0000000000987805 */ /* 0x000fe4000001ff00 */
[----:B------:R-:W-:Y:S02]  /*1060*/  CS2R R154, SRZ ;  /* 0x00000000009a7805 */ /* 0x000fe4000001ff00 */
[----:B------:R-:W-:Y:S02]  /*1070*/  CS2R R156, SRZ ;  /* 0x00000000009c7805 */ /* 0x000fe4000001ff00 */
[C---:B------:R-:W-:Y:S02]  /*1080*/  LOP3.LUT R29, R6.reuse, 0x76, RZ, 0xfc, !PT ;  /* 0x00000076061d7812 */ /* 0x040fe400078efcff */
[----:B------:R-:W-:Y:S02]  /*1090*/  CS2R R158, SRZ ;  /* 0x00000000009e7805 */ /* 0x000fe4000001ff00 */
[----:B------:R-:W-:Y:S01]  /*10a0*/  LOP3.LUT R28, R6, 0x78, RZ, 0xfc, !PT ;  /* 0x00000078061c7812 */ /* 0x000fe200078efcff */
[----:B0-----:R-:W0:Y:S01]  /*10b0*/  MUFU.RCP R0, R0 ;  /* 0x0000000000007308 */ /* 0x001e220000001000 */
[----:B------:R-:W-:-:S02]  /*10c0*/  IABS R22, R29 ;  /* 0x0000001d00167213 */ /* 0x000fc40000000000 */
[----:B------:R-:W-:Y:S02]  /*10d0*/  CS2R R160, SRZ ;  /* 0x0000000000a07805 */ /* 0x000fe4000001ff00 */
[C---:B------:R-:W-:Y:S02]  /*10e0*/  LOP3.LUT R31, R6.reuse, 0x72, RZ, 0xfc, !PT ;  /* 0x00000072061f7812 */ /* 0x040fe400078efcff */
[----:B------:R-:W-:Y:S02]  /*10f0*/  CS2R R162, SRZ ;  /* 0x0000000000a27805 */ /* 0x000fe4000001ff00 */
[----:B------:R-:W-:Y:S02]  /*1100*/  LOP3.LUT R30, R6, 0x74, RZ, 0xfc, !PT ;  /* 0x00000074061e7812 */ /* 0x000fe400078efcff */
[----:B------:R-:W-:Y:S02]  /*1110*/  CS2R R164, SRZ ;  /* 0x0000000000a47805 */ /* 0x000fe4000001ff00 */
[----:B------:R-:W-:Y:S01]  /*1120*/  IABS R26, R31 ;  /* 0x0000001f001a7213 */ /* 0x000fe20000000000 */
[----:B-1----:R-:W1:Y:S01]  /*1130*/  MUFU.RCP R13, R13 ;  /* 0x0000000d000d7308 */ /* 0x002e620000001000 */
[----:B------:R-:W-:-:S02]  /*1140*/  IABS R24, R30 ;  /* 0x0000001e00187213 */ /* 0x000fc40000000000 */
[----:B------:R-:W-:Y:S02]  /*1150*/  CS2R R166, SRZ ;  /* 0x0000000000a67805 */ /* 0x000fe4000001ff00 */
[C---:B------:R-:W-:Y:S02]  /*1160*/  LOP3.LUT R32, R6.reuse, 0x5a, RZ, 0xfc, !PT ;  /* 0x0000005a06207812 */ /* 0x040fe400078efcff */
[----:B------:R-:W-:Y:S02]  /*1170*/  CS2R R168, SRZ ;  /* 0x0000000000a87805 */ /* 0x000fe4000001ff00 */
[C---:B------:R-:W-:Y:S02]  /*1180*/  LOP3.LUT R33, R6.reuse, 0x58, RZ, 0xfc, !PT ;  /* 0x0000005806217812 */ /* 0x040fe400078efcff */
[----:B------:R-:W-:Y:S02]  /*1190*/  CS2R R170, SRZ ;  /* 0x0000000000aa7805 */ /* 0x000fe4000001ff00 */
[----:B------:R-:W-:-:S02]  /*11a0*/  LOP3.LUT R37, R6, 0x50, RZ, 0xfc, !PT ;  /* 0x0000005006257812 */ /* 0x000fc400078efcff */
[----:B------:R-:W-:Y:S01]  /*11b0*/  CS2R R172, SRZ ;  /* 0x0000000000ac7805 */ /* 0x000fe2000001ff00 */
[----:B0-----:R-:W-:Y:S01]  /*11c0*/  VIADD R8, R0, 0xffffffe ;  /* 0x0ffffffe00087836 */ /* 0x001fe20000000000 */
[----:B------:R-:W-:Y:S02]  /*11d0*/  IABS R0, R17 ;  /* 0x0000001100007213 */ /* 0x000fe40000000000 */
[----:B------:R-:W-:Y:S02]  /*11e0*/  CS2R R174, SRZ ;  /* 0x0000000000ae7805 */ /* 0x000fe4000001ff00 */
[----:B------:R-:W-:Y:S01]  /*11f0*/  LOP3.LUT R38, R6, 0x4c, RZ, 0xfc, !PT ;  /* 0x0000004c06267812 */ /* 0x000fe200078efcff */
[----:B------:R0:W2:Y:S01]  /*1200*/  F2I.FTZ.U32.TRUNC.NTZ R9, R8 ;  /* 0x0000000800097305 */ /* 0x0000a2000021f000 */
[----:B------:R-:W-:Y:S02]  /*1210*/  IABS R34, R37 ;  /* 0x0000002500227213 */ /* 0x000fe40000000000 */
[----:B------:R-:W-:-:S02]  /*1220*/  CS2R R176, SRZ ;  /* 0x0000000000b07805 */ /* 0x000fc4000001ff00 */
[C---:B------:R-:W-:Y:S01]  /*1230*/  LOP3.LUT R36, R6.reuse, 0x52, RZ, 0xfc, !PT ;  /* 0x0000005206247812 */ /* 0x040fe200078efcff */
[----:B-1----:R-:W-:Y:S01]  /*1240*/  VIADD R10, R13, 0xffffffe ;  /* 0x0ffffffe0d0a7836 */ /* 0x002fe20000000000 */
[----:B------:R-:W-:Y:S02]  /*1250*/  LOP3.LUT R13, R6, 0x7c, RZ, 0xfc, !PT ;  /* 0x0000007c060d7812 */ /* 0x000fe400078efcff */
[----:B------:R-:W-:Y:S02]  /*1260*/  CS2R R178, SRZ ;  /* 0x0000000000b27805 */ /* 0x000fe4000001ff00 */
[----:B------:R-:W-:Y:S01]  /*1270*/  IABS R35, R38 ;  /* 0x0000002600237213 */ /* 0x000fe20000000000 */
[----:B------:R1:W3:Y:S01]  /*1280*/  F2I.FTZ.U32.TRUNC.NTZ R11, R10 ;  /* 0x0000000a000b7305 */ /* 0x0002e2000021f000 */
[----:B0-----:R-:W-:Y:S01]  /*1290*/  IMAD.MOV.U32 R8, RZ, RZ, RZ ;  /* 0x000000ffff087224 */ /* 0x001fe200078e00ff */
[----:B------:R-:W-:Y:S02]  /*12a0*/  IABS R19, R13 ;  /* 0x0000000d00137213 */ /* 0x000fe40000000000 */
[----:B------:R-:W-:-:S02]  /*12b0*/  CS2R R180, SRZ ;  /* 0x0000000000b47805 */ /* 0x000fc4000001ff00 */
[----:B------:R-:W-:Y:S02]  /*12c0*/  ISETP.GE.AND P4, PT, R13, RZ, PT ;  /* 0x000000ff0d00720c */ /* 0x000fe40003f86270 */
[----:B------:R-:W-:Y:S02]  /*12d0*/  CS2R R182, SRZ ;  /* 0x0000000000b67805 */ /* 0x000fe4000001ff00 */
[C---:B------:R-:W-:Y:S01]  /*12e0*/  LOP3.LUT R39, R6.reuse, 0x4a, RZ, 0xfc, !PT ;  /* 0x0000004a06277812 */ /* 0x040fe200078efcff */
[----:B--2---:R-:W-:Y:S01]  /*12f0*/  IMAD.MOV R14, RZ, RZ, -R9 ;  /* 0x000000ffff0e7224 */ /* 0x004fe200078e0a09 */
[C---:B------:R-:W-:Y:S01]  /*1300*/  LOP3.LUT R41, R6.reuse, 0x48, RZ, 0xfc, !PT ;  /* 0x0000004806297812 */ /* 0x040fe200078efcff */
[----:B-1----:R-:W-:Y:S01]  /*1310*/  IMAD.MOV.U32 R10, RZ, RZ, RZ ;  /* 0x000000ffff0a7224 */ /* 0x002fe200078e00ff */
[----:B------:R-:W-:Y:S01]  /*1320*/  LOP3.LUT R42, R6, 0x46, RZ, 0xfc, !PT ;  /* 0x00000046062a7812 */ /* 0x000fe200078efcff */
[----:B------:R-:W-:Y:S01]  /*1330*/  IMAD R7, R14, R23, RZ ;  /* 0x000000170e077224 */ /* 0x000fe200078e02ff */
[----:B------:R-:W-:-:S02]  /*1340*/  LOP3.LUT R43, R6, 0x44, RZ, 0xfc, !PT ;  /* 0x00000044062b7812 */ /* 0x000fc400078efcff */
[----:B------:R-:W-:Y:S02]  /*1350*/  CS2R R184, SRZ ;  /* 0x0000000000b87805 */ /* 0x000fe4000001ff00 */
[C---:B------:R-:W-:Y:S01]  /*1360*/  LOP3.LUT R44, R6.reuse, 0x42, RZ, 0xfc, !PT ;  /* 0x00000042062c7812 */ /* 0x040fe200078efcff */
[----:B---3--:R-:W-:Y:S01]  /*1370*/  IMAD.MOV R15, RZ, RZ, -R11 ;  /* 0x000000ffff0f7224 */ /* 0x008fe200078e0a0b */
[C---:B------:R-:W-:Y:S01]  /*1380*/  LOP3.LUT R45, R6.reuse, 0x38, RZ, 0xfc, !PT ;  /* 0x00000038062d7812 */ /* 0x040fe200078efcff */
[----:B------:R-:W-:Y:S01]  /*1390*/  IMAD.HI.U32 R8, R9, R7, R8 ;  /* 0x0000000709087227 */ /* 0x000fe200078e0008 */
[----:B------:R-:W-:Y:S02]  /*13a0*/  IABS R40, R44 ;  /* 0x0000002c00287213 */ /* 0x000fe40000000000 */
[----:B------:R-:W-:Y:S02]  /*13b0*/  CS2R R186, SRZ ;  /* 0x0000000000ba7805 */ /* 0x000fe4000001ff00 */
[----:B------:R-:W-:Y:S01]  /*13c0*/  LOP3.LUT R48, R6, 0x36, RZ, 0xfc, !PT ;  /* 0x0000003606307812 */ /* 0x000fe200078efcff */
[----:B------:R-:W-:Y:S01]  /*13d0*/  IMAD R7, R15, R2, RZ ;  /* 0x000000020f077224 */ /* 0x000fe200078e02ff */
[----:B------:R-:W-:-:S02]  /*13e0*/  IABS R15, R18 ;  /* 0x00000012000f7213 */ /* 0x000fc40000000000 */
[----:B------:R-:W-:Y:S02]  /*13f0*/  CS2R R188, SRZ ;  /* 0x0000000000bc7805 */ /* 0x000fe4000001ff00 */
[C---:B------:R-:W-:Y:S01]  /*1400*/  LOP3.LUT R49, R6.reuse, 0x34, RZ, 0xfc, !PT ;  /* 0x0000003406317812 */ /* 0x040fe200078efcff */
[----:B------:R-:W-:Y:S01]  /*1410*/  IMAD.HI.U32 R7, R11, R7, R10 ;  /* 0x000000070b077227 */ /* 0x000fe200078e000a */
[----:B------:R-:W-:Y:S02]  /*1420*/  SHF.R.S32.HI R11, RZ, 0x1f, R12 ;  /* 0x0000001fff0b7819 */ /* 0x000fe4000001140c */
[----:B------:R-:W-:Y:S02]  /*1430*/  CS2R R190, SRZ ;  /* 0x0000000000be7805 */ /* 0x000fe4000001ff00 */
[----:B------:R-:W-:Y:S01]  /*1440*/  IABS R46, R49 ;  /* 0x00000031002e7213 */ /* 0x000fe20000000000 */
[----:B------:R-:W-:Y:S01]  /*1450*/  IMAD.MOV.U32 R10, RZ, RZ, R0 ;  /* 0x000000ffff0a7224 */ /* 0x000fe200078e0000 */
[C---:B------:R-:W-:Y:S01]  /*1460*/  LOP3.LUT R50, R6.reuse, 0x32, RZ, 0xfc, !PT ;  /* 0x0000003206327812 */ /* 0x040fe200078efcff */
[----:B------:R-:W-:Y:S01]  /*1470*/  IMAD.HI.U32 R9, R7, R19, RZ ;  /* 0x0000001307097227 */ /* 0x000fe200078e00ff */
[----:B------:R-:W-:-:S02]  /*1480*/  LOP3.LUT R51, R6, 0x2c, RZ, 0xfc, !PT ;  /* 0x0000002c06337812 */ /* 0x000fc400078efcff */
[----:B------:R-:W-:Y:S02]  /*1490*/  CS2R R192, SRZ ;  /* 0x0000000000c07805 */ /* 0x000fe4000001ff00 */
[----:B------:R-:W-:Y:S01]  /*14a0*/  IABS R47, R50 ;  /* 0x00000032002f7213 */ /* 0x000fe20000000000 */
[----:B------:R-:W-:Y:S01]  /*14b0*/  IMAD.HI.U32 R0, R8, R10, RZ ;  /* 0x0000000a08007227 */ /* 0x000fe200078e00ff */
[C---:B------:R-:W-:Y:S02]  /*14c0*/  LOP3.LUT R53, R6.reuse, 0x2a, RZ, 0xfc, !PT ;  /* 0x0000002a06357812 */ /* 0x040fe400078efcff */
[----:B------:R-:W-:Y:S02]  /*14d0*/  CS2R R194, SRZ ;  /* 0x0000000000c27805 */ /* 0x000fe4000001ff00 */
[----:B------:R-:W-:Y:S01]  /*14e0*/  LOP3.LUT R54, R6, 0x28, RZ, 0xfc, !PT ;  /* 0x0000002806367812 */ /* 0x000fe200078efcff */
[----:B------:R-:W-:Y:S01]  /*14f0*/  IMAD.HI.U32 R8, R8, R15, RZ ;  /* 0x0000000f08087227 */ /* 0x000fe200078e00ff */
[----:B------:R-:W-:-:S02]  /*1500*/  LOP3.LUT R55, R6, 0x26, RZ, 0xfc, !PT ;  /* 0x0000002606377812 */ /* 0x000fc400078efcff */
[----:B------:R-:W-:Y:S02]  /*1510*/  CS2R R196, SRZ ;  /* 0x0000000000c47805 */ /* 0x000fe4000001ff00 */
[C---:B------:R-:W-:Y:S01]  /*1520*/  LOP3.LUT R58, R6.reuse, 0x1a, RZ, 0xfc, !PT ;  /* 0x0000001a063a7812 */ /* 0x040fe200078efcff */
[----:B------:R-:W-:Y:S01]  /*1530*/  IMAD.MOV R14, RZ, RZ, -R0 ;  /* 0x000000ffff0e7224 */ /* 0x000fe200078e0a00 */
[----:B------:R-:W-:Y:S01]  /*1540*/  LEA.HI R0, R11, R12, RZ, 0x6 ;  /* 0x0000000c0b007211 */ /* 0x000fe200078f30ff */
[----:B------:R-:W-:Y:S01]  /*1550*/  IMAD.MOV R20, RZ, RZ, -R8 ;  /* 0x000000ffff147224 */ /* 0x000fe200078e0a08 */
[----:B------:R-:W-:Y:S01]  /*1560*/  IABS R52, R55 ;  /* 0x0000003700347213 */ /* 0x000fe20000000000 */
[C---:B------:R-:W-:Y:S01]  /*1570*/  IMAD R8, R23.reuse, R14, R10 ;  /* 0x0000000e17087224 */ /* 0x040fe200078e020a */
[----:B------:R-:W-:Y:S01]  /*1580*/  LOP3.LUT R56, R6, 0x1c, RZ, 0xfc, !PT ;  /* 0x0000001c06387812 */ /* 0x000fe200078efcff */
[C---:B------:R-:W-:Y:S01]  /*1590*/  IMAD R10, R23.reuse, R20, R15 ;  /* 0x00000014170a7224 */ /* 0x040fe200078e020f */
[----:B------:R-:W-:Y:S01]  /*15a0*/  IABS R20, R28 ;  /* 0x0000001c00147213 */ /* 0x000fe20000000000 */
[----:B------:R-:W-:Y:S01]  /*15b0*/  IMAD.MOV R9, RZ, RZ, -R9 ;  /* 0x000000ffff097224 */ /* 0x000fe200078e0a09 */
[----:B------:R-:W-:Y:S01]  /*15c0*/  ISETP.GT.U32.AND P0, PT, R23, R8, PT ;  /* 0x000000081700720c */ /* 0x000fe20003f04070 */
[----:B------:R-:W-:Y:S01]  /*15d0*/  IMAD.HI.U32 R13, R7, R22, RZ ;  /* 0x00000016070d7227 */ /* 0x000fe200078e00ff */
[----:B------:R-:W-:-:S02]  /*15e0*/  ISETP.GT.U32.AND P1, PT, R23, R10, PT ;  /* 0x0000000a1700720c */ /* 0x000fc40003f24070 */
[----:B------:R-:W-:Y:S02]  /*15f0*/  CS2R R198, SRZ ;  /* 0x0000000000c67805 */ /* 0x000fe4000001ff00 */
[----:B------:R-:W-:Y:S01]  /*1600*/  LOP3.LUT R60, R6, 0x18, RZ, 0xfc, !PT ;  /* 0x00000018063c7812 */ /* 0x000fe200078efcff */
[----:B------:R-:W-:Y:S01]  /*1610*/  IMAD R11, R2, R9, R19 ;  /* 0x00000009020b7224 */ /* 0x000fe200078e0213 */
[----:B------:R-:W-:Y:S01]  /*1620*/  LOP3.LUT R9, R6, 0x7a, RZ, 0xfc, !PT ;  /* 0x0000007a06097812 */ /* 0x000fe200078efcff */
[----:B------:R-:W-:Y:S01]  /*1630*/  IMAD.HI.U32 R12, R7, R20, RZ ;  /* 0x00000014070c7227 */ /* 0x000fe200078e00ff */
[----:B------:R-:W-:Y:S02]  /*1640*/  IABS R59, R56 ;  /* 0x00000038003b7213 */ /* 0x000fe40000000000 */
[----:B------:R-:W-:Y:S02]  /*1650*/  CS2R R200, SRZ ;  /* 0x0000000000c87805 */ /* 0x000fe4000001ff00 */
[----:B------:R-:W-:Y:S01]  /*1660*/  IABS R19, R9 ;  /* 0x0000000900137213 */ /* 0x000fe20000000000 */
[----:B------:R-:W-:Y:S01]  /*1670*/  IMAD.MOV R25, RZ, RZ, -R13 ;  /* 0x000000ffff197224 */ /* 0x000fe200078e0a0d */
[----:B------:R-:W-:Y:S01]  /*1680*/  ISETP.GE.AND P3, PT, R9, RZ, PT ;  /* 0x000000ff0900720c */ /* 0x000fe20003f66270 */
[----:B------:R-:W-:Y:S01]  /*1690*/  IMAD.HI.U32 R15, R7, R26, RZ ;  /* 0x0000001a070f7227 */ /* 0x000fe200078e00ff */
[----:B------:R-:W-:-:S02]  /*16a0*/  ISETP.GT.U32.AND P2, PT, R2, R11, PT ;  /* 0x0000000b0200720c */ /* 0x000fc40003f44070 */
[----:B------:R-:W-:Y:S02]  /*16b0*/  CS2R R202, SRZ ;  /* 0x0000000000ca7805 */ /* 0x000fe4000001ff00 */
[----:B------:R-:W-:Y:S01]  /*16c0*/  LOP3.LUT R72, R6, 0x4, RZ, 0xfc, !PT ;  /* 0x0000000406487812 */ /* 0x000fe200078efcff */
[----:B------:R-:W-:Y:S01]  /*16d0*/  @!P1 IMAD.IADD R10, R10, 0x1, -R23 ;  /* 0x000000010a0a9824 */ /* 0x000fe200078e0a17 */
[----:B------:R-:W-:Y:S01]  /*16e0*/  LOP3.LUT R74, R6, 0x2, RZ, 0xfc, !PT ;  /* 0x00000002064a7812 */ /* 0x000fe200078efcff */
[----:B------:R-:W-:Y:S01]  /*16f0*/  IMAD.HI.U32 R9, R7, R19, RZ ;  /* 0x0000001307097227 */ /* 0x000fe200078e00ff */
[----:B------:R-:W-:Y:S02]  /*1700*/  IABS R103, R72 ;  /* 0x0000004800677213 */ /* 0x000fe40000000000 */
[----:B------:R-:W-:Y:S02]  /*1710*/  CS2R R204, SRZ ;  /* 0x0000000000cc7805 */ /* 0x000fe4000001ff00 */
[C---:B------:R-:W-:Y:S01]  /*1720*/  ISETP.GT.U32.AND P1, PT, R23.reuse, R10, PT ;  /* 0x0000000a1700720c */ /* 0x040fe20003f24070 */
[----:B------:R-:W-:Y:S01]  /*1730*/  IMAD.MOV R9, RZ, RZ, -R9 ;  /* 0x000000ffff097224 */ /* 0x000fe200078e0a09 */
[----:B------:R-:W-:Y:S01]  /*1740*/  IABS R105, R74 ;  /* 0x0000004a00697213 */ /* 0x000fe20000000000 */
[----:B------:R-:W-:Y:S01]  /*1750*/  @!P0 IMAD.IADD R8, R8, 0x1, -R23 ;  /* 0x0000000108088824 */ /* 0x000fe200078e0a17 */
[----:B------:R-:W-:Y:S01]  /*1760*/  IABS R107, R6 ;  /* 0x00000006006b7213 */ /* 0x000fe20000000000 */
[C---:B------:R-:W-:Y:S01]  /*1770*/  IMAD R13, R2.reuse, R9, R19 ;  /* 0x00000009020d7224 */ /* 0x040fe200078e0213 */
[----:B------:R-:W-:Y:S01]  /*1780*/  CS2R R206, SRZ ;  /* 0x0000000000ce7805 */ /* 0x000fe2000001ff00 */
[----:B------:R-:W-:Y:S01]  /*1790*/  IMAD.MOV R21, RZ, RZ, -R12 ;  /* 0x000000ffff157224 */ /* 0x000fe200078e0a0c */
[----:B------:R-:W-:Y:S01]  /*17a0*/  ISETP.GT.U32.AND P0, PT, R23, R8, PT ;  /* 0x000000081700720c */ /* 0x000fe20003f04070 */
[----:B------:R-:W-:Y:S01]  /*17b0*/  IMAD.MOV R9, RZ, RZ, -R15 ;  /* 0x000000ffff097224 */ /* 0x000fe200078e0a0f */
[C---:B------:R-:W-:Y:S01]  /*17c0*/  ISETP.GT.U32.AND P5, PT, R2.reuse, R13, PT ;  /* 0x0000000d0200720c */ /* 0x040fe20003fa4070 */
[----:B------:R-:W-:Y:S01]  /*17d0*/  IMAD R15, R2, R21, R20 ;  /* 0x00000015020f7224 */ /* 0x000fe200078e0214 */
[----:B------:R-:W-:Y:S01]  /*17e0*/  CS2R R208, SRZ ;  /* 0x0000000000d07805 */ /* 0x000fe2000001ff00 */
[----:B------:R-:W-:Y:S01]  /*17f0*/  @!P1 IMAD.IADD R10, R10, 0x1, -R23 ;  /* 0x000000010a0a9824 */ /* 0x000fe200078e0a17 */
[----:B------:R-:W-:Y:S01]  /*1800*/  ISETP.GE.AND P1, PT, R18, RZ, PT ;  /* 0x000000ff1200720c */ /* 0x000fe20003f26270 */
[----:B------:R-:W-:Y:S01]  /*1810*/  @!P2 IMAD.IADD R11, R11, 0x1, -R2 ;  /* 0x000000010b0ba824 */ /* 0x000fe200078e0a02 */
[----:B------:R-:W-:Y:S01]  /*1820*/  ISETP.GT.U32.AND P2, PT, R2, R15, PT ;  /* 0x0000000f0200720c */ /* 0x000fe20003f44070 */
[----:B------:R-:W-:Y:S01]  /*1830*/  IMAD.HI.U32 R14, R7, R24, RZ ;  /* 0x00000018070e7227 */ /* 0x000fe200078e00ff */
[----:B------:R-:W-:-:S02]  /*1840*/  CS2R R210, SRZ ;  /* 0x0000000000d27805 */ /* 0x000fc4000001ff00 */
[----:B------:R-:W-:Y:S02]  /*1850*/  CS2R R212, SRZ ;  /* 0x0000000000d47805 */ /* 0x000fe4000001ff00 */
[----:B------:R-:W-:Y:S01]  /*1860*/  CS2R R214, SRZ ;  /* 0x0000000000d67805 */ /* 0x000fe2000001ff00 */
[----:B------:R-:W-:Y:S01]  /*1870*/  IMAD R19, R2, R25, R22 ;  /* 0x0000001902137224 */ /* 0x000fe200078e0216 */
[----:B------:R-:W-:Y:S01]  /*1880*/  LOP3.LUT R25, R6, 0x6c, RZ, 0xfc, !PT ;  /* 0x0000006c06197812 */ /* 0x000fe200078efcff */
[----:B------:R-:W-:Y:S01]  /*1890*/  IMAD.MOV R27, RZ, RZ, -R14 ;  /* 0x000000ffff1b7224 */ /* 0x000fe200078e0a0e */
[----:B------:R-:W-:Y:S01]  /*18a0*/  CS2R R134, SRZ ;  /* 0x0000000000867805 */ /* 0x000fe2000001ff00 */
[----:B------:R-:W-:Y:S01]  /*18b0*/  @!P0 IMAD.IADD R8, R8, 0x1, -R23 ;  /* 0x0000000108088824 */ /* 0x000fe200078e0a17 */
[----:B------:R-:W-:Y:S01]  /*18c0*/  ISETP.NE.AND P0, PT, R4, RZ, PT ;  /* 0x000000ff0400720c */ /* 0x000fe20003f05270 */
[----:B------:R-:W-:Y:S01]  /*18d0*/  @!P5 IMAD.IADD R13, R13, 0x1, -R2 ;  /* 0x000000010d0dd824 */ /* 0x000fe200078e0a02 */
[C---:B------:R-:W-:Y:S01]  /*18e0*/  ISETP.GT.U32.AND P5, PT, R2.reuse, R11, PT ;  /* 0x0000000b0200720c */ /* 0x040fe20003fa4070 */
[C---:B------:R-:W-:Y:S01]  /*18f0*/  IMAD R12, R2.reuse, R9, R26 ;  /* 0x00000009020c7224 */ /* 0x040fe200078e021a */
[----:B------:R-:W-:Y:S01]  /*1900*/  LOP3.LUT R9, RZ, R4, RZ, 0x33, !PT ;  /* 0x00000004ff097212 */ /* 0x000fe200078e33ff */
[----:B------:R-:W-:Y:S01]  /*1910*/  @!P1 IMAD.MOV R10, RZ, RZ, -R10 ;  /* 0x000000ffff0a9224 */ /* 0x000fe200078e0a0a */
[C---:B------:R-:W-:Y:S01]  /*1920*/  ISETP.GT.U32.AND P1, PT, R2.reuse, R19, PT ;  /* 0x000000130200720c */ /* 0x040fe20003f24070 */
[----:B------:R-:W-:Y:S01]  /*1930*/  IMAD R21, R2, R27, R24 ;  /* 0x0000001b02157224 */ /* 0x000fe200078e0218 */
[----:B------:R-:W-:Y:S01]  /*1940*/  LOP3.LUT R24, R6, 0x70, RZ, 0xfc, !PT ;  /* 0x0000007006187812 */ /* 0x000fe200078efcff */
[----:B------:R-:W-:Y:S01]  /*1950*/  @!P6 IMAD.MOV R8, RZ, RZ, -R8 ;  /* 0x000000ffff08e224 */ /* 0x000fe200078e0a08 */
[C---:B------:R-:W-:Y:S01]  /*1960*/  ISETP.GT.U32.AND P6, PT, R2.reuse, R13, PT ;  /* 0x0000000d0200720c */ /* 0x040fe20003fc4070 */
[----:B------:R-:W-:Y:S01]  /*1970*/  @!P2 IMAD.IADD R15, R15, 0x1, -R2 ;  /* 0x000000010f0fa824 */ /* 0x000fe200078e0a02 */
[----:B------:R-:W-:-:S02]  /*1980*/  ISETP.GT.U32.AND P2, PT, R2, R12, PT ;  /* 0x0000000c0200720c */ /* 0x000fc40003f44070 */
[----:B------:R-:W-:Y:S02]  /*1990*/  CS2R R136, SRZ ;  /* 0x0000000000887805 */ /* 0x000fe4000001ff00 */
[----:B------:R-:W-:Y:S01]  /*19a0*/  IABS R14, R24 ;  /* 0x00000018000e7213 */ /* 0x000fe20000000000 */
[----:B------:R-:W-:Y:S01]  /*19b0*/  @!P5 IMAD.IADD R11, R11, 0x1, -R2 ;  /* 0x000000010b0bd824 */ /* 0x000fe200078e0a02 */
[C---:B------:R-:W-:Y:S02]  /*19c0*/  SEL R22, R9.reuse, R8, !P0 ;  /* 0x0000000809167207 */ /* 0x040fe40004000000 */
[----:B------:R-:W-:Y:S02]  /*19d0*/  CS2R R138, SRZ ;  /* 0x00000000008a7805 */ /* 0x000fe4000001ff00 */
[----:B------:R-:W-:Y:S01]  /*19e0*/  SEL R216, R9, R10, !P0 ;  /* 0x0000000a09d87207 */ /* 0x000fe20004000000 */
[----:B------:R-:W-:Y:S01]  /*19f0*/  IMAD.HI.U32 R4, R7, R14, RZ ;  /* 0x0000000e07047227 */ /* 0x000fe200078e00ff */
[----:B------:R-:W-:-:S02]  /*1a00*/  ISETP.GT.U32.AND P0, PT, R2, R21, PT ;  /* 0x000000150200720c */ /* 0x000fc40003f04070 */
[----:B------:R-:W-:Y:S02]  /*1a10*/  CS2R R140, SRZ ;  /* 0x00000000008c7805 */ /* 0x000fe4000001ff00 */
[----:B------:R-:W-:Y:S01]  /*1a20*/  IABS R23, R25 ;  /* 0x0000001900177213 */ /* 0x000fe20000000000 */
[--C-:B------:R-:W-:Y:S01]  /*1a30*/  @!P1 IMAD.IADD R19, R19, 0x1, -R2.reuse ;  /* 0x0000000113139824 */ /* 0x100fe200078e0a02 */
[----:B------:R-:W-:Y:S01]  /*1a40*/  ISETP.GT.U32.AND P5, PT, R2, R15, PT ;  /* 0x0000000f0200720c */ /* 0x000fe20003fa4070 */
[----:B------:R-:W-:Y:S01]  /*1a50*/  @!P6 IMAD.IADD R13, R13, 0x1, -R2 ;  /* 0x000000010d0de824 */ /* 0x000fe200078e0a02 */
[----:B------:R-:W-:Y:S01]  /*1a60*/  ISETP.GE.AND P6, PT, R28, RZ, PT ;  /* 0x000000ff1c00720c */ /* 0x000fe20003fc6270 */
[----:B------:R-:W-:Y:S01]  /*1a70*/  IMAD.MOV R9, RZ, RZ, -R4 ;  /* 0x000000ffff097224 */ /* 0x000fe200078e0a04 */
[----:B------:R-:W-:Y:S01]  /*1a80*/  LOP3.LUT R4, R6, 0x6a, RZ, 0xfc, !PT ;  /* 0x0000006a06047812 */ /* 0x000fe200078efcff */
[----:B------:R-:W-:Y:S01]  /*1a90*/  @!P2 IMAD.IADD R12, R12, 0x1, -R2 ;  /* 0x000000010c0ca824 */ /* 0x000fe200078e0a02 */
[----:B------:R-:W-:Y:S01]  /*1aa0*/  ISETP.GT.U32.AND P2, PT, R2, R19, PT ;  /* 0x000000130200720c */ /* 0x000fe20003f44070 */
[----:B------:R-:W-:Y:S01]  /*1ab0*/  IMAD.HI.U32 R8, R7, R23, RZ ;  /* 0x0000001707087227 */ /* 0x000fe200078e00ff */
[----:B------:R-:W-:-:S02]  /*1ac0*/  LOP3.LUT R26, R6, 0x68, RZ, 0xfc, !PT ;  /* 0x00000068061a7812 */ /* 0x000fc400078efcff */
[----:B------:R-:W-:Y:S02]  /*1ad0*/  CS2R R142, SRZ ;  /* 0x00000000008e7805 */ /* 0x000fe4000001ff00 */
[----:B------:R-:W-:Y:S01]  /*1ae0*/  ISETP.GE.AND P1, PT, R29, RZ, PT ;  /* 0x000000ff1d00720c */ /* 0x000fe20003f26270 */
[----:B------:R-:W-:Y:S01]  /*1af0*/  IMAD R14, R2, R9, R14 ;  /* 0x00000009020e7224 */ /* 0x000fe200078e020e */
[----:B------:R-:W-:Y:S01]  /*1b00*/  IABS R20, R26 ;  /* 0x0000001a00147213 */ /* 0x000fe20000000000 */
[----:B------:R-:W-:Y:S01]  /*1b10*/  IMAD.MOV.U32 R10, RZ, RZ, R13 ;  /* 0x000000ffff0a7224 */ /* 0x000fe200078e000d */
[----:B------:R-:W-:Y:S01]  /*1b20*/  LOP3.LUT R28, R6, 0x62, RZ, 0xfc, !PT ;  /* 0x00000062061c7812 */ /* 0x000fe200078efcff */
[----:B------:R-:W-:Y:S01]  /*1b30*/  IMAD.MOV R8, RZ, RZ, -R8 ;  /* 0x000000ffff087224 */ /* 0x000fe200078e0a08 */
[----:B------:R-:W-:Y:S01]  /*1b40*/  IABS R29, R32 ;  /* 0x00000020001d7213 */ /* 0x000fe20000000000 */
[----:B------:R-:W-:Y:S01]  /*1b50*/  @!P0 IMAD.IADD R21, R21, 0x1, -R2 ;  /* 0x0000000115158824 */ /* 0x000fe200078e0a02 */
[----:B------:R-:W-:Y:S01]  /*1b60*/  ISETP.GE.AND P0, PT, R30, RZ, PT ;  /* 0x000000ff1e00720c */ /* 0x000fe20003f06270 */
[----:B------:R-:W-:Y:S01]  /*1b70*/  IMAD.MOV.U32 R9, RZ, RZ, R11 ;  /* 0x000000ffff097224 */ /* 0x000fe200078e000b */
[----:B------:R-:W-:Y:S01]  /*1b80*/  IABS R27, R28 ;  /* 0x0000001c001b7213 */ /* 0x000fe20000000000 */
[----:B------:R-:W-:Y:S01]  /*1b90*/  @!P3 IMAD.MOV R10, RZ, RZ, -R10 ;  /* 0x000000ffff0ab224 */ /* 0x000fe200078e0a0a */
[C---:B------:R-:W-:Y:S01]  /*1ba0*/  ISETP.GT.U32.AND P3, PT, R2.reuse, R14, PT ;  /* 0x0000000e0200720c */ /* 0x040fe20003f64070 */
[C---:B------:R-:W-:Y:S01]  /*1bb0*/  IMAD R23, R2.reuse, R8, R23 ;  /* 0x0000000802177224 */ /* 0x040fe200078e0217 */
[----:B------:R-:W-:Y:S01]  /*1bc0*/  IABS R30, R33 ;  /* 0x00000021001e7213 */ /* 0x000fe20000000000 */
[--C-:B------:R-:W-:Y:S01]  /*1bd0*/  @!P5 IMAD.IADD R15, R15, 0x1, -R2.reuse ;  /* 0x000000010f0fd824 */ /* 0x100fe200078e0a02 */
[C---:B------:R-:W-:Y:S01]  /*1be0*/  ISETP.GT.U32.AND P5, PT, R2.reuse, R12, PT ;  /* 0x0000000c0200720c */ /* 0x040fe20003fa4070 */
[----:B------:R-:W-:Y:S01]  /*1bf0*/  @!P4 IMAD.MOV R9, RZ, RZ, -R9 ;  /* 0x000000ffff09c224 */ /* 0x000fe200078e0a09 */
[C---:B------:R-:W-:Y:S01]  /*1c00*/  ISETP.GT.U32.AND P4, PT, R2.reuse, R21, PT ;  /* 0x000000150200720c */ /* 0x040fe20003f84070 */
[----:B------:R-:W-:Y:S01]  /*1c10*/  IMAD.MOV.U32 R8, RZ, RZ, R15 ;  /* 0x000000ffff087224 */ /* 0x000fe200078e000f */
[----:B------:R-:W-:Y:S01]  /*1c20*/  IABS R15, R4 ;  /* 0x00000004000f7213 */ /* 0x000fe20000000000 */
[----:B------:R-:W-:Y:S01]  /*1c30*/  @!P2 IMAD.IADD R19, R19, 0x1, -R2 ;  /* 0x000000011313a824 */ /* 0x000fe200078e0a02 */
[----:B------:R-:W-:Y:S01]  /*1c40*/  ISETP.GT.U32.AND P2, PT, R2, R23, PT ;  /* 0x000000170200720c */ /* 0x000fe20003f44070 */
[----:B------:R-:W-:Y:S01]  /*1c50*/  @!P6 IMAD.MOV R8, RZ, RZ, -R8 ;  /* 0x000000ffff08e224 */ /* 0x000fe200078e0a08 */
[----:B------:R-:W-:Y:S01]  /*1c60*/  ISETP.GE.AND P6, PT, R31, RZ, PT ;  /* 0x000000ff1f00720c */ /* 0x000fe20003fc6270 */
[----:B------:R-:W-:Y:S01]  /*1c70*/  IMAD.HI.U32 R11, R7, R15, RZ ;  /* 0x0000000f070b7227 */ /* 0x000fe200078e00ff */
[----:B------:R-:W-:-:S02]  /*1c80*/  LOP3.LUT R31, R6, 0x5c, RZ, 0xfc, !PT ;  /* 0x0000005c061f7812 */ /* 0x000fc400078efcff */
[----:B------:R-:W-:Y:S02]  /*1c90*/  CS2R R144, SRZ ;  /* 0x0000000000907805 */ /* 0x000fe4000001ff00 */
[----:B------:R-:W-:Y:S01]  /*1ca0*/  CS2R R146, SRZ ;  /* 0x0000000000927805 */ /* 0x000fe2000001ff00 */
[--C-:B------:R-:W-:Y:S01]  /*1cb0*/  @!P3 IMAD.IADD R14, R14, 0x1, -R2.reuse ;  /* 0x000000010e0eb824 */ /* 0x100fe200078e0a02 */
[----:B------:R-:W-:Y:S01]  /*1cc0*/  ISETP.GE.AND P3, PT, R4, RZ, PT ;  /* 0x000000ff0400720c */ /* 0x000fe20003f66270 */
[----:B------:R-:W-:Y:S01]  /*1cd0*/  IMAD.MOV.U32 R4, RZ, RZ, R19 ;  /* 0x000000ffff047224 */ /* 0x000fe200078e0013 */
[----:B------:R-:W-:Y:S01]  /*1ce0*/  CS2R R148, SRZ ;  /* 0x0000000000947805 */ /* 0x000fe2000001ff00 */
[--C-:B------:R-:W-:Y:S01]  /*1cf0*/  @!P4 IMAD.IADD R21, R21, 0x1, -R2.reuse ;  /* 0x000000011515c824 */ /* 0x100fe200078e0a02 */
[----:B------:R-:W-:Y:S01]  /*1d00*/  ISETP.GE.AND P4, PT, R24, RZ, PT ;  /* 0x000000ff1800720c */ /* 0x000fe20003f86270 */
[----:B------:R-:W-:Y:S01]  /*1d10*/  IMAD.MOV R19, RZ, RZ, -R11 ;  /* 0x000000ffff137224 */ /* 0x000fe200078e0a0b */
[----:B------:R-:W-:Y:S01]  /*1d20*/  CS2R R150, SRZ ;  /* 0x0000000000967805 */ /* 0x000fe2000001ff00 */
[--C-:B------:R-:W-:Y:S01]  /*1d30*/  @!P5 IMAD.IADD R12, R12, 0x1, -R2.reuse ;  /* 0x000000010c0cd824 */ /* 0x100fe200078e0a02 */
[----:B------:R-:W-:Y:S01]  /*1d40*/  ISETP.GE.AND P5, PT, R25, RZ, PT ;  /* 0x000000ff1900720c */ /* 0x000fe20003fa6270 */
[----:B------:R-:W-:Y:S01]  /*1d50*/  @!P2 IMAD.IADD R23, R23, 0x1, -R2 ;  /* 0x000000011717a824 */ /* 0x000fe200078e0a02 */
[----:B------:R-:W-:Y:S01]  /*1d60*/  ISETP.GT.U32.AND P2, PT, R2, R14, PT ;  /* 0x0000000e0200720c */ /* 0x000fe20003f44070 */
[----:B------:R-:W-:-:S02]  /*1d70*/  IMAD.MOV.U32 R11, RZ, RZ, R21 ;  /* 0x000000ffff0b7224 */ /* 0x000fc400078e0015 */
[C---:B------:R-:W-:Y:S02]  /*1d80*/  IMAD R15, R2.reuse, R19, R15 ;  /* 0x00000013020f7224 */ /* 0x040fe400078e020f */
[----:B------:R-:W-:Y:S01]  /*1d90*/  @!P0 IMAD.MOV R11, RZ, RZ, -R11 ;  /* 0x000000ffff0b8224 */ /* 0x000fe200078e0a0b */
[C---:B------:R-:W-:Y:S01]  /*1da0*/  ISETP.GT.U32.AND P0, PT, R2.reuse, R23, PT ;  /* 0x000000170200720c */ /* 0x040fe20003f04070 */
[----:B------:R-:W-:Y:S01]  /*1db0*/  @!P6 IMAD.MOV R12, RZ, RZ, -R12 ;  /* 0x000000ffff0ce224 */ /* 0x000fe200078e0a0c */
[----:B------:R-:W-:Y:S01]  /*1dc0*/  ISETP.GT.U32.AND P6, PT, R2, R15, PT ;  /* 0x0000000f0200720c */ /* 0x000fe20003fc4070 */
[----:B------:R-:W-:-:S04]  /*1dd0*/  IMAD.HI.U32 R13, R7, R20, RZ ;  /* 0x00000014070d7227 */ /* 0x000fc800078e00ff */
[----:B------:R-:W-:Y:S02]  /*1de0*/  IMAD.MOV R13, RZ, RZ, -R13 ;  /* 0x000000ffff0d7224 */ /* 0x000fe400078e0a0d */
[----:B------:R-:W-:Y:S02]  /*1df0*/  @!P2 IMAD.IADD R14, R14, 0x1, -R2 ;  /* 0x000000010e0ea824 */ /* 0x000fe400078e0a02 */
[----:B------:R-:W-:Y:S01]  /*1e00*/  IMAD R19, R2, R13, R20 ;  /* 0x0000000d02137224 */ /* 0x000fe200078e0214 */
[C---:B------:R-:W-:Y:S01]  /*1e10*/  LOP3.LUT R13, R6.reuse, 0x66, RZ, 0xfc, !PT ;  /* 0x00000066060d7812 */ /* 0x040fe200078efcff */
[--C-:B------:R-:W-:Y:S01]  /*1e20*/  @!P0 IMAD.IADD R23, R23, 0x1, -R2.reuse ;  /* 0x0000000117178824 */ /* 0x100fe200078e0a02 */
[----:B------:R-:W-:Y:S01]  /*1e30*/  LOP3.LUT R20, R6, 0x64, RZ, 0xfc, !PT ;  /* 0x0000006406147812 */ /* 0x000fe200078efcff */
[----:B------:R-:W-:Y:S01]  /*1e40*/  @!P6 IMAD.IADD R15, R15, 0x1, -R2 ;  /* 0x000000010f0fe824 */ /* 0x000fe200078e0a02 */
[----:B------:R-:W-:Y:S01]  /*1e50*/  IABS R25, R13 ;  /* 0x0000000d00197213 */ /* 0x000fe20000000000 */
[----:B------:R-:W-:Y:S01]  /*1e60*/  @!P1 IMAD.MOV R4, RZ, RZ, -R4 ;  /* 0x000000ffff049224 */ /* 0x000fe200078e0a04 */
[----:B------:R-:W-:Y:S01]  /*1e70*/  ISETP.GT.U32.AND P0, PT, R2, R19, PT ;  /* 0x000000130200720c */ /* 0x000fe20003f04070 */
[----:B------:R-:W-:Y:S01]  /*1e80*/  @!P4 IMAD.MOV R14, RZ, RZ, -R14 ;  /* 0x000000ffff0ec224 */ /* 0x000fe200078e0a0e */
[----:B------:R-:W-:Y:S01]  /*1e90*/  ISETP.GE.AND P1, PT, R26, RZ, PT ;  /* 0x000000ff1a00720c */ /* 0x000fe20003f26270 */
[----:B------:R-:W-:Y:S01]  /*1ea0*/  IMAD.HI.U32 R24, R7, R27, RZ ;  /* 0x0000001b07187227 */ /* 0x000fe200078e00ff */
[----:B------:R-:W-:-:S02]  /*1eb0*/  IABS R26, R20 ;  /* 0x00000014001a7213 */ /* 0x000fc40000000000 */
[----:B------:R-:W-:Y:S01]  /*1ec0*/  ISETP.GE.AND P4, PT, R20, RZ, PT ;  /* 0x000000ff1400720c */ /* 0x000fe20003f86270 */
[----:B------:R-:W-:Y:S01]  /*1ed0*/  IMAD.HI.U32 R20, R7, R25, RZ ;  /* 0x0000001907147227 */ /* 0x000fe200078e00ff */
[C---:B------:R-:W-:Y:S02]  /*1ee0*/  ISETP.GT.U32.AND P6, PT, R2.reuse, R15, PT ;  /* 0x0000000f0200720c */ /* 0x040fe40003fc4070 */
[----:B------:R-:W-:Y:S01]  /*1ef0*/  ISETP.GE.AND P2, PT, R13, RZ, PT ;  /* 0x000000ff0d00720c */ /* 0x000fe20003f46270 */
[----:B------:R-:W-:Y:S02]  /*1f00*/  IMAD.MOV R20, RZ, RZ, -R20 ;  /* 0x000000ffff147224 */ /* 0x000fe400078e0a14 */
[----:B------:R-:W-:Y:S02]  /*1f10*/  @!P0 IMAD.IADD R19, R19, 0x1, -R2 ;  /* 0x0000000113138824 */ /* 0x000fe400078e0a02 */
[C---:B------:R-:W-:Y:S02]  /*1f20*/  IMAD R20, R2.reuse, R20, R25 ;  /* 0x0000001402147224 */ /* 0x040fe400078e0219 */
[----:B------:R-:W-:Y:S01]  /*1f30*/  IMAD.HI.U32 R21, R7, R26, RZ ;  /* 0x0000001a07157227 */ /* 0x000fe200078e00ff */
[----:B------:R-:W-:-:S03]  /*1f40*/  ISETP.GT.U32.AND P0, PT, R2, R19, PT ;  /* 0x000000130200720c */ /* 0x000fc60003f04070 */
[----:B------:R-:W-:Y:S01]  /*1f50*/  @!P6 IMAD.IADD R15, R15, 0x1, -R2 ;  /* 0x000000010f0fe824 */ /* 0x000fe200078e0a02 */
[C---:B------:R-:W-:Y:S01]  /*1f60*/  ISETP.GT.U32.AND P6, PT, R2.reuse, R20, PT ;  /* 0x000000140200720c */ /* 0x040fe20003fc4070 */
[----:B------:R-:W-:Y:S02]  /*1f70*/  IMAD.MOV R21, RZ, RZ, -R21 ;  /* 0x000000ffff157224 */ /* 0x000fe400078e0a15 */
[----:B------:R-:W-:Y:S02]  /*1f80*/  IMAD.MOV R24, RZ, RZ, -R24 ;  /* 0x000000ffff187224 */ /* 0x000fe400078e0a18 */
[----:B------:R-:W-:Y:S02]  /*1f90*/  IMAD.MOV.U32 R13, RZ, RZ, R23 ;  /* 0x000000ffff0d7224 */ /* 0x000fe400078e0017 */
[----:B------:R-:W-:Y:S01]  /*1fa0*/  IMAD R21, R2, R21, R26 ;  /* 0x0000001502157224 */ /* 0x000fe200078e021a */
[----:B------:R-:W-:Y:S01]  /*1fb0*/  LOP3.LUT R26, R6, 0x60, RZ, 0xfc, !PT ;  /* 0x00000060061a7812 */ /* 0x000fe200078efcff */
[----:B------:R-:W-:-:S02]  /*1fc0*/  IMAD R23, R2, R24, R27 ;  /* 0x0000001802177224 */ /* 0x000fc400078e021b */
[--C-:B------:R-:W-:Y:S01]  /*1fd0*/  @!P0 IMAD.IADD R19, R19, 0x1, -R2.reuse ;  /* 0x0000000113138824 */ /* 0x100fe200078e0a02 */
[----:B------:R-:W-:Y:S01]  /*1fe0*/  ISETP.GT.U32.AND P0, PT, R2, R21, PT ;  /* 0x000000150200720c */ /* 0x000fe20003f04070 */
[----:B------:R-:W-:Y:S01]  /*1ff0*/  @!P6 IMAD.IADD R20, R20, 0x1, -R2 ;  /* 0x000000011414e824 */ /* 0x000fe200078e0a02 */
[C---:B------:R-:W-:Y:S01]  /*2000*/  ISETP.GT.U32.AND P6, PT, R2.reuse, R23, PT ;  /* 0x000000170200720c */ /* 0x040fe20003fc4070 */
[----:B------:R-:W-:Y:S01]  /*2010*/  @!P3 IMAD.MOV R15, RZ, RZ, -R15 ;  /* 0x000000ffff0fb224 */ /* 0x000fe200078e0a0f */
[----:B------:R-:W-:Y:S01]  /*2020*/  IABS R25, R26 ;  /* 0x0000001a00197213 */ /* 0x000fe20000000000 */
[----:B------:R-:W-:Y:S01]  /*2030*/  @!P1 IMAD.MOV R19, RZ, RZ, -R19 ;  /* 0x000000ffff139224 */ /* 0x000fe200078e0a13 */
[----:B------:R-:W-:Y:S01]  /*2040*/  ISETP.GT.U32.AND P3, PT, R2, R20, PT ;  /* 0x000000140200720c */ /* 0x000fe20003f64070 */
[----:B------:R-:W-:Y:S01]  /*2050*/  @!P5 IMAD.MOV R13, RZ, RZ, -R13 ;  /* 0x000000ffff0dd224 */ /* 0x000fe200078e0a0d */
[----:B------:R-:W-:Y:S01]  /*2060*/  ISETP.GE.AND P1, PT, R26, RZ, PT ;  /* 0x000000ff1a00720c */ /* 0x000fe20003f26270 */
[----:B------:R-:W-:Y:S01]  /*2070*/  IMAD.HI.U32 R24, R7, R25, RZ ;  /* 0x0000001907187227 */ /* 0x000fe200078e00ff */
[----:B------:R-:W-:-:S02]  /*2080*/  ISETP.GE.AND P5, PT, R28, RZ, PT ;  /* 0x000000ff1c00720c */ /* 0x000fc40003fa6270 */
[----:B------:R-:W-:Y:S01]  /*2090*/  IABS R28, R31 ;  /* 0x0000001f001c7213 */ /* 0x000fe20000000000 */
[--C-:B------:R-:W-:Y:S02]  /*20a0*/  @!P0 IMAD.IADD R21, R21, 0x1, -R2.reuse ;  /* 0x0000000115158824 */ /* 0x100fe400078e0a02 */
[----:B------:R-:W-:Y:S02]  /*20b0*/  @!P6 IMAD.IADD R23, R23, 0x1, -R2 ;  /* 0x000000011717e824 */ /* 0x000fe400078e0a02 */
[C---:B------:R-:W-:Y:S01]  /*20c0*/  IMAD.HI.U32 R26, R7.reuse, R29, RZ ;  /* 0x0000001d071a7227 */ /* 0x040fe200078e00ff */
[C---:B------:R-:W-:Y:S02]  /*20d0*/  ISETP.GT.U32.AND P0, PT, R2.reuse, R21, PT ;  /* 0x000000150200720c */ /* 0x040fe40003f04070 */
[----:B------:R-:W-:Y:S01]  /*20e0*/  ISETP.GT.U32.AND P6, PT, R2, R23, PT ;  /* 0x000000170200720c */ /* 0x000fe20003fc4070 */
[----:B------:R-:W-:Y:S02]  /*20f0*/  IMAD.MOV R24, RZ, RZ, -R24 ;  /* 0x000000ffff187224 */ /* 0x000fe400078e0a18 */
[----:B------:R-:W-:-:S04]  /*2100*/  IMAD.HI.U32 R27, R7, R30, RZ ;  /* 0x0000001e071b7227 */ /* 0x000fc800078e00ff */
[----:B------:R-:W-:Y:S02]  /*2110*/  IMAD.MOV R26, RZ, RZ, -R26 ;  /* 0x000000ffff1a7224 */ /* 0x000fe400078e0a1a */
[C---:B------:R-:W-:Y:S02]  /*2120*/  IMAD R24, R2.reuse, R24, R25 ;  /* 0x0000001802187224 */ /* 0x040fe400078e0219 */
[----:B------:R-:W-:Y:S02]  /*2130*/  IMAD.MOV R27, RZ, RZ, -R27 ;  /* 0x000000ffff1b7224 */ /* 0x000fe400078e0a1b */
[----:B------:R-:W-:Y:S02]  /*2140*/  IMAD R26, R2, R26, R29 ;  /* 0x0000001a021a7224 */ /* 0x000fe400078e021d */
[--C-:B------:R-:W-:Y:S01]  /*2150*/  @!P3 IMAD.IADD R20, R20, 0x1, -R2.reuse ;  /* 0x000000011414b824 */ /* 0x100fe200078e0a02 */
[C---:B------:R-:W-:Y:S01]  /*2160*/  ISETP.GT.U32.AND P3, PT, R2.reuse, R24, PT ;  /* 0x000000180200720c */ /* 0x040fe20003f64070 */
[----:B------:R-:W-:Y:S01]  /*2170*/  @!P0 IMAD.IADD R21, R21, 0x1, -R2 ;  /* 0x0000000115158824 */ /* 0x000fe200078e0a02 */
[----:B------:R-:W-:Y:S01]  /*2180*/  ISETP.GE.AND P0, PT, R31, RZ, PT ;  /* 0x000000ff1f00720c */ /* 0x000fe20003f06270 */
[----:B------:R-:W-:Y:S01]  /*2190*/  IMAD R27, R2, R27, R30 ;  /* 0x0000001b021b7224 */ /* 0x000fe200078e021e */
[----:B------:R-:W-:Y:S01]  /*21a0*/  LOP3.LUT R31, R6, 0x56, RZ, 0xfc, !PT ;  /* 0x00000056061f7812 */ /* 0x000fe200078efcff */
[----:B------:R-:W-:Y:S01]  /*21b0*/  @!P6 IMAD.IADD R23, R23, 0x1, -R2 ;  /* 0x000000011717e824 */ /* 0x000fe200078e0a02 */
[----:B------:R-:W-:Y:S01]  /*21c0*/  ISETP.GT.U32.AND P6, PT, R2, R26, PT ;  /* 0x0000001a0200720c */ /* 0x000fe20003fc4070 */
[----:B------:R-:W-:Y:S01]  /*21d0*/  IMAD.HI.U32 R25, R7, R28, RZ ;  /* 0x0000001c07197227 */ /* 0x000fe200078e00ff */
[----:B------:R-:W-:-:S03]  /*21e0*/  IABS R29, R31 ;  /* 0x0000001f001d7213 */ /* 0x000fc60000000000 */
[----:B------:R-:W-:Y:S01]  /*21f0*/  @!P5 IMAD.MOV R23, RZ, RZ, -R23 ;  /* 0x000000ffff17d224 */ /* 0x000fe200078e0a17 */
[----:B------:R-:W-:Y:S01]  /*2200*/  ISETP.GT.U32.AND P5, PT, R2, R27, PT ;  /* 0x0000001b0200720c */ /* 0x000fe20003fa4070 */
[----:B------:R-:W-:Y:S02]  /*2210*/  IMAD.MOV R25, RZ, RZ, -R25 ;  /* 0x000000ffff197224 */ /* 0x000fe400078e0a19 */
[----:B------:R-:W-:Y:S01]  /*2220*/  @!P4 IMAD.MOV R21, RZ, RZ, -R21 ;  /* 0x000000ffff15c224 */ /* 0x000fe200078e0a15 */
[----:B------:R-:W-:Y:S01]  /*2230*/  ISETP.GE.AND P4, PT, R32, RZ, PT ;  /* 0x000000ff2000720c */ /* 0x000fe20003f86270 */
[----:B------:R-:W-:Y:S01]  /*2240*/  IMAD R25, R2, R25, R28 ;  /* 0x0000001902197224 */ /* 0x000fe200078e021c */
[----:B------:R-:W-:Y:S01]  /*2250*/  LOP3.LUT R32, R6, 0x54, RZ, 0xfc, !PT ;  /* 0x0000005406207812 */ /* 0x000fe200078efcff */
[----:B------:R-:W-:-:S03]  /*2260*/  IMAD.HI.U32 R28, R7, R29, RZ ;  /* 0x0000001d071c7227 */ /* 0x000fc600078e00ff */
[----:B------:R-:W-:Y:S01]  /*2270*/  IABS R30, R32 ;  /* 0x00000020001e7213 */ /* 0x000fe20000000000 */
[--C-:B------:R-:W-:Y:S02]  /*2280*/  @!P3 IMAD.IADD R24, R24, 0x1, -R2.reuse ;  /* 0x000000011818b824 */ /* 0x100fe400078e0a02 */
[----:B------:R-:W-:Y:S02]  /*2290*/  @!P6 IMAD.IADD R26, R26, 0x1, -R2 ;  /* 0x000000011a1ae824 */ /* 0x000fe400078e0a02 */
[----:B------:R-:W-:Y:S01]  /*22a0*/  IMAD.MOV R28, RZ, RZ, -R28 ;  /* 0x000000ffff1c7224 */ /* 0x000fe200078e0a1c */
[C---:B------:R-:W-:Y:S01]  /*22b0*/  ISETP.GT.U32.AND P3, PT, R2.reuse, R24, PT ;  /* 0x000000180200720c */ /* 0x040fe20003f64070 */
[----:B------:R-:W-:Y:S01]  /*22c0*/  @!P5 IMAD.IADD R27, R27, 0x1, -R2 ;  /* 0x000000011b1bd824 */ /* 0x000fe200078e0a02 */
[C---:B------:R-:W-:Y:S01]  /*22d0*/  ISETP.GT.U32.AND P5, PT, R2.reuse, R26, PT ;  /* 0x0000001a0200720c */ /* 0x040fe20003fa4070 */
[----:B------:R-:W-:Y:S02]  /*22e0*/  IMAD R28, R2, R28, R29 ;  /* 0x0000001c021c7224 */ /* 0x000fe400078e021d */
[----:B------:R-:W-:-:S04]  /*22f0*/  IMAD.HI.U32 R29, R7, R30, RZ ;  /* 0x0000001e071d7227 */ /* 0x000fc800078e00ff */
[----:B------:R-:W-:Y:S02]  /*2300*/  IMAD.MOV R29, RZ, RZ, -R29 ;  /* 0x000000ffff1d7224 */ /* 0x000fe400078e0a1d */
[----:B------:R-:W-:Y:S01]  /*2310*/  @!P2 IMAD.MOV R20, RZ, RZ, -R20 ;  /* 0x000000ffff14a224 */ /* 0x000fe200078e0a14 */
[C---:B------:R-:W-:Y:S01]  /*2320*/  ISETP.GT.U32.AND P2, PT, R2.reuse, R25, PT ;  /* 0x000000190200720c */ /* 0x040fe20003f44070 */
[----:B------:R-:W-:Y:S02]  /*2330*/  IMAD R29, R2, R29, R30 ;  /* 0x0000001d021d7224 */ /* 0x000fe400078e021e */
[--C-:B------:R-:W-:Y:S01]  /*2340*/  @!P3 IMAD.IADD R24, R24, 0x1, -R2.reuse ;  /* 0x000000011818b824 */ /* 0x100fe200078e0a02 */
[----:B------:R-:W-:Y:S01]  /*2350*/  ISETP.GE.AND P3, PT, R33, RZ, PT ;  /* 0x000000ff2100720c */ /* 0x000fe20003f66270 */
[----:B------:R-:W-:Y:S01]  /*2360*/  @!P5 IMAD.IADD R26, R26, 0x1, -R2 ;  /* 0x000000011a1ad824 */ /* 0x000fe200078e0a02 */
[C---:B------:R-:W-:Y:S01]  /*2370*/  ISETP.GT.U32.AND P5, PT, R2.reuse, R29, PT ;  /* 0x0000001d0200720c */ /* 0x040fe20003fa4070 */
[----:B------:R-:W-:Y:S01]  /*2380*/  @!P1 IMAD.MOV R24, RZ, RZ, -R24 ;  /* 0x000000ffff189224 */ /* 0x000fe200078e0a18 */
[----:B------:R-:W-:Y:S01]  /*2390*/  ISETP.GT.U32.AND P1, PT, R2, R27, PT ;  /* 0x0000001b0200720c */ /* 0x000fe20003f24070 */
[----:B------:R-:W-:Y:S01]  /*23a0*/  @!P4 IMAD.MOV R26, RZ, RZ, -R26 ;  /* 0x000000ffff1ac224 */ /* 0x000fe200078e0a1a */
[----:B------:R-:W-:-:S03]  /*23b0*/  IABS R33, R36 ;  /* 0x0000002400217213 */ /* 0x000fc60000000000 */
[----:B------:R-:W-:Y:S01]  /*23c0*/  @!P2 IMAD.IADD R25, R25, 0x1, -R2 ;  /* 0x000000011919a824 */ /* 0x000fe200078e0a02 */
[----:B------:R-:W-:Y:S01]  /*23d0*/  ISETP.GE.AND P2, PT, R31, RZ, PT ;  /* 0x000000ff1f00720c */ /* 0x000fe20003f46270 */
[----:B------:R-:W-:-:S03]  /*23e0*/  IMAD.HI.U32 R31, R7, R34, RZ ;  /* 0x00000022071f7227 */ /* 0x000fc600078e00ff */
[----:B------:R-:W-:Y:S01]  /*23f0*/  ISETP.GT.U32.AND P6, PT, R2, R25, PT ;  /* 0x000000190200720c */ /* 0x000fe20003fc4070 */
[--C-:B------:R-:W-:Y:S02]  /*2400*/  @!P5 IMAD.IADD R29, R29, 0x1, -R2.reuse ;  /* 0x000000011d1dd824 */ /* 0x100fe400078e0a02 */
[----:B------:R-:W-:Y:S01]  /*2410*/  @!P1 IMAD.IADD R27, R27, 0x1, -R2 ;  /* 0x000000011b1b9824 */ /* 0x000fe200078e0a02 */
[----:B------:R-:W-:Y:S01]  /*2420*/  ISETP.GE.AND P1, PT, R32, RZ, PT ;  /* 0x000000ff2000720c */ /* 0x000fe20003f26270 */
[----:B------:R-:W-:Y:S01]  /*2430*/  IMAD.HI.U32 R32, R7, R35, RZ ;  /* 0x0000002307207227 */ /* 0x000fe200078e00ff */
[----:B------:R-:W-:-:S03]  /*2440*/  ISETP.GT.U32.AND P5, PT, R2, R29, PT ;  /* 0x0000001d0200720c */ /* 0x000fc60003fa4070 */
[----:B------:R-:W-:Y:S02]  /*2450*/  IMAD.MOV R31, RZ, RZ, -R31 ;  /* 0x000000ffff1f7224 */ /* 0x000fe400078e0a1f */
[----:B------:R-:W-:-:S04]  /*2460*/  IMAD.HI.U32 R30, R7, R33, RZ ;  /* 0x00000021071e7227 */ /* 0x000fc800078e00ff */
[----:B------:R-:W-:Y:S02]  /*2470*/  IMAD.MOV R32, RZ, RZ, -R32 ;  /* 0x000000ffff207224 */ /* 0x000fe400078e0a20 */
[C---:B------:R-:W-:Y:S02]  /*2480*/  IMAD R31, R2.reuse, R31, R34 ;  /* 0x0000001f021f7224 */ /* 0x040fe400078e0222 */
[----:B------:R-:W-:Y:S01]  /*2490*/  @!P6 IMAD.IADD R25, R25, 0x1, -R2 ;  /* 0x000000011919e824 */ /* 0x000fe200078e0a02 */
[C---:B------:R-:W-:Y:S01]  /*24a0*/  ISETP.GT.U32.AND P6, PT, R2.reuse, R28, PT ;  /* 0x0000001c0200720c */ /* 0x040fe20003fc4070 */
[----:B------:R-:W-:Y:S02]  /*24b0*/  IMAD.MOV R30, RZ, RZ, -R30 ;  /* 0x000000ffff1e7224 */ /* 0x000fe400078e0a1e */
[C---:B------:R-:W-:Y:S01]  /*24c0*/  IMAD R32, R2.reuse, R32, R35 ;  /* 0x0000002002207224 */ /* 0x040fe200078e0223 */
[----:B------:R-:W-:Y:S01]  /*24d0*/  IABS R35, R39 ;  /* 0x0000002700237213 */ /* 0x000fe20000000000 */
[----:B------:R-:W-:Y:S01]  /*24e0*/  @!P3 IMAD.MOV R27, RZ, RZ, -R27 ;  /* 0x000000ffff1bb224 */ /* 0x000fe200078e0a1b */
[C---:B------:R-:W-:Y:S01]  /*24f0*/  ISETP.GT.U32.AND P3, PT, R2.reuse, R31, PT ;  /* 0x0000001f0200720c */ /* 0x040fe20003f64070 */
[----:B------:R-:W-:-:S02]  /*2500*/  IMAD R30, R2, R30, R33 ;  /* 0x0000001e021e7224 */ /* 0x000fc400078e0221 */
[----:B------:R-:W-:Y:S01]  /*2510*/  @!P5 IMAD.IADD R29, R29, 0x1, -R2 ;  /* 0x000000011d1dd824 */ /* 0x000fe200078e0a02 */
[C---:B------:R-:W-:Y:S01]  /*2520*/  ISETP.GT.U32.AND P5, PT, R2.reuse, R32, PT ;  /* 0x000000200200720c */ /* 0x040fe20003fa4070 */
[----:B------:R-:W-:Y:S01]  /*2530*/  IMAD.HI.U32 R33, R7, R35, RZ ;  /* 0x0000002307217227 */ /* 0x000fe200078e00ff */
[----:B------:R-:W-:-:S03]  /*2540*/  ISETP.GT.U32.AND P4, PT, R2, R30, PT ;  /* 0x0000001e0200720c */ /* 0x000fc60003f84070 */
[--C-:B------:R-:W-:Y:S01]  /*2550*/  @!P6 IMAD.IADD R28, R28, 0x1, -R2.reuse ;  /* 0x000000011c1ce824 */ /* 0x100fe200078e0a02 */
[----:B------:R-:W-:Y:S01]  /*2560*/  ISETP.GE.AND P6, PT, R36, RZ, PT ;  /* 0x000000ff2400720c */ /* 0x000fe20003fc6270 */
[----:B------:R-:W-:Y:S01]  /*2570*/  IMAD.MOV R33, RZ, RZ, -R33 ;  /* 0x000000ffff217224 */ /* 0x000fe200078e0a21 */
[----:B------:R-:W-:Y:S01]  /*2580*/  IABS R36, R41 ;  /* 0x0000002900247213 */ /* 0x000fe20000000000 */
[--C-:B------:R-:W-:Y:S02]  /*2590*/  @!P3 IMAD.IADD R31, R31, 0x1, -R2.reuse ;  /* 0x000000011f1fb824 */ /* 0x100fe400078e0a02 */
[----:B------:R-:W-:Y:S01]  /*25a0*/  @!P0 IMAD.MOV R25, RZ, RZ, -R25 ;  /* 0x000000ffff198224 */ /* 0x000fe200078e0a19 */
[----:B------:R-:W-:Y:S01]  /*25b0*/  ISETP.GT.U32.AND P0, PT, R2, R28, PT ;  /* 0x0000001c0200720c */ /* 0x000fe20003f04070 */
[----:B------:R-:W-:Y:S01]  /*25c0*/  @!P5 IMAD.IADD R32, R32, 0x1, -R2 ;  /* 0x000000012020d824 */ /* 0x000fe200078e0a02 */
[----:B------:R-:W-:Y:S01]  /*25d0*/  ISETP.GT.U32.AND P5, PT, R2, R31, PT ;  /* 0x0000001f0200720c */ /* 0x000fe20003fa4070 */
[----:B------:R-:W-:-:S04]  /*25e0*/  IMAD.HI.U32 R34, R7, R36, RZ ;  /* 0x0000002407227227 */ /* 0x000fc800078e00ff */
[----:B------:R-:W-:Y:S01]  /*25f0*/  @!P4 IMAD.IADD R30, R30, 0x1, -R2 ;  /* 0x000000011e1ec824 */ /* 0x000fe200078e0a02 */
[----:B------:R-:W-:Y:S01]  /*2600*/  ISETP.GE.AND P4, PT, R38, RZ, PT ;  /* 0x000000ff2600720c */ /* 0x000fe20003f86270 */
[C---:B------:R-:W-:Y:S01]  /*2610*/  IMAD R33, R2.reuse, R33, R35 ;  /* 0x0000002102217224 */ /* 0x040fe200078e0223 */
[----:B------:R-:W-:Y:S01]  /*2620*/  IABS R38, R43 ;  /* 0x0000002b00267213 */ /* 0x000fe20000000000 */
[----:B------:R-:W-:Y:S01]  /*2630*/  IMAD.MOV R35, RZ, RZ, -R34 ;  /* 0x000000ffff237224 */ /* 0x000fe200078e0a22 */
[----:B------:R-:W-:Y:S01]  /*2640*/  ISETP.GT.U32.AND P3, PT, R2, R30, PT ;  /* 0x0000001e0200720c */ /* 0x000fe20003f64070 */
[----:B------:R-:W-:Y:S01]  /*2650*/  @!P0 IMAD.IADD R28, R28, 0x1, -R2 ;  /* 0x000000011c1c8824 */ /* 0x000fe200078e0a02 */
[----:B------:R-:W-:Y:S01]  /*2660*/  ISETP.GE.AND P0, PT, R37, RZ, PT ;  /* 0x000000ff2500720c */ /* 0x000fe20003f06270 */
[----:B------:R-:W-:Y:S01]  /*2670*/  IMAD R34, R2, R35, R36 ;  /* 0x0000002302227224 */ /* 0x000fe200078e0224 */
[----:B------:R-:W-:Y:S01]  /*2680*/  IABS R37, R42 ;  /* 0x0000002a00257213 */ /* 0x000fe20000000000 */
[----:B------:R-:W-:-:S02]  /*2690*/  @!P5 IMAD.IADD R31, R31, 0x1, -R2 ;  /* 0x000000011f1fd824 */ /* 0x000fc400078e0a02 */
[----:B------:R-:W-:Y:S01]  /*26a0*/  @!P2 IMAD.MOV R28, RZ, RZ, -R28 ;  /* 0x000000ffff1ca224 */ /* 0x000fe200078e0a1c */
[C---:B------:R-:W-:Y:S01]  /*26b0*/  ISETP.GT.U32.AND P5, PT, R2.reuse, R34, PT ;  /* 0x000000220200720c */ /* 0x040fe20003fa4070 */
[----:B------:R-:W-:Y:S01]  /*26c0*/  IMAD.HI.U32 R35, R7, R37, RZ ;  /* 0x0000002507237227 */ /* 0x000fe200078e00ff */
[----:B------:R-:W-:-:S03]  /*26d0*/  ISETP.GT.U32.AND P2, PT, R2, R32, PT ;  /* 0x000000200200720c */ /* 0x000fc60003f44070 */
[----:B------:R-:W-:Y:S01]  /*26e0*/  @!P3 IMAD.IADD R30, R30, 0x1, -R2 ;  /* 0x000000011e1eb824 */ /* 0x000fe200078e0a02 */
[----:B------:R-:W-:Y:S01]  /*26f0*/  ISETP.GT.U32.AND P3, PT, R2, R33, PT ;  /* 0x000000210200720c */ /* 0x000fe20003f64070 */
[----:B------:R-:W-:Y:S02]  /*2700*/  IMAD.MOV R35, RZ, RZ, -R35 ;  /* 0x000000ffff237224 */ /* 0x000fe400078e0a23 */
[----:B------:R-:W-:-:S04]  /*2710*/  IMAD.HI.U32 R36, R7, R38, RZ ;  /* 0x0000002607247227 */ /* 0x000fc800078e00ff */
[----:B------:R-:W-:Y:S02]  /*2720*/  @!P5 IMAD.IADD R34, R34, 0x1, -R2 ;  /* 0x000000012222d824 */ /* 0x000fe400078e0a02 */
[C---:B------:R-:W-:Y:S02]  /*2730*/  IMAD R35, R2.reuse, R35, R37 ;  /* 0x0000002302237224 */ /* 0x040fe400078e0225 */
[----:B------:R-:W-:Y:S01]  /*2740*/  @!P6 IMAD.MOV R30, RZ, RZ, -R30 ;  /* 0x000000ffff1ee224 */ /* 0x000fe200078e0a1e */
[C---:B------:R-:W-:Y:S01]  /*2750*/  ISETP.GT.U32.AND P5, PT, R2.reuse, R34, PT ;  /* 0x000000220200720c */ /* 0x040fe20003fa4070 */
[--C-:B------:R-:W-:Y:S01]  /*2760*/  @!P3 IMAD.IADD R33, R33, 0x1, -R2.reuse ;  /* 0x000000012121b824 */ /* 0x100fe200078e0a02 */
[----:B------:R-:W-:Y:S01]  /*2770*/  ISETP.GT.U32.AND P6, PT, R2, R35, PT ;  /* 0x000000230200720c */ /* 0x000fe20003fc4070 */
[----:B------:R-:W-:Y:S01]  /*2780*/  @!P2 IMAD.IADD R32, R32, 0x1, -R2 ;  /* 0x000000012020a824 */ /* 0x000fe200078e0a02 */
[----:B------:R-:W-:Y:S01]  /*2790*/  ISETP.GE.AND P2, PT, R39, RZ, PT ;  /* 0x000000ff2700720c */ /* 0x000fe20003f46270 */
[----:B------:R-:W-:Y:S01]  /*27a0*/  IMAD.MOV R39, RZ, RZ, -R36 ;  /* 0x000000ffff277224 */ /* 0x000fe200078e0a24 */
[----:B------:R-:W-:Y:S01]  /*27b0*/  ISETP.GE.AND P3, PT, R41, RZ, PT ;  /* 0x000000ff2900720c */ /* 0x000fe20003f66270 */
[----:B------:R-:W-:Y:S01]  /*27c0*/  @!P1 IMAD.MOV R29, RZ, RZ, -R29 ;  /* 0x000000ffff1d9224 */ /* 0x000fe200078e0a1d */
[----:B------:R-:W-:Y:S01]  /*27d0*/  ISETP.GT.U32.AND P1, PT, R2, R33, PT ;  /* 0x000000210200720c */ /* 0x000fe20003f24070 */
[----:B------:R-:W-:-:S04]  /*27e0*/  IMAD.HI.U32 R37, R7, R40, RZ ;  /* 0x0000002807257227 */ /* 0x000fc800078e00ff */
[----:B------:R-:W-:Y:S01]  /*27f0*/  IMAD R36, R2, R39, R38 ;  /* 0x0000002702247224 */ /* 0x000fe200078e0226 */
[----:B------:R-:W-:Y:S01]  /*2800*/  LOP3.LUT R38, R6, 0x40, RZ, 0xfc, !PT ;  /* 0x0000004006267812 */ /* 0x000fe200078efcff */
[----:B------:R-:W-:Y:S02]  /*2810*/  IMAD.MOV R37, RZ, RZ, -R37 ;  /* 0x000000ffff257224 */ /* 0x000fe400078e0a25 */
[----:B------:R-:W-:Y:S01]  /*2820*/  @!P5 IMAD.IADD R34, R34, 0x1, -R2 ;  /* 0x000000012222d824 */ /* 0x000fe200078e0a02 */
[C---:B------:R-:W-:Y:S01]  /*2830*/  ISETP.GT.U32.AND P5, PT, R2.reuse, R36, PT ;  /* 0x000000240200720c */ /* 0x040fe20003fa4070 */
[----:B------:R-:W-:Y:S01]  /*2840*/  IMAD R37, R2, R37, R40 ;  /* 0x0000002502257224 */ /* 0x000fe200078e0228 */
[----:B------:R-:W-:Y:S01]  /*2850*/  IABS R39, R38 ;  /* 0x0000002600277213 */ /* 0x000fe20000000000 */
[----:B------:R-:W-:Y:S01]  /*2860*/  @!P6 IMAD.IADD R35, R35, 0x1, -R2 ;  /* 0x000000012323e824 */ /* 0x000fe200078e0a02 */
[----:B------:R-:W-:Y:S01]  /*2870*/  LOP3.LUT R40, R6, 0x3c, RZ, 0xfc, !PT ;  /* 0x0000003c06287812 */ /* 0x000fe200078efcff */
[----:B------:R-:W-:Y:S01]  /*2880*/  @!P3 IMAD.MOV R34, RZ, RZ, -R34 ;  /* 0x000000ffff22b224 */ /* 0x000fe200078e0a22 */
[C---:B------:R-:W-:Y:S01]  /*2890*/  ISETP.GT.U32.AND P3, PT, R2.reuse, R37, PT ;  /* 0x000000250200720c */ /* 0x040fe20003f64070 */
[----:B------:R-:W-:Y:S01]  /*28a0*/  @!P1 IMAD.IADD R33, R33, 0x1, -R2 ;  /* 0x0000000121219824 */ /* 0x000fe200078e0a02 */
[----:B------:R-:W-:Y:S01]  /*28b0*/  ISETP.GT.U32.AND P6, PT, R2, R35, PT ;  /* 0x000000230200720c */ /* 0x000fe20003fc4070 */
[----:B------:R-:W-:Y:S01]  /*28c0*/  @!P0 IMAD.MOV R31, RZ, RZ, -R31 ;  /* 0x000000ffff1f8224 */ /* 0x000fe200078e0a1f */
[----:B------:R-:W-:Y:S01]  /*28d0*/  ISETP.GE.AND P0, PT, R42, RZ, PT ;  /* 0x000000ff2a00720c */ /* 0x000fe20003f06270 */
[----:B------:R-:W-:Y:S01]  /*28e0*/  @!P2 IMAD.MOV R33, RZ, RZ, -R33 ;  /* 0x000000ffff21a224 */ /* 0x000fe200078e0a21 */
[----:B------:R-:W-:Y:S01]  /*28f0*/  ISETP.GE.AND P2, PT, R38, RZ, PT ;  /* 0x000000ff2600720c */ /* 0x000fe20003f46270 */
[----:B------:R-:W-:Y:S01]  /*2900*/  IMAD.HI.U32 R38, R7, R39, RZ ;  /* 0x0000002707267227 */ /* 0x000fe200078e00ff */
[----:B------:R-:W-:-:S02]  /*2910*/  IABS R41, R40 ;  /* 0x0000002800297213 */ /* 0x000fc40000000000 */
[----:B------:R-:W-:Y:S01]  /*2920*/  ISETP.GE.AND P1, PT, R44, RZ, PT ;  /* 0x000000ff2c00720c */ /* 0x000fe20003f26270 */
[----:B------:R-:W-:Y:S01]  /*2930*/  @!P5 IMAD.IADD R36, R36, 0x1, -R2 ;  /* 0x000000012424d824 */ /* 0x000fe200078e0a02 */
[----:B------:R-:W-:Y:S01]  /*2940*/  IABS R44, R45 ;  /* 0x0000002d002c7213 */ /* 0x000fe20000000000 */
[----:B------:R-:W-:Y:S02]  /*2950*/  IMAD.MOV R38, RZ, RZ, -R38 ;  /* 0x000000ffff267224 */ /* 0x000fe400078e0a26 */
[----:B------:R-:W-:Y:S01]  /*2960*/  @!P4 IMAD.MOV R32, RZ, RZ, -R32 ;  /* 0x000000ffff20c224 */ /* 0x000fe200078e0a20 */
[----:B------:R-:W-:Y:S01]  /*2970*/  ISETP.GT.U32.AND P5, PT, R2, R36, PT ;  /* 0x000000240200720c */ /* 0x000fe20003fa4070 */
[--C-:B------:R-:W-:Y:S01]  /*2980*/  @!P3 IMAD.IADD R37, R37, 0x1, -R2.reuse ;  /* 0x000000012525b824 */ /* 0x100fe200078e0a02 */
[----:B------:R-:W-:Y:S01]  /*2990*/  ISETP.GE.AND P4, PT, R43, RZ, PT ;  /* 0x000000ff2b00720c */ /* 0x000fe20003f86270 */
[----:B------:R-:W-:Y:S01]  /*29a0*/  @!P6 IMAD.IADD R35, R35, 0x1, -R2 ;  /* 0x000000012323e824 */ /* 0x000fe200078e0a02 */
[----:B------:R-:W-:Y:S01]  /*29b0*/  LOP3.LUT R43, R6, 0x3a, RZ, 0xfc, !PT ;  /* 0x0000003a062b7812 */ /* 0x000fe200078efcff */
[C---:B------:R-:W-:Y:S01]  /*29c0*/  IMAD R38, R2.reuse, R38, R39 ;  /* 0x0000002602267224 */ /* 0x040fe200078e0227 */
[C---:B------:R-:W-:Y:S01]  /*29d0*/  ISETP.GT.U32.AND P3, PT, R2.reuse, R37, PT ;  /* 0x000000250200720c */ /* 0x040fe20003f64070 */
[----:B------:R-:W-:Y:S01]  /*29e0*/  @!P0 IMAD.MOV R35, RZ, RZ, -R35 ;  /* 0x000000ffff238224 */ /* 0x000fe200078e0a23 */
[----:B------:R-:W-:Y:S01]  /*29f0*/  IABS R42, R43 ;  /* 0x0000002b002a7213 */ /* 0x000fe20000000000 */
[----:B------:R-:W-:Y:S01]  /*2a00*/  IMAD.HI.U32 R39, R7, R41, RZ ;  /* 0x0000002907277227 */ /* 0x000fe200078e00ff */
[----:B------:R-:W-:-:S02]  /*2a10*/  ISETP.GT.U32.AND P0, PT, R2, R38, PT ;  /* 0x000000260200720c */ /* 0x000fc40003f04070 */
[----:B------:R-:W-:Y:S01]  /*2a20*/  ISETP.GE.AND P6, PT, R40, RZ, PT ;  /* 0x000000ff2800720c */ /* 0x000fe20003fc6270 */
[----:B------:R-:W-:-:S04]  /*2a30*/  IMAD.HI.U32 R40, R7, R42, RZ ;  /* 0x0000002a07287227 */ /* 0x000fc800078e00ff */
[----:B------:R-:W-:Y:S02]  /*2a40*/  IMAD.MOV R39, RZ, RZ, -R39 ;  /* 0x000000ffff277224 */ /* 0x000fe400078e0a27 */
[----:B------:R-:W-:Y:S01]  /*2a50*/  @!P5 IMAD.IADD R36, R36, 0x1, -R2 ;  /* 0x000000012424d824 */ /* 0x000fe200078e0a02 */
[----:B------:R-:W-:Y:S01]  /*2a60*/  ISETP.GE.AND P5, PT, R43, RZ, PT ;  /* 0x000000ff2b00720c */ /* 0x000fe20003fa6270 */
[----:B------:R-:W-:Y:S02]  /*2a70*/  IMAD.MOV R43, RZ, RZ, -R40 ;  /* 0x000000ffff2b7224 */ /* 0x000fe400078e0a28 */
[C---:B------:R-:W-:Y:S02]  /*2a80*/  IMAD R40, R2.reuse, R39, R41 ;  /* 0x0000002702287224 */ /* 0x040fe400078e0229 */
[C---:B------:R-:W-:Y:S02]  /*2a90*/  IMAD R39, R2.reuse, R43, R42 ;  /* 0x0000002b02277224 */ /* 0x040fe400078e022a */
[--C-:B------:R-:W-:Y:S01]  /*2aa0*/  @!P3 IMAD.IADD R37, R37, 0x1, -R2.reuse ;  /* 0x000000012525b824 */ /* 0x100fe200078e0a02 */
[----:B------:R-:W-:Y:S01]  /*2ab0*/  ISETP.GT.U32.AND P3, PT, R2, R40, PT ;  /* 0x000000280200720c */ /* 0x000fe20003f64070 */
[----:B------:R-:W-:-:S02]  /*2ac0*/  @!P0 IMAD.IADD R38, R38, 0x1, -R2 ;  /* 0x0000000126268824 */ /* 0x000fc400078e0a02 */
[----:B------:R-:W-:Y:S01]  /*2ad0*/  @!P1 IMAD.MOV R37, RZ, RZ, -R37 ;  /* 0x000000ffff259224 */ /* 0x000fe200078e0a25 */
[C---:B------:R-:W-:Y:S01]  /*2ae0*/  ISETP.GT.U32.AND P1, PT, R2.reuse, R39, PT ;  /* 0x000000270200720c */ /* 0x040fe20003f24070 */
[----:B------:R-:W-:Y:S01]  /*2af0*/  IMAD.HI.U32 R41, R7, R44, RZ ;  /* 0x0000002c07297227 */ /* 0x000fe200078e00ff */
[----:B------:R-:W-:-:S03]  /*2b00*/  ISETP.GT.U32.AND P0, PT, R2, R38, PT ;  /* 0x000000260200720c */ /* 0x000fc60003f04070 */
[----:B------:R-:W-:Y:S02]  /*2b10*/  IMAD.MOV R41, RZ, RZ, -R41 ;  /* 0x000000ffff297224 */ /* 0x000fe400078e0a29 */
[----:B------:R-:W-:Y:S01]  /*2b20*/  @!P4 IMAD.MOV R36, RZ, RZ, -R36 ;  /* 0x000000ffff24c224 */ /* 0x000fe200078e0a24 */
[----:B------:R-:W-:Y:S01]  /*2b30*/  ISETP.GE.AND P4, PT, R45, RZ, PT ;  /* 0x000000ff2d00720c */ /* 0x000fe20003f86270 */
[----:B------:R-:W-:Y:S01]  /*2b40*/  IMAD R41, R2, R41, R44 ;  /* 0x0000002902297224 */ /* 0x000fe200078e022c */
[----:B------:R-:W-:Y:S01]  /*2b50*/  IABS R45, R48 ;  /* 0x00000030002d7213 */ /* 0x000fe20000000000 */
[--C-:B------:R-:W-:Y:S02]  /*2b60*/  @!P3 IMAD.IADD R40, R40, 0x1, -R2.reuse ;  /* 0x000000012828b824 */ /* 0x100fe400078e0a02 */
[--C-:B------:R-:W-:Y:S02]  /*2b70*/  @!P1 IMAD.IADD R39, R39, 0x1, -R2.reuse ;  /* 0x0000000127279824 */ /* 0x100fe400078e0a02 */
[----:B------:R-:W-:Y:S01]  /*2b80*/  @!P0 IMAD.IADD R38, R38, 0x1, -R2 ;  /* 0x0000000126268824 */ /* 0x000fe200078e0a02 */
[C---:B------:R-:W-:Y:S01]  /*2b90*/  ISETP.GT.U32.AND P3, PT, R2.reuse, R40, PT ;  /* 0x000000280200720c */ /* 0x040fe20003f64070 */
[----:B------:R-:W-:Y:S01]  /*2ba0*/  IMAD.HI.U32 R42, R7, R45, RZ ;  /* 0x0000002d072a7227 */ /* 0x000fe200078e00ff */
[----:B------:R-:W-:-:S02]  /*2bb0*/  ISETP.GT.U32.AND P0, PT, R2, R41, PT ;  /* 0x000000290200720c */ /* 0x000fc40003f04070 */
[----:B------:R-:W-:Y:S01]  /*2bc0*/  ISETP.GT.U32.AND P1, PT, R2, R39, PT ;  /* 0x000000270200720c */ /* 0x000fe20003f24070 */
[----:B------:R-:W-:-:S04]  /*2bd0*/  IMAD.HI.U32 R43, R7, R46, RZ ;  /* 0x0000002e072b7227 */ /* 0x000fc800078e00ff */
[----:B------:R-:W-:Y:S02]  /*2be0*/  IMAD.MOV R42, RZ, RZ, -R42 ;  /* 0x000000ffff2a7224 */ /* 0x000fe400078e0a2a */
[----:B------:R-:W-:Y:S02]  /*2bf0*/  IMAD.MOV R43, RZ, RZ, -R43 ;  /* 0x000000ffff2b7224 */ /* 0x000fe400078e0a2b */
[----:B------:R-:W-:Y:S01]  /*2c00*/  IMAD R42, R2, R42, R45 ;  /* 0x0000002a022a7224 */ /* 0x000fe200078e022d */
[----:B------:R-:W-:Y:S01]  /*2c10*/  LOP3.LUT R45, R6, 0x30, RZ, 0xfc, !PT ;  /* 0x00000030062d7812 */ /* 0x000fe200078efcff */
[--C-:B------:R-:W-:Y:S01]  /*2c20*/  @!P3 IMAD.IADD R40, R40, 0x1, -R2.reuse ;  /* 0x000000012828b824 */ /* 0x100fe200078e0a02 */
[----:B------:R-:W-:Y:S01]  /*2c30*/  ISETP.GE.AND P3, PT, R49, RZ, PT ;  /* 0x000000ff3100720c */ /* 0x000fe20003f66270 */
[----:B------:R-:W-:Y:S01]  /*2c40*/  @!P0 IMAD.IADD R41, R41, 0x1, -R2 ;  /* 0x0000000129298824 */ /* 0x000fe200078e0a02 */
[----:B------:R-:W-:Y:S01]  /*2c50*/  IABS R49, R53 ;  /* 0x0000003500317213 */ /* 0x000fe20000000000 */
[----:B------:R-:W-:-:S02]  /*2c60*/  IMAD R43, R2, R43, R46 ;  /* 0x0000002b022b7224 */ /* 0x000fc400078e022e */
[----:B------:R-:W-:Y:S01]  /*2c70*/  @!P1 IMAD.IADD R39, R39, 0x1, -R2 ;  /* 0x0000000127279824 */ /* 0x000fe200078e0a02 */
[C---:B------:R-:W-:Y:S01]  /*2c80*/  ISETP.GT.U32.AND P1, PT, R2.reuse, R42, PT ;  /* 0x0000002a0200720c */ /* 0x040fe20003f24070 */
        /* <DEDUP_REMOVED lines=9> */
[--C-:B------:R-:W-:Y:S01]  /*2d20*/  @!P1 IMAD.IADD R42, R42, 0x1, -R2.reuse ;  /* 0x000000012a2a9824 */ /* 0x100fe200078e0a02 */
[----:B------:R-:W-:Y:S01]  /*2d30*/  ISETP.GE.AND P1, PT, R45, RZ, PT ;  /* 0x000000ff2d00720c */ /* 0x000fe20003f26270 */
[--C-:B------:R-:W-:Y:S01]  /*2d40*/  @!P0 IMAD.IADD R41, R41, 0x1, -R2.reuse ;  /* 0x0000000129298824 */ /* 0x100fe200078e0a02 */
[----:B------:R-:W-:Y:S01]  /*2d50*/  IABS R48, R51 ;  /* 0x0000003300307213 */ /* 0x000fe20000000000 */
[----:B------:R-:W-:Y:S01]  /*2d60*/  @!P6 IMAD.IADD R43, R43, 0x1, -R2 ;  /* 0x000000012b2be824 */ /* 0x000fe200078e0a02 */
[C---:B------:R-:W-:Y:S01]  /*2d70*/  ISETP.GT.U32.AND P0, PT, R2.reuse, R44, PT ;  /* 0x0000002c0200720c */ /* 0x040fe20003f04070 */
[----:B------:R-:W-:Y:S01]  /*2d80*/  IMAD.HI.U32 R45, R7, R47, RZ ;  /* 0x0000002f072d7227 */ /* 0x000fe200078e00ff */
[----:B------:R-:W-:-:S03]  /*2d90*/  ISETP.GT.U32.AND P6, PT, R2, R42, PT ;  /* 0x0000002a0200720c */ /* 0x000fc60003fc4070 */
[----:B------:R-:W-:Y:S01]  /*2da0*/  @!P4 IMAD.MOV R41, RZ, RZ, -R41 ;  /* 0x000000ffff29c224 */ /* 0x000fe200078e0a29 */
[----:B------:R-:W-:Y:S01]  /*2db0*/  ISETP.GT.U32.AND P4, PT, R2, R43, PT ;  /* 0x0000002b0200720c */ /* 0x000fe20003f84070 */
[----:B------:R-:W-:Y:S02]  /*2dc0*/  IMAD.MOV R45, RZ, RZ, -R45 ;  /* 0x000000ffff2d7224 */ /* 0x000fe400078e0a2d */
[----:B------:R-:W-:-:S04]  /*2dd0*/  IMAD.HI.U32 R46, R7, R48, RZ ;  /* 0x00000030072e7227 */ /* 0x000fc800078e00ff */
[----:B------:R-:W-:Y:S02]  /*2de0*/  IMAD R45, R2, R45, R47 ;  /* 0x0000002d022d7224 */ /* 0x000fe400078e022f */
[----:B------:R-:W-:Y:S02]  /*2df0*/  IMAD.MOV R47, RZ, RZ, -R46 ;  /* 0x000000ffff2f7224 */ /* 0x000fe400078e0a2e */
[----:B------:R-:W-:Y:S02]  /*2e00*/  @!P0 IMAD.IADD R44, R44, 0x1, -R2 ;  /* 0x000000012c2c8824 */ /* 0x000fe400078e0a02 */
[C---:B------:R-:W-:Y:S02]  /*2e10*/  IMAD R46, R2.reuse, R47, R48 ;  /* 0x0000002f022e7224 */ /* 0x040fe400078e0230 */
[--C-:B------:R-:W-:Y:S01]  /*2e20*/  @!P4 IMAD.IADD R43, R43, 0x1, -R2.reuse ;  /* 0x000000012b2bc824 */ /* 0x100fe200078e0a02 */
[----:B------:R-:W-:Y:S01]  /*2e30*/  ISETP.GT.U32.AND P0, PT, R2, R44, PT ;  /* 0x0000002c0200720c */ /* 0x000fe20003f04070 */
[----:B------:R-:W-:Y:S01]  /*2e40*/  @!P6 IMAD.IADD R42, R42, 0x1, -R2 ;  /* 0x000000012a2ae824 */ /* 0x000fe200078e0a02 */
[C---:B------:R-:W-:Y:S01]  /*2e50*/  ISETP.GT.U32.AND P4, PT, R2.reuse, R46, PT ;  /* 0x0000002e0200720c */ /* 0x040fe20003f84070 */
[----:B------:R-:W-:Y:S01]  /*2e60*/  @!P5 IMAD.MOV R39, RZ, RZ, -R39 ;  /* 0x000000ffff27d224 */ /* 0x000fe200078e0a27 */
[----:B------:R-:W-:Y:S01]  /*2e70*/  ISETP.GT.U32.AND P6, PT, R2, R45, PT ;  /* 0x0000002d0200720c */ /* 0x000fe20003fc4070 */
[----:B------:R-:W-:Y:S01]  /*2e80*/  IMAD.HI.U32 R47, R7, R49, RZ ;  /* 0x00000031072f7227 */ /* 0x000fe200078e00ff */
[----:B------:R-:W-:-:S02]  /*2e90*/  ISETP.GE.AND P5, PT, R50, RZ, PT ;  /* 0x000000ff3200720c */ /* 0x000fc40003fa6270 */
[----:B------:R-:W-:Y:S01]  /*2ea0*/  IABS R50, R54 ;  /* 0x0000003600327213 */ /* 0x000fe20000000000 */
[----:B------:R-:W-:Y:S02]  /*2eb0*/  IMAD.MOV R47, RZ, RZ, -R47 ;  /* 0x000000ffff2f7224 */ /* 0x000fe400078e0a2f */
[----:B------:R-:W-:Y:S02]  /*2ec0*/  @!P2 IMAD.MOV R42, RZ, RZ, -R42 ;  /* 0x000000ffff2aa224 */ /* 0x000fe400078e0a2a */
[----:B------:R-:W-:-:S04]  /*2ed0*/  IMAD.HI.U32 R48, R7, R50, RZ ;  /* 0x0000003207307227 */ /* 0x000fc800078e00ff */
[--C-:B------:R-:W-:Y:S02]  /*2ee0*/  @!P4 IMAD.IADD R46, R46, 0x1, -R2.reuse ;  /* 0x000000012e2ec824 */ /* 0x100fe400078e0a02 */
[----:B------:R-:W-:Y:S01]  /*2ef0*/  @!P0 IMAD.IADD R44, R44, 0x1, -R2 ;  /* 0x000000012c2c8824 */ /* 0x000fe200078e0a02 */
[----:B------:R-:W-:Y:S01]  /*2f00*/  ISETP.GE.AND P0, PT, R51, RZ, PT ;  /* 0x000000ff3300720c */ /* 0x000fe20003f06270 */
[C---:B------:R-:W-:Y:S01]  /*2f10*/  IMAD R47, R2.reuse, R47, R49 ;  /* 0x0000002f022f7224 */ /* 0x040fe200078e0231 */
[----:B------:R-:W-:Y:S01]  /*2f20*/  ISETP.GT.U32.AND P4, PT, R2, R46, PT ;  /* 0x0000002e0200720c */ /* 0x000fe20003f84070 */
[----:B------:R-:W-:-:S04]  /*2f30*/  IMAD.HI.U32 R49, R7, R52, RZ ;  /* 0x0000003407317227 */ /* 0x000fc800078e00ff */
[----:B------:R-:W-:Y:S01]  /*2f40*/  IMAD.MOV R51, RZ, RZ, -R48 ;  /* 0x000000ffff337224 */ /* 0x000fe200078e0a30 */
[----:B------:R-:W-:Y:S01]  /*2f50*/  LOP3.LUT R48, R6, 0x24, RZ, 0xfc, !PT ;  /* 0x0000002406307812 */ /* 0x000fe200078efcff */
[----:B------:R-:W-:Y:S01]  /*2f60*/  @!P6 IMAD.IADD R45, R45, 0x1, -R2 ;  /* 0x000000012d2de824 */ /* 0x000fe200078e0a02 */
[----:B------:R-:W-:Y:S01]  /*2f70*/  ISETP.GE.AND P6, PT, R53, RZ, PT ;  /* 0x000000ff3500720c */ /* 0x000fe20003fc6270 */
[----:B------:R-:W-:Y:S02]  /*2f80*/  IMAD.MOV R53, RZ, RZ, -R49 ;  /* 0x000000ffff357224 */ /* 0x000fe400078e0a31 */
[C---:B------:R-:W-:Y:S01]  /*2f90*/  IMAD R49, R2.reuse, R51, R50 ;  /* 0x0000003302317224 */ /* 0x040fe200078e0232 */
[----:B------:R-:W-:Y:S01]  /*2fa0*/  ISETP.GT.U32.AND P2, PT, R2, R45, PT ;  /* 0x0000002d0200720c */ /* 0x000fe20003f44070 */
[----:B------:R-:W-:Y:S02]  /*2fb0*/  @!P4 IMAD.IADD R46, R46, 0x1, -R2 ;  /* 0x000000012e2ec824 */ /* 0x000fe400078e0a02 */
[----:B------:R-:W-:Y:S01]  /*2fc0*/  @!P3 IMAD.MOV R43, RZ, RZ, -R43 ;  /* 0x000000ffff2bb224 */ /* 0x000fe200078e0a2b */
[C---:B------:R-:W-:Y:S01]  /*2fd0*/  ISETP.GT.U32.AND P4, PT, R2.reuse, R49, PT ;  /* 0x000000310200720c */ /* 0x040fe20003f84070 */
[C---:B------:R-:W-:Y:S01]  /*2fe0*/  IMAD R51, R2.reuse, R53, R52 ;  /* 0x0000003502337224 */ /* 0x040fe200078e0234 */
[----:B------:R-:W-:Y:S01]  /*2ff0*/  ISETP.GT.U32.AND P3, PT, R2, R47, PT ;  /* 0x0000002f0200720c */ /* 0x000fe20003f64070 */
[----:B------:R-:W-:Y:S01]  /*3000*/  @!P0 IMAD.MOV R46, RZ, RZ, -R46 ;  /* 0x000000ffff2e8224 */ /* 0x000fe200078e0a2e */
[----:B------:R-:W-:Y:S01]  /*3010*/  LOP3.LUT R52, R6, 0x22, RZ, 0xfc, !PT ;  /* 0x0000002206347812 */ /* 0x000fe200078efcff */
[----:B------:R-:W-:Y:S01]  /*3020*/  @!P5 IMAD.MOV R44, RZ, RZ, -R44 ;  /* 0x000000ffff2cd224 */ /* 0x000fe200078e0a2c */
[----:B------:R-:W-:-:S02]  /*3030*/  IABS R53, R48 ;  /* 0x0000003000357213 */ /* 0x000fc40000000000 */
[----:B------:R-:W-:Y:S01]  /*3040*/  ISETP.GT.U32.AND P0, PT, R2, R51, PT ;  /* 0x000000330200720c */ /* 0x000fe20003f04070 */
[--C-:B------:R-:W-:Y:S01]  /*3050*/  @!P2 IMAD.IADD R45, R45, 0x1, -R2.reuse ;  /* 0x000000012d2da824 */ /* 0x100fe200078e0a02 */
[----:B------:R-:W-:Y:S02]  /*3060*/  ISETP.GE.AND P2, PT, R55, RZ, PT ;  /* 0x000000ff3700720c */ /* 0x000fe40003f46270 */
[----:B------:R-:W-:Y:S01]  /*3070*/  IABS R55, R52 ;  /* 0x0000003400377213 */ /* 0x000fe20000000000 */
[--C-:B------:R-:W-:Y:S01]  /*3080*/  @!P4 IMAD.IADD R49, R49, 0x1, -R2.reuse ;  /* 0x000000013131c824 */ /* 0x100fe200078e0a02 */
[----:B------:R-:W-:Y:S01]  /*3090*/  ISETP.GE.AND P5, PT, R54, RZ, PT ;  /* 0x000000ff3600720c */ /* 0x000fe20003fa6270 */
[----:B------:R-:W-:Y:S01]  /*30a0*/  @!P3 IMAD.IADD R47, R47, 0x1, -R2 ;  /* 0x000000012f2fb824 */ /* 0x000fe200078e0a02 */
[----:B------:R-:W-:Y:S01]  /*30b0*/  ISETP.GE.AND P3, PT, R48, RZ, PT ;  /* 0x000000ff3000720c */ /* 0x000fe20003f66270 */
[----:B------:R-:W-:Y:S01]  /*30c0*/  @!P1 IMAD.MOV R45, RZ, RZ, -R45 ;  /* 0x000000ffff2d9224 */ /* 0x000fe200078e0a2d */
[C---:B------:R-:W-:Y:S01]  /*30d0*/  ISETP.GT.U32.AND P1, PT, R2.reuse, R49, PT ;  /* 0x000000310200720c */ /* 0x040fe20003f24070 */
[----:B------:R-:W-:Y:S01]  /*30e0*/  IMAD.HI.U32 R50, R7, R55, RZ ;  /* 0x0000003707327227 */ /* 0x000fe200078e00ff */
[----:B------:R-:W-:-:S02]  /*30f0*/  ISETP.GT.U32.AND P4, PT, R2, R47, PT ;  /* 0x0000002f0200720c */ /* 0x000fc40003f84070 */
[----:B------:R-:W-:Y:S01]  /*3100*/  LOP3.LUT R54, R6, 0x20, RZ, 0xfc, !PT ;  /* 0x0000002006367812 */ /* 0x000fe200078efcff */
[----:B------:R-:W-:-:S03]  /*3110*/  IMAD.HI.U32 R48, R7, R53, RZ ;  /* 0x0000003507307227 */ /* 0x000fc600078e00ff */
[----:B------:R-:W-:Y:S01]  /*3120*/  IABS R57, R54 ;  /* 0x0000003600397213 */ /* 0x000fe20000000000 */
[----:B------:R-:W-:Y:S02]  /*3130*/  IMAD.MOV R50, RZ, RZ, -R50 ;  /* 0x000000ffff327224 */ /* 0x000fe400078e0a32 */
[----:B------:R-:W-:Y:S02]  /*3140*/  IMAD.MOV R48, RZ, RZ, -R48 ;  /* 0x000000ffff307224 */ /* 0x000fe400078e0a30 */
[C---:B------:R-:W-:Y:S02]  /*3150*/  IMAD R55, R2.reuse, R50, R55 ;  /* 0x0000003202377224 */ /* 0x040fe400078e0237 */
[C---:B------:R-:W-:Y:S02]  /*3160*/  IMAD R53, R2.reuse, R48, R53 ;  /* 0x0000003002357224 */ /* 0x040fe400078e0235 */
[--C-:B------:R-:W-:Y:S01]  /*3170*/  @!P1 IMAD.IADD R49, R49, 0x1, -R2.reuse ;  /* 0x0000000131319824 */ /* 0x100fe200078e0a02 */
[C---:B------:R-:W-:Y:S01]  /*3180*/  ISETP.GT.U32.AND P1, PT, R2.reuse, R55, PT ;  /* 0x000000370200720c */ /* 0x040fe20003f24070 */
[----:B------:R-:W-:Y:S01]  /*3190*/  @!P4 IMAD.IADD R47, R47, 0x1, -R2 ;  /* 0x000000012f2fc824 */ /* 0x000fe200078e0a02 */
[----:B------:R-:W-:Y:S01]  /*31a0*/  ISETP.GT.U32.AND P4, PT, R2, R53, PT ;  /* 0x000000350200720c */ /* 0x000fe20003f84070 */
[----:B------:R-:W-:-:S04]  /*31b0*/  IMAD.HI.U32 R48, R7, R57, RZ ;  /* 0x0000003907307227 */ /* 0x000fc800078e00ff */
[----:B------:R-:W-:Y:S01]  /*31c0*/  @!P0 IMAD.IADD R51, R51, 0x1, -R2 ;  /* 0x0000000133338824 */ /* 0x000fe200078e0a02 */
[----:B------:R-:W-:Y:S01]  /*31d0*/  ISETP.GE.AND P0, PT, R52, RZ, PT ;  /* 0x000000ff3400720c */ /* 0x000fe20003f06270 */
[----:B------:R-:W-:Y:S01]  /*31e0*/  IMAD.MOV R48, RZ, RZ, -R48 ;  /* 0x000000ffff307224 */ /* 0x000fe200078e0a30 */
[----:B------:R-:W-:Y:S01]  /*31f0*/  IABS R52, R58 ;  /* 0x0000003a00347213 */ /* 0x000fe20000000000 */
[----:B------:R-:W-:Y:S01]  /*3200*/  IMAD.MOV.U32 R67, RZ, RZ, R49 ;  /* 0x000000ffff437224 */ /* 0x000fe200078e0031 */
[----:B------:R-:W-:Y:S01]  /*3210*/  IABS R49, R60 ;  /* 0x0000003c00317213 */ /* 0x000fe20000000000 */
[----:B------:R-:W-:Y:S02]  /*3220*/  @!P1 IMAD.IADD R55, R55, 0x1, -R2 ;  /* 0x0000000137379824 */ /* 0x000fe400078e0a02 */
[C---:B------:R-:W-:Y:S02]  /*3230*/  IMAD R57, R2.reuse, R48, R57 ;  /* 0x0000003002397224 */ /* 0x040fe400078e0239 */
[----:B------:R-:W-:Y:S01]  /*3240*/  IMAD.MOV.U32 R48, RZ, RZ, R52 ;  /* 0x000000ffff307224 */ /* 0x000fe200078e0034 */
[C---:B------:R-:W-:Y:S01]  /*3250*/  ISETP.GT.U32.AND P1, PT, R2.reuse, R55, PT ;  /* 0x000000370200720c */ /* 0x040fe20003f24070 */
[----:B------:R-:W-:Y:S01]  /*3260*/  @!P4 IMAD.IADD R53, R53, 0x1, -R2 ;  /* 0x000000013535c824 */ /* 0x000fe200078e0a02 */
[----:B------:R-:W-:Y:S01]  /*3270*/  ISETP.GT.U32.AND P4, PT, R2, R51, PT ;  /* 0x000000330200720c */ /* 0x000fe20003f84070 */
[----:B------:R-:W-:Y:S01]  /*3280*/  IMAD.MOV.U32 R65, RZ, RZ, R47 ;  /* 0x000000ffff417224 */ /* 0x000fe200078e002f */
[----:B------:R-:W-:Y:S01]  /*3290*/  LOP3.LUT R52, R6, 0x16, RZ, 0xfc, !PT ;  /* 0x0000001606347812 */ /* 0x000fe200078efcff */
[----:B------:R-:W-:-:S04]  /*32a0*/  IMAD.HI.U32 R47, R7, R48, RZ ;  /* 0x00000030072f7227 */ /* 0x000fc800078e00ff */
[----:B------:R-:W-:Y:S01]  /*32b0*/  @!P5 IMAD.MOV R67, RZ, RZ, -R67 ;  /* 0x000000ffff43d224 */ /* 0x000fe200078e0a43 */
[C---:B------:R-:W-:Y:S01]  /*32c0*/  ISETP.GT.U32.AND P5, PT, R2.reuse, R57, PT ;  /* 0x000000390200720c */ /* 0x040fe20003fa4070 */
[----:B------:R-:W-:Y:S02]  /*32d0*/  IMAD.MOV R47, RZ, RZ, -R47 ;  /* 0x000000ffff2f7224 */ /* 0x000fe400078e0a2f */
[----:B------:R-:W-:Y:S01]  /*32e0*/  @!P6 IMAD.MOV R65, RZ, RZ, -R65 ;  /* 0x000000ffff41e224 */ /* 0x000fe200078e0a41 */
[C---:B------:R-:W-:Y:S01]  /*32f0*/  ISETP.GT.U32.AND P6, PT, R2.reuse, R53, PT ;  /* 0x000000350200720c */ /* 0x040fe20003fc4070 */
[----:B------:R-:W-:Y:S02]  /*3300*/  IMAD R47, R2, R47, R48 ;  /* 0x0000002f022f7224 */ /* 0x000fe400078e0230 */
[----:B------:R-:W-:-:S04]  /*3310*/  IMAD.HI.U32 R50, R7, R59, RZ ;  /* 0x0000003b07327227 */ /* 0x000fc800078e00ff */
[----:B------:R-:W-:Y:S02]  /*3320*/  @!P4 IMAD.IADD R51, R51, 0x1, -R2 ;  /* 0x000000013333c824 */ /* 0x000fe400078e0a02 */
[----:B------:R-:W-:-:S04]  /*3330*/  IMAD.HI.U32 R48, R7, R49, RZ ;  /* 0x0000003107307227 */ /* 0x000fc800078e00ff */
[----:B------:R-:W-:Y:S01]  /*3340*/  @!P1 IMAD.IADD R55, R55, 0x1, -R2 ;  /* 0x0000000137379824 */ /* 0x000fe200078e0a02 */
[----:B------:R-:W-:Y:S01]  /*3350*/  ISETP.GT.U32.AND P1, PT, R2, R47, PT ;  /* 0x0000002f0200720c */ /* 0x000fe20003f24070 */
[----:B------:R-:W-:Y:S02]  /*3360*/  IMAD.MOV R50, RZ, RZ, -R50 ;  /* 0x000000ffff327224 */ /* 0x000fe400078e0a32 */
[----:B------:R-:W-:Y:S01]  /*3370*/  @!P5 IMAD.IADD R57, R57, 0x1, -R2 ;  /* 0x000000013939d824 */ /* 0x000fe200078e0a02 */
[----:B------:R-:W-:Y:S01]  /*3380*/  ISETP.GE.AND P5, PT, R56, RZ, PT ;  /* 0x000000ff3800720c */ /* 0x000fe20003fa6270 */
[----:B------:R-:W-:Y:S02]  /*3390*/  IMAD.MOV.U32 R69, RZ, RZ, R51 ;  /* 0x000000ffff457224 */ /* 0x000fe400078e0033 */
[----:B------:R-:W-:Y:S02]  /*33a0*/  IMAD.MOV R48, RZ, RZ, -R48 ;  /* 0x000000ffff307224 */ /* 0x000fe400078e0a30 */
[C---:B------:R-:W-:Y:S01]  /*33b0*/  IMAD R59, R2.reuse, R50, R59 ;  /* 0x00000032023b7224 */ /* 0x040fe200078e023b */
[----:B------:R-:W-:Y:S01]  /*33c0*/  IABS R50, R52 ;  /* 0x0000003400327213 */ /* 0x000fe20000000000 */
[----:B------:R-:W-:Y:S01]  /*33d0*/  @!P2 IMAD.MOV R69, RZ, RZ, -R69 ;  /* 0x000000ffff45a224 */ /* 0x000fe200078e0a45 */
[C---:B------:R-:W-:Y:S01]  /*33e0*/  ISETP.GT.U32.AND P2, PT, R2.reuse, R57, PT ;  /* 0x000000390200720c */ /* 0x040fe20003f44070 */
[C---:B------:R-:W-:Y:S01]  /*33f0*/  IMAD R49, R2.reuse, R48, R49 ;  /* 0x0000003002317224 */ /* 0x040fe200078e0231 */
[----:B------:R-:W-:Y:S01]  /*3400*/  ISETP.GT.U32.AND P4, PT, R2, R59, PT ;  /* 0x0000003b0200720c */ /* 0x000fe20003f84070 */
[----:B------:R-:W-:Y:S01]  /*3410*/  IMAD.MOV.U32 R73, RZ, RZ, R55 ;  /* 0x000000ffff497224 */ /* 0x000fe200078e0037 */
[----:B------:R-:W-:Y:S01]  /*3420*/  LOP3.LUT R55, R6, 0xc, RZ, 0xfc, !PT ;  /* 0x0000000c06377812 */ /* 0x000fe200078efcff */
[--C-:B------:R-:W-:Y:S01]  /*3430*/  @!P6 IMAD.IADD R53, R53, 0x1, -R2.reuse ;  /* 0x000000013535e824 */ /* 0x100fe200078e0a02 */
[----:B------:R-:W-:Y:S01]  /*3440*/  ISETP.GE.AND P6, PT, R54, RZ, PT ;  /* 0x000000ff3600720c */ /* 0x000fe20003fc6270 */
[----:B------:R-:W-:Y:S01]  /*3450*/  @!P0 IMAD.MOV R73, RZ, RZ, -R73 ;  /* 0x000000ffff498224 */ /* 0x000fe200078e0a49 */
[----:B------:R-:W-:Y:S01]  /*3460*/  ISETP.GT.U32.AND P0, PT, R2, R49, PT ;  /* 0x000000310200720c */ /* 0x000fe20003f04070 */
[----:B------:R-:W-:Y:S01]  /*3470*/  IMAD.MOV.U32 R71, RZ, RZ, R53 ;  /* 0x000000ffff477224 */ /* 0x000fe200078e0035 */
[----:B------:R-:W-:Y:S01]  /*3480*/  IABS R61, R55 ;  /* 0x00000037003d7213 */ /* 0x000fe20000000000 */
[----:B------:R-:W-:Y:S01]  /*3490*/  @!P1 IMAD.IADD R47, R47, 0x1, -R2 ;  /* 0x000000012f2f9824 */ /* 0x000fe200078e0a02 */
[----:B------:R-:W-:Y:S01]  /*34a0*/  ISETP.GE.AND P1, PT, R58, RZ, PT ;  /* 0x000000ff3a00720c */ /* 0x000fe20003f26270 */
[----:B------:R-:W-:Y:S01]  /*34b0*/  IMAD.MOV.U32 R51, RZ, RZ, R50 ;  /* 0x000000ffff337224 */ /* 0x000fe200078e0032 */
[----:B------:R-:W-:Y:S01]  /*34c0*/  LOP3.LUT R50, R6, 0x12, RZ, 0xfc, !PT ;  /* 0x0000001206327812 */ /* 0x000fe200078efcff */
[----:B------:R-:W-:Y:S01]  /*34d0*/  @!P3 IMAD.MOV R71, RZ, RZ, -R71 ;  /* 0x000000ffff47b224 */ /* 0x000fe200078e0a47 */
[----:B------:R-:W-:Y:S01]  /*34e0*/  ISETP.GT.U32.AND P3, PT, R2, R47, PT ;  /* 0x0000002f0200720c */ /* 0x000fe20003f64070 */
[----:B------:R-:W-:Y:S01]  /*34f0*/  IMAD.HI.U32 R48, R7, R51, RZ ;  /* 0x0000003307307227 */ /* 0x000fe200078e00ff */
[----:B------:R-:W-:-:S02]  /*3500*/  IABS R54, R50 ;  /* 0x0000003200367213 */ /* 0x000fc40000000000 */
[----:B------:R-:W-:Y:S01]  /*3510*/  LOP3.LUT R58, R6, 0x6, RZ, 0xfc, !PT ;  /* 0x00000006063a7812 */ /* 0x000fe200078efcff */
[--C-:B------:R-:W-:Y:S01]  /*3520*/  @!P2 IMAD.IADD R57, R57, 0x1, -R2.reuse ;  /* 0x000000013939a824 */ /* 0x100fe200078e0a02 */
[----:B------:R-:W-:Y:S01]  /*3530*/  ISETP.GE.AND P2, PT, R60, RZ, PT ;  /* 0x000000ff3c00720c */ /* 0x000fe20003f46270 */
[----:B------:R-:W-:Y:S01]  /*3540*/  @!P4 IMAD.IADD R59, R59, 0x1, -R2 ;  /* 0x000000013b3bc824 */ /* 0x000fe200078e0a02 */
[----:B------:R-:W-:Y:S01]  /*3550*/  IABS R101, R58 ;  /* 0x0000003a00657213 */ /* 0x000fe20000000000 */
[----:B------:R-:W-:Y:S02]  /*3560*/  IMAD.MOV R48, RZ, RZ, -R48 ;  /* 0x000000ffff307224 */ /* 0x000fe400078e0a30 */
[----:B------:R-:W-:Y:S01]  /*3570*/  IMAD.MOV.U32 R75, RZ, RZ, R57 ;  /* 0x000000ffff4b7224 */ /* 0x000fe200078e0039 */
[----:B------:R-:W-:Y:S01]  /*3580*/  ISETP.GT.U32.AND P4, PT, R2, R59, PT ;  /* 0x0000003b0200720c */ /* 0x000fe20003f84070 */
[--C-:B------:R-:W-:Y:S01]  /*3590*/  @!P0 IMAD.IADD R49, R49, 0x1, -R2.reuse ;  /* 0x0000000131318824 */ /* 0x100fe200078e0a02 */
[----:B------:R-:W-:Y:S01]  /*35a0*/  ISETP.GE.AND P0, PT, R50, RZ, PT ;  /* 0x000000ff3200720c */ /* 0x000fe20003f06270 */
[----:B------:R-:W-:Y:S01]  /*35b0*/  IMAD R51, R2, R48, R51 ;  /* 0x0000003002337224 */ /* 0x000fe200078e0233 */
[----:B------:R-:W-:Y:S01]  /*35c0*/  LOP3.LUT R48, R6, 0x14, RZ, 0xfc, !PT ;  /* 0x0000001406307812 */ /* 0x000fe200078efcff */
[----:B------:R-:W-:Y:S01]  /*35d0*/  @!P6 IMAD.MOV R75, RZ, RZ, -R75 ;  /* 0x000000ffff4be224 */ /* 0x000fe200078e0a4b */
[----:B------:R-:W-:Y:S01]  /*35e0*/  ISETP.GT.U32.AND P6, PT, R2, R49, PT ;  /* 0x000000310200720c */ /* 0x000fe20003fc4070 */
[----:B------:R-:W-:Y:S01]  /*35f0*/  @!P3 IMAD.IADD R47, R47, 0x1, -R2 ;  /* 0x000000012f2fb824 */ /* 0x000fe200078e0a02 */
[----:B------:R-:W-:-:S02]  /*3600*/  IABS R53, R48 ;  /* 0x0000003000357213 */ /* 0x000fc40000000000 */
[----:B------:R-:W-:Y:S01]  /*3610*/  ISETP.GE.AND P3, PT, R48, RZ, PT ;  /* 0x000000ff3000720c */ /* 0x000fe20003f66270 */
[----:B------:R-:W-:Y:S02]  /*3620*/  IMAD.MOV.U32 R81, RZ, RZ, R47 ;  /* 0x000000ffff517224 */ /* 0x000fe400078e002f */
[----:B------:R-:W-:-:S04]  /*3630*/  IMAD.HI.U32 R47, R7, R53, RZ ;  /* 0x00000035072f7227 */ /* 0x000fc800078e00ff */
[----:B------:R-:W-:Y:S01]  /*3640*/  @!P1 IMAD.MOV R81, RZ, RZ, -R81 ;  /* 0x000000ffff519224 */ /* 0x000fe200078e0a51 */
[----:B------:R-:W-:Y:S01]  /*3650*/  ISETP.GT.U32.AND P1, PT, R2, R51, PT ;  /* 0x000000330200720c */ /* 0x000fe20003f24070 */
[--C-:B------:R-:W-:Y:S01]  /*3660*/  @!P4 IMAD.IADD R59, R59, 0x1, -R2.reuse ;  /* 0x000000013b3bc824 */ /* 0x100fe200078e0a02 */
[----:B------:R-:W-:Y:S01]  /*3670*/  ISETP.GE.AND P4, PT, R52, RZ, PT ;  /* 0x000000ff3400720c */ /* 0x000fe20003f86270 */
[----:B------:R-:W-:Y:S01]  /*3680*/  @!P6 IMAD.IADD R49, R49, 0x1, -R2 ;  /* 0x000000013131e824 */ /* 0x000fe200078e0a02 */
[----:B------:R-:W-:Y:S01]  /*3690*/  LOP3.LUT R52, R6, 0x10, RZ, 0xfc, !PT ;  /* 0x0000001006347812 */ /* 0x000fe200078efcff */
[----:B------:R-:W-:Y:S01]  /*36a0*/  IMAD.MOV R47, RZ, RZ, -R47 ;  /* 0x000000ffff2f7224 */ /* 0x000fe200078e0a2f */
[----:B------:R-:W-:Y:S01]  /*36b0*/  ISETP.GE.AND P6, PT, R55, RZ, PT ;  /* 0x000000ff3700720c */ /* 0x000fe20003fc6270 */
[----:B------:R-:W-:Y:S01]  /*36c0*/  IMAD.MOV.U32 R83, RZ, RZ, R49 ;  /* 0x000000ffff537224 */ /* 0x000fe200078e0031 */
[----:B------:R-:W-:Y:S01]  /*36d0*/  IABS R56, R52 ;  /* 0x0000003400387213 */ /* 0x000fe20000000000 */
[----:B------:R-:W-:-:S02]  /*36e0*/  IMAD R53, R2, R47, R53 ;  /* 0x0000002f02357224 */ /* 0x000fc400078e0235 */
[----:B------:R-:W-:Y:S02]  /*36f0*/  @!P2 IMAD.MOV R83, RZ, RZ, -R83 ;  /* 0x000000ffff53a224 */ /* 0x000fe400078e0a53 */
[----:B------:R-:W-:Y:S01]  /*3700*/  IMAD.HI.U32 R48, R7, R54, RZ ;  /* 0x0000003607307227 */ /* 0x000fe200078e00ff */
[----:B------:R-:W-:-:S03]  /*3710*/  ISETP.GT.U32.AND P2, PT, R2, R53, PT ;  /* 0x000000350200720c */ /* 0x000fc60003f44070 */
[----:B------:R-:W-:-:S04]  /*3720*/  IMAD.HI.U32 R50, R7, R56, RZ ;  /* 0x0000003807327227 */ /* 0x000fc800078e00ff */
[----:B------:R-:W-:Y:S02]  /*3730*/  @!P1 IMAD.IADD R51, R51, 0x1, -R2 ;  /* 0x0000000133339824 */ /* 0x000fe400078e0a02 */
[----:B------:R-:W-:Y:S02]  /*3740*/  IMAD.MOV R55, RZ, RZ, -R48 ;  /* 0x000000ffff377224 */ /* 0x000fe400078e0a30 */
[----:B------:R-:W-:Y:S01]  /*3750*/  IMAD.MOV R57, RZ, RZ, -R50 ;  /* 0x000000ffff397224 */ /* 0x000fe200078e0a32 */
[C---:B------:R-:W-:Y:S01]  /*3760*/  ISETP.GT.U32.AND P1, PT, R2.reuse, R51, PT ;  /* 0x000000330200720c */ /* 0x040fe20003f24070 */
[C---:B------:R-:W-:Y:S01]  /*3770*/  IMAD R49, R2.reuse, R55, R54 ;  /* 0x0000003702317224 */ /* 0x040fe200078e0236 */
[----:B------:R-:W-:Y:S01]  /*3780*/  LEA.HI R54, R3, R16, RZ, 0x1a ;  /* 0x0000001003367211 */ /* 0x000fe200078fd0ff */
[----:B------:R-:W-:Y:S01]  /*3790*/  IMAD R55, R2, R57, R56 ;  /* 0x0000003902377224 */ /* 0x000fe200078e0238 */
[C---:B------:R-:W-:Y:S01]  /*37a0*/  LOP3.LUT R57, R6.reuse, 0x8, RZ, 0xfc, !PT ;  /* 0x0000000806397812 */ /* 0x040fe200078efcff */
[----:B------:R-:W-:Y:S01]  /*37b0*/  @!P2 IMAD.IADD R53, R53, 0x1, -R2 ;  /* 0x000000013535a824 */ /* 0x000fe200078e0a02 */
[----:B------:R-:W-:Y:S01]  /*37c0*/  LOP3.LUT R56, R6, 0xa, RZ, 0xfc, !PT ;  /* 0x0000000a06387812 */ /* 0x000fe200078efcff */
[----:B------:R-:W-:Y:S01]  /*37d0*/  IMAD.MOV.U32 R79, RZ, RZ, R59 ;  /* 0x000000ffff4f7224 */ /* 0x000fe200078e003b */
[----:B------:R-:W-:Y:S01]  /*37e0*/  ISETP.GT.U32.AND P2, PT, R2, R55, PT ;  /* 0x000000370200720c */ /* 0x000fe20003f44070 */
[----:B------:R-:W-:Y:S01]  /*37f0*/  IMAD.HI.U32 R50, R7, R101, RZ ;  /* 0x0000006507327227 */ /* 0x000fe200078e00ff */
[----:B------:R-:W-:-:S02]  /*3800*/  IABS R93, R57 ;  /* 0x00000039005d7213 */ /* 0x000fc40000000000 */
[----:B------:R-:W-:Y:S01]  /*3810*/  IABS R63, R56 ;  /* 0x00000038003f7213 */ /* 0x000fe20000000000 */
[----:B------:R-:W-:Y:S01]  /*3820*/  @!P1 IMAD.IADD R51, R51, 0x1, -R2 ;  /* 0x0000000133339824 */ /* 0x000fe200078e0a02 */
[----:B------:R-:W-:Y:S01]  /*3830*/  ISETP.GT.U32.AND P1, PT, R2, R49, PT ;  /* 0x000000310200720c */ /* 0x000fe20003f24070 */
[----:B------:R-:W-:Y:S01]  /*3840*/  @!P5 IMAD.MOV R79, RZ, RZ, -R79 ;  /* 0x000000ffff4fd224 */ /* 0x000fe200078e0a4f */
[----:B------:R-:W-:Y:S01]  /*3850*/  ISETP.GE.AND P5, PT, R52, RZ, PT ;  /* 0x000000ff3400720c */ /* 0x000fe20003fa6270 */
[----:B------:R-:W-:Y:S02]  /*3860*/  IMAD.MOV.U32 R85, RZ, RZ, R51 ;  /* 0x000000ffff557224 */ /* 0x000fe400078e0033 */
[----:B------:R-:W-:-:S04]  /*3870*/  IMAD.HI.U32 R52, R7, R61, RZ ;  /* 0x0000003d07347227 */ /* 0x000fc800078e00ff */
[----:B------:R-:W-:Y:S01]  /*3880*/  @!P4 IMAD.MOV R85, RZ, RZ, -R85 ;  /* 0x000000ffff55c224 */ /* 0x000fe200078e0a55 */
[C---:B------:R-:W-:Y:S01]  /*3890*/  ISETP.GT.U32.AND P4, PT, R2.reuse, R53, PT ;  /* 0x000000350200720c */ /* 0x040fe20003f84070 */
[----:B------:R-:W-:Y:S02]  /*38a0*/  @!P2 IMAD.IADD R55, R55, 0x1, -R2 ;  /* 0x000000013737a824 */ /* 0x000fe400078e0a02 */
[----:B------:R-:W-:Y:S02]  /*38b0*/  IMAD.MOV R52, RZ, RZ, -R52 ;  /* 0x000000ffff347224 */ /* 0x000fe400078e0a34 */
[----:B------:R-:W-:Y:S01]  /*38c0*/  IMAD.HI.U32 R48, R7, R93, RZ ;  /* 0x0000005d07307227 */ /* 0x000fe200078e00ff */
[----:B------:R-:W-:-:S03]  /*38d0*/  ISETP.GT.U32.AND P2, PT, R2, R55, PT ;  /* 0x000000370200720c */ /* 0x000fc60003f44070 */
[C---:B------:R-:W-:Y:S02]  /*38e0*/  IMAD R61, R2.reuse, R52, R61 ;  /* 0x00000034023d7224 */ /* 0x040fe400078e023d */
[----:B------:R-:W-:Y:S02]  /*38f0*/  IMAD.MOV R48, RZ, RZ, -R48 ;  /* 0x000000ffff307224 */ /* 0x000fe400078e0a30 */
[----:B------:R-:W-:Y:S01]  /*3900*/  @!P4 IMAD.IADD R53, R53, 0x1, -R2 ;  /* 0x000000013535c824 */ /* 0x000fe200078e0a02 */
[C---:B------:R-:W-:Y:S01]  /*3910*/  ISETP.GT.U32.AND P4, PT, R2.reuse, R61, PT ;  /* 0x0000003d0200720c */ /* 0x040fe20003f84070 */
[----:B------:R-:W-:Y:S02]  /*3920*/  IMAD R93, R2, R48, R93 ;  /* 0x00000030025d7224 */ /* 0x000fe400078e025d */
[----:B------:R-:W-:-:S04]  /*3930*/  IMAD.HI.U32 R47, R7, R63, RZ ;  /* 0x0000003f072f7227 */ /* 0x000fc800078e00ff */
[----:B------:R-:W-:Y:S01]  /*3940*/  @!P2 IMAD.IADD R55, R55, 0x1, -R2 ;  /* 0x000000013737a824 */ /* 0x000fe200078e0a02 */
[----:B------:R-:W-:Y:S01]  /*3950*/  ISETP.GT.U32.AND P2, PT, R2, R93, PT ;  /* 0x0000005d0200720c */ /* 0x000fe20003f44070 */
[----:B------:R-:W-:Y:S02]  /*3960*/  IMAD.MOV R51, RZ, RZ, -R47 ;  /* 0x000000ffff337224 */ /* 0x000fe400078e0a2f */
[----:B------:R-:W-:-:S04]  /*3970*/  IMAD.HI.U32 R47, R7, R103, RZ ;  /* 0x00000067072f7227 */ /* 0x000fc800078e00ff */
[----:B------:R-:W-:Y:S02]  /*3980*/  IMAD.MOV R47, RZ, RZ, -R47 ;  /* 0x000000ffff2f7224 */ /* 0x000fe400078e0a2f */
[--C-:B------:R-:W-:Y:S02]  /*3990*/  @!P4 IMAD.IADD R61, R61, 0x1, -R2.reuse ;  /* 0x000000013d3dc824 */ /* 0x100fe400078e0a02 */
[C---:B------:R-:W-:Y:S02]  /*39a0*/  IMAD R103, R2.reuse, R47, R103 ;  /* 0x0000002f02677224 */ /* 0x040fe400078e0267 */
[--C-:B------:R-:W-:Y:S01]  /*39b0*/  @!P2 IMAD.IADD R93, R93, 0x1, -R2.reuse ;  /* 0x000000015d5da824 */ /* 0x100fe200078e0a02 */
[----:B------:R-:W-:Y:S01]  /*39c0*/  ISETP.GT.U32.AND P2, PT, R2, R61, PT ;  /* 0x0000003d0200720c */ /* 0x000fe20003f44070 */
[----:B------:R-:W-:Y:S02]  /*39d0*/  @!P1 IMAD.IADD R49, R49, 0x1, -R2 ;  /* 0x0000000131319824 */ /* 0x000fe400078e0a02 */
[----:B------:R-:W-:-:S02]  /*39e0*/  IMAD.MOV R50, RZ, RZ, -R50 ;  /* 0x000000ffff327224 */ /* 0x000fc400078e0a32 */
[----:B------:R-:W-:Y:S01]  /*39f0*/  VIADD R47, R54, 0x7e ;  /* 0x0000007e362f7836 */ /* 0x000fe20000000000 */
[C---:B------:R-:W-:Y:S01]  /*3a00*/  ISETP.GT.U32.AND P1, PT, R2.reuse, R49, PT ;  /* 0x000000310200720c */ /* 0x040fe20003f24070 */
[C---:B------:R-:W-:Y:S02]  /*3a10*/  IMAD R101, R2.reuse, R50, R101 ;  /* 0x0000003202657224 */ /* 0x040fe400078e0265 */
[----:B------:R-:W-:Y:S01]  /*3a20*/  IMAD R63, R2, R51, R63 ;  /* 0x00000033023f7224 */ /* 0x000fe200078e023f */
[----:B------:R-:W-:Y:S01]  /*3a30*/  ISETP.GE.AND P4, PT, R47, RZ, PT ;  /* 0x000000ff2f00720c */ /* 0x000fe20003f86270 */
[----:B------:R-:W-:Y:S01]  /*3a40*/  VIADD R60, R54, 0x6e ;  /* 0x0000006e363c7836 */ /* 0x000fe20000000000 */
[----:B------:R-:W-:Y:S01]  /*3a50*/  IABS R50, R47 ;  /* 0x0000002f00327213 */ /* 0x000fe20000000000 */
[----:B------:R-:W-:-:S03]  /*3a60*/  IMAD.HI.U32 R47, R7, R105, RZ ;  /* 0x00000069072f7227 */ /* 0x000fc600078e00ff */
[----:B------:R-:W-:Y:S01]  /*3a70*/  IABS R51, R60 ;  /* 0x0000003c00337213 */ /* 0x000fe20000000000 */
        /* <DEDUP_REMOVED lines=8> */
[----:B------:R-:W-:Y:S02]  /*3b00*/  VIADD R62, R54, 0x5e ;  /* 0x0000005e363e7836 */ /* 0x000fe40000000000 */
[C---:B------:R-:W-:Y:S02]  /*3b10*/  IMAD R47, R2.reuse, R47, R50 ;  /* 0x0000002f022f7224 */ /* 0x040fe400078e0232 */
[----:B------:R-:W-:Y:S01]  /*3b20*/  @!P2 IMAD.IADD R103, R103, 0x1, -R2 ;  /* 0x000000016767a824 */ /* 0x000fe200078e0a02 */
[----:B------:R-:W-:Y:S01]  /*3b30*/  IABS R52, R62 ;  /* 0x0000003e00347213 */ /* 0x000fe20000000000 */
[----:B------:R-:W-:Y:S01]  /*3b40*/  IMAD.HI.U32 R48, R7, R51, RZ ;  /* 0x0000003307307227 */ /* 0x000fe200078e00ff */
[----:B------:R-:W-:-:S03]  /*3b50*/  ISETP.GT.U32.AND P2, PT, R2, R47, PT ;  /* 0x0000002f0200720c */ /* 0x000fc60003f44070 */
[----:B------:R-:W-:Y:S02]  /*3b60*/  IMAD.MOV.U32 R89, RZ, RZ, R49 ;  /* 0x000000ffff597224 */ /* 0x000fe400078e0031 */
[----:B------:R-:W-:Y:S01]  /*3b70*/  @!P1 IMAD.IADD R63, R63, 0x1, -R2 ;  /* 0x000000013f3f9824 */ /* 0x000fe200078e0a02 */
[----:B------:R-:W-:Y:S01]  /*3b80*/  ISETP.GT.U32.AND P1, PT, R2, R101, PT ;  /* 0x000000650200720c */ /* 0x000fe20003f24070 */
[----:B------:R-:W-:-:S04]  /*3b90*/  IMAD.HI.U32 R49, R7, R52, RZ ;  /* 0x0000003407317227 */ /* 0x000fc800078e00ff */
[----:B------:R-:W-:Y:S02]  /*3ba0*/  IMAD.MOV R48, RZ, RZ, -R48 ;  /* 0x000000ffff307224 */ /* 0x000fe400078e0a30 */
[----:B------:R-:W-:Y:S02]  /*3bb0*/  IMAD.MOV.U32 R87, RZ, RZ, R53 ;  /* 0x000000ffff577224 */ /* 0x000fe400078e0035 */
[----:B------:R-:W-:Y:S02]  /*3bc0*/  IMAD.MOV R53, RZ, RZ, -R49 ;  /* 0x000000ffff357224 */ /* 0x000fe400078e0a31 */
[C---:B------:R-:W-:Y:S02]  /*3bd0*/  IMAD R49, R2.reuse, R48, R51 ;  /* 0x0000003002317224 */ /* 0x040fe400078e0233 */
[----:B------:R-:W-:Y:S01]  /*3be0*/  @!P3 IMAD.MOV R87, RZ, RZ, -R87 ;  /* 0x000000ffff57b224 */ /* 0x000fe200078e0a57 */
[C---:B------:R-:W-:Y:S01]  /*3bf0*/  ISETP.GT.U32.AND P3, PT, R2.reuse, R93, PT ;  /* 0x0000005d0200720c */ /* 0x040fe20003f64070 */
[--C-:B------:R-:W-:Y:S01]  /*3c00*/  @!P2 IMAD.IADD R47, R47, 0x1, -R2.reuse ;  /* 0x000000012f2fa824 */ /* 0x100fe200078e0a02 */
[C---:B------:R-:W-:Y:S01]  /*3c10*/  ISETP.GT.U32.AND P2, PT, R2.reuse, R49, PT ;  /* 0x000000310200720c */ /* 0x040fe20003f44070 */
[----:B------:R-:W-:Y:S01]  /*3c20*/  @!P0 IMAD.MOV R89, RZ, RZ, -R89 ;  /* 0x000000ffff598224 */ /* 0x000fe200078e0a59 */
[----:B------:R-:W-:Y:S01]  /*3c30*/  ISETP.GT.U32.AND P0, PT, R2, R63, PT ;  /* 0x0000003f0200720c */ /* 0x000fe20003f04070 */
[----:B------:R-:W-:-:S02]  /*3c40*/  @!P1 IMAD.IADD R101, R101, 0x1, -R2 ;  /* 0x0000000165659824 */ /* 0x000fc400078e0a02 */
[----:B------:R-:W-:Y:S02]  /*3c50*/  IMAD R51, R2, R53, R52 ;  /* 0x0000003502337224 */ /* 0x000fe400078e0234 */
[----:B------:R-:W-:Y:S01]  /*3c60*/  VIADD R64, R54, 0x4e ;  /* 0x0000004e36407836 */ /* 0x000fe20000000000 */
[----:B------:R-:W-:Y:S01]  /*3c70*/  ISETP.GT.U32.AND P1, PT, R2, R101, PT ;  /* 0x000000650200720c */ /* 0x000fe20003f24070 */
[----:B------:R-:W-:Y:S02]  /*3c80*/  VIADD R66, R54, 0x3e ;  /* 0x0000003e36427836 */ /* 0x000fe40000000000 */
[--C-:B------:R-:W-:Y:S01]  /*3c90*/  @!P3 IMAD.IADD R93, R93, 0x1, -R2.reuse ;  /* 0x000000015d5db824 */ /* 0x100fe200078e0a02 */
[----:B------:R-:W-:Y:S01]  /*3ca0*/  ISETP.GE.AND P3, PT, R56, RZ, PT ;  /* 0x000000ff3800720c */ /* 0x000fe20003f66270 */
[--C-:B------:R-:W-:Y:S01]  /*3cb0*/  @!P2 IMAD.IADD R49, R49, 0x1, -R2.reuse ;  /* 0x000000013131a824 */ /* 0x100fe200078e0a02 */
[C---:B------:R-:W-:Y:S01]  /*3cc0*/  ISETP.GT.U32.AND P2, PT, R2.reuse, R51, PT ;  /* 0x000000330200720c */ /* 0x040fe20003f44070 */
[----:B------:R-:W-:Y:S01]  /*3cd0*/  @!P0 IMAD.IADD R63, R63, 0x1, -R2 ;  /* 0x000000013f3f8824 */ /* 0x000fe200078e0a02 */
[----:B------:R-:W-:Y:S01]  /*3ce0*/  ISETP.GT.U32.AND P0, PT, R2, R105, PT ;  /* 0x000000690200720c */ /* 0x000fe20003f04070 */
[----:B------:R-:W-:Y:S01]  /*3cf0*/  VIADD R70, R54, 0x1e ;  /* 0x0000001e36467836 */ /* 0x000fe20000000000 */
[----:B------:R-:W-:Y:S01]  /*3d00*/  IABS R53, R64 ;  /* 0x0000004000357213 */ /* 0x000fe20000000000 */
[----:B------:R-:W-:-:S02]  /*3d10*/  IMAD.MOV.U32 R97, RZ, RZ, R63 ;  /* 0x000000ffff617224 */ /* 0x000fc400078e003f */
[--C-:B------:R-:W-:Y:S01]  /*3d20*/  @!P1 IMAD.IADD R101, R101, 0x1, -R2.reuse ;  /* 0x0000000165659824 */ /* 0x100fe200078e0a02 */
[----:B------:R-:W-:Y:S01]  /*3d30*/  ISETP.GE.AND P1, PT, R57, RZ, PT ;  /* 0x000000ff3900720c */ /* 0x000fe20003f26270 */
[----:B------:R-:W-:Y:S01]  /*3d40*/  IMAD.HI.U32 R48, R7, R53, RZ ;  /* 0x0000003507307227 */ /* 0x000fe200078e00ff */
[----:B------:R-:W-:Y:S02]  /*3d50*/  IABS R57, R66 ;  /* 0x0000004200397213 */ /* 0x000fe40000000000 */
[----:B------:R-:W-:Y:S01]  /*3d60*/  IABS R77, R70 ;  /* 0x00000046004d7213 */ /* 0x000fe20000000000 */
[----:B------:R-:W-:Y:S02]  /*3d70*/  VIADD R68, R54, 0x2e ;  /* 0x0000002e36447836 */ /* 0x000fe40000000000 */
[----:B------:R-:W-:Y:S01]  /*3d80*/  @!P2 IMAD.IADD R51, R51, 0x1, -R2 ;  /* 0x000000013333a824 */ /* 0x000fe200078e0a02 */
[C---:B------:R-:W-:Y:S01]  /*3d90*/  ISETP.GT.U32.AND P2, PT, R2.reuse, R103, PT ;  /* 0x000000670200720c */ /* 0x040fe20003f44070 */
[----:B------:R-:W-:Y:S01]  /*3da0*/  @!P3 IMAD.MOV R97, RZ, RZ, -R97 ;  /* 0x000000ffff61b224 */ /* 0x000fe200078e0a61 */
[----:B------:R-:W-:Y:S01]  /*3db0*/  ISETP.GT.U32.AND P3, PT, R2, R47, PT ;  /* 0x0000002f0200720c */ /* 0x000fe20003f64070 */
[----:B------:R-:W-:Y:S01]  /*3dc0*/  IMAD.MOV R56, RZ, RZ, -R48 ;  /* 0x000000ffff387224 */ /* 0x000fe200078e0a30 */
[----:B------:R-:W-:Y:S01]  /*3dd0*/  IABS R59, R68 ;  /* 0x00000044003b7213 */ /* 0x000fe20000000000 */
[----:B------:R-:W-:Y:S01]  /*3de0*/  @!P0 IMAD.IADD R105, R105, 0x1, -R2 ;  /* 0x0000000169698824 */ /* 0x000fe200078e0a02 */
[----:B------:R-:W-:Y:S01]  /*3df0*/  ISETP.GE.AND P0, PT, R58, RZ, PT ;  /* 0x000000ff3a00720c */ /* 0x000fe20003f06270 */
[----:B------:R-:W-:-:S02]  /*3e00*/  VIADD R54, R54, 0xe ;  /* 0x0000000e36367836 */ /* 0x000fc40000000000 */
[----:B------:R-:W-:-:S03]  /*3e10*/  IMAD.HI.U32 R50, R7, R57, RZ ;  /* 0x0000003907327227 */ /* 0x000fc600078e00ff */
[----:B------:R-:W-:Y:S01]  /*3e20*/  IABS R58, R54 ;  /* 0x00000036003a7213 */ /* 0x000fe20000000000 */
[----:B------:R-:W-:-:S04]  /*3e30*/  IMAD.HI.U32 R48, R7, R77, RZ ;  /* 0x0000004d07307227 */ /* 0x000fc800078e00ff */
[----:B------:R-:W-:Y:S02]  /*3e40*/  IMAD.MOV.U32 R91, RZ, RZ, R55 ;  /* 0x000000ffff5b7224 */ /* 0x000fe400078e0037 */
[C---:B------:R-:W-:Y:S02]  /*3e50*/  IMAD R53, R2.reuse, R56, R53 ;  /* 0x0000003802357224 */ /* 0x040fe400078e0235 */
[----:B------:R-:W-:Y:S02]  /*3e60*/  IMAD.MOV R50, RZ, RZ, -R50 ;  /* 0x000000ffff327224 */ /* 0x000fe400078e0a32 */
[----:B------:R-:W-:Y:S02]  /*3e70*/  IMAD.MOV R56, RZ, RZ, -R48 ;  /* 0x000000ffff387224 */ /* 0x000fe400078e0a30 */
[----:B------:R-:W-:Y:S01]  /*3e80*/  @!P5 IMAD.MOV R91, RZ, RZ, -R91 ;  /* 0x000000ffff5bd224 */ /* 0x000fe200078e0a5b */
[----:B------:R-:W-:Y:S01]  /*3e90*/  ISETP.GT.U32.AND P5, PT, R2, R105, PT ;  /* 0x000000690200720c */ /* 0x000fe20003fa4070 */
[----:B------:R-:W-:-:S02]  /*3ea0*/  IMAD.MOV.U32 R99, RZ, RZ, R93 ;  /* 0x000000ffff637224 */ /* 0x000fc400078e005d */
[----:B------:R-:W-:-:S04]  /*3eb0*/  IMAD.HI.U32 R52, R7, R59, RZ ;  /* 0x0000003b07347227 */ /* 0x000fc800078e00ff */
[C---:B------:R-:W-:Y:S02]  /*3ec0*/  IMAD R57, R2.reuse, R50, R57 ;  /* 0x0000003202397224 */ /* 0x040fe400078e0239 */
[C---:B------:R-:W-:Y:S02]  /*3ed0*/  IMAD R77, R2.reuse, R56, R77 ;  /* 0x00000038024d7224 */ /* 0x040fe400078e024d */
[----:B------:R-:W-:Y:S01]  /*3ee0*/  @!P1 IMAD.MOV R99, RZ, RZ, -R99 ;  /* 0x000000ffff639224 */ /* 0x000fe200078e0a63 */
[----:B------:R-:W-:Y:S01]  /*3ef0*/  ISETP.GT.U32.AND P1, PT, R2, R49, PT ;  /* 0x000000310200720c */ /* 0x000fe20003f24070 */
[----:B------:R-:W-:Y:S02]  /*3f00*/  IMAD.MOV R52, RZ, RZ, -R52 ;  /* 0x000000ffff347224 */ /* 0x000fe400078e0a34 */
[----:B------:R-:W-:-:S04]  /*3f10*/  IMAD.HI.U32 R48, R7, R58, RZ ;  /* 0x0000003a07307227 */ /* 0x000fc800078e00ff */
[--C-:B------:R-:W-:Y:S01]  /*3f20*/  @!P2 IMAD.IADD R103, R103, 0x1, -R2.reuse ;  /* 0x000000016767a824 */ /* 0x100fe200078e0a02 */
[C---:B------:R-:W-:Y:S01]  /*3f30*/  ISETP.GT.U32.AND P2, PT, R2.reuse, R57, PT ;  /* 0x000000390200720c */ /* 0x040fe20003f44070 */
[----:B------:R-:W-:Y:S01]  /*3f40*/  @!P3 IMAD.IADD R47, R47, 0x1, -R2 ;  /* 0x000000012f2fb824 */ /* 0x000fe200078e0a02 */
[C---:B------:R-:W-:Y:S01]  /*3f50*/  ISETP.GT.U32.AND P3, PT, R2.reuse, R77, PT ;  /* 0x0000004d0200720c */ /* 0x040fe20003f64070 */
[----:B------:R-:W-:Y:S02]  /*3f60*/  IMAD.MOV.U32 R95, RZ, RZ, R61 ;  /* 0x000000ffff5f7224 */ /* 0x000fe400078e003d */
[C---:B------:R-:W-:Y:S02]  /*3f70*/  IMAD R59, R2.reuse, R52, R59 ;  /* 0x00000034023b7224 */ /* 0x040fe400078e023b */
[----:B------:R-:W-:Y:S01]  /*3f80*/  IMAD.MOV R55, RZ, RZ, -R48 ;  /* 0x000000ffff377224 */ /* 0x000fe200078e0a30 */
[----:B------:R-:W-:Y:S01]  /*3f90*/  LOP3.LUT R48, RZ, R5, RZ, 0x33, !PT ;  /* 0x00000005ff307212 */ /* 0x000fe200078e33ff */
[----:B------:R-:W-:Y:S01]  /*3fa0*/  @!P0 IMAD.MOV R101, RZ, RZ, -R101 ;  /* 0x000000ffff658224 */ /* 0x000fe200078e0a65 */
[----:B------:R-:W-:Y:S01]  /*3fb0*/  ISETP.GT.U32.AND P0, PT, R2, R53, PT ;  /* 0x000000350200720c */ /* 0x000fe20003f04070 */
[----:B------:R-:W-:-:S04]  /*3fc0*/  IMAD.HI.U32 R7, R7, R107, RZ ;  /* 0x0000006b07077227 */ /* 0x000fc800078e00ff */
[----:B------:R-:W-:Y:S01]  /*3fd0*/  @!P6 IMAD.MOV R95, RZ, RZ, -R95 ;  /* 0x000000ffff5fe224 */ /* 0x000fe200078e0a5f */
[C---:B------:R-:W-:Y:S01]  /*3fe0*/  ISETP.GT.U32.AND P6, PT, R2.reuse, R51, PT ;  /* 0x000000330200720c */ /* 0x040fe20003fc4070 */
[C---:B------:R-:W-:Y:S02]  /*3ff0*/  IMAD R93, R2.reuse, R55, R58 ;  /* 0x00000037025d7224 */ /* 0x040fe400078e023a */
[--C-:B------:R-:W-:Y:S01]  /*4000*/  @!P5 IMAD.IADD R105, R105, 0x1, -R2.reuse ;  /* 0x000000016969d824 */ /* 0x100fe200078e0a02 */
[C---:B------:R-:W-:Y:S01]  /*4010*/  ISETP.GT.U32.AND P5, PT, R2.reuse, R59, PT ;  /* 0x0000003b0200720c */ /* 0x040fe20003fa4070 */
[----:B------:R-:W-:Y:S02]  /*4020*/  IMAD.MOV R7, RZ, RZ, -R7 ;  /* 0x000000ffff077224 */ /* 0x000fe400078e0a07 */
[----:B------:R-:W-:Y:S01]  /*4030*/  @!P1 IMAD.IADD R49, R49, 0x1, -R2 ;  /* 0x0000000131319824 */ /* 0x000fe200078e0a02 */
[C---:B------:R-:W-:Y:S01]  /*4040*/  ISETP.GT.U32.AND P1, PT, R2.reuse, R93, PT ;  /* 0x0000005d0200720c */ /* 0x040fe20003f24070 */
[----:B------:R-:W-:-:S02]  /*4050*/  IMAD R107, R2, R7, R107 ;  /* 0x00000007026b7224 */ /* 0x000fc400078e026b */
[--C-:B------:R-:W-:Y:S01]  /*4060*/  @!P2 IMAD.IADD R57, R57, 0x1, -R2.reuse ;  /* 0x000000013939a824 */ /* 0x100fe200078e0a02 */
[----:B------:R-:W-:Y:S01]  /*4070*/  ISETP.GE.AND P2, PT, R60, RZ, PT ;  /* 0x000000ff3c00720c */ /* 0x000fe20003f46270 */
[--C-:B------:R-:W-:Y:S01]  /*4080*/  @!P3 IMAD.IADD R77, R77, 0x1, -R2.reuse ;  /* 0x000000014d4db824 */ /* 0x100fe200078e0a02 */
[----:B------:R-:W-:Y:S01]  /*4090*/  ISETP.GT.U32.AND P3, PT, R2, R107, PT ;  /* 0x0000006b0200720c */ /* 0x000fe20003f64070 */
[--C-:B------:R-:W-:Y:S01]  /*40a0*/  @!P0 IMAD.IADD R53, R53, 0x1, -R2.reuse ;  /* 0x0000000135358824 */ /* 0x100fe200078e0a02 */
[----:B------:R-:W-:Y:S01]  /*40b0*/  ISETP.GE.AND P0, PT, R74, RZ, PT ;  /* 0x000000ff4a00720c */ /* 0x000fe20003f06270 */
[--C-:B------:R-:W-:Y:S01]  /*40c0*/  @!P6 IMAD.IADD R51, R51, 0x1, -R2.reuse ;  /* 0x000000013333e824 */ /* 0x100fe200078e0a02 */
[----:B------:R-:W-:Y:S01]  /*40d0*/  ISETP.GE.AND P6, PT, R72, RZ, PT ;  /* 0x000000ff4800720c */ /* 0x000fe20003fc6270 */
[--C-:B------:R-:W-:Y:S01]  /*40e0*/  @!P5 IMAD.IADD R59, R59, 0x1, -R2.reuse ;  /* 0x000000013b3bd824 */ /* 0x100fe200078e0a02 */
[----:B------:R-:W-:Y:S01]  /*40f0*/  ISETP.GE.AND P5, PT, R62, RZ, PT ;  /* 0x000000ff3e00720c */ /* 0x000fe20003fa6270 */
[----:B------:R-:W-:Y:S01]  /*4100*/  @!P1 IMAD.IADD R93, R93, 0x1, -R2 ;  /* 0x000000015d5d9824 */ /* 0x000fe200078e0a02 */
[----:B------:R-:W-:Y:S01]  /*4110*/  ISETP.GT.U32.AND P1, PT, R2, R53, PT ;  /* 0x000000350200720c */ /* 0x000fe20003f24070 */
[----:B------:R-:W-:-:S02]  /*4120*/  IMAD.MOV.U32 R7, RZ, RZ, R49 ;  /* 0x000000ffff077224 */ /* 0x000fc400078e0031 */
[----:B------:R-:W-:Y:S02]  /*4130*/  IMAD.MOV.U32 R55, RZ, RZ, R51 ;  /* 0x000000ffff377224 */ /* 0x000fe400078e0033 */
[--C-:B------:R-:W-:Y:S02]  /*4140*/  @!P3 IMAD.IADD R107, R107, 0x1, -R2.reuse ;  /* 0x000000016b6bb824 */ /* 0x100fe400078e0a02 */
[----:B------:R-:W-:Y:S01]  /*4150*/  @!P2 IMAD.MOV R7, RZ, RZ, -R7 ;  /* 0x000000ffff07a224 */ /* 0x000fe200078e0a07 */
[C---:B------:R-:W-:Y:S01]  /*4160*/  ISETP.GT.U32.AND P2, PT, R2.reuse, R93, PT ;  /* 0x0000005d0200720c */ /* 0x040fe20003f44070 */
[----:B------:R-:W-:Y:S01]  /*4170*/  @!P0 IMAD.MOV R105, RZ, RZ, -R105 ;  /* 0x000000ffff698224 */ /* 0x000fe200078e0a69 */
[C---:B------:R-:W-:Y:S01]  /*4180*/  ISETP.GT.U32.AND P0, PT, R2.reuse, R57, PT ;  /* 0x000000390200720c */ /* 0x040fe20003f04070 */
[----:B------:R-:W-:Y:S01]  /*4190*/  @!P6 IMAD.MOV R103, RZ, RZ, -R103 ;  /* 0x000000ffff67e224 */ /* 0x000fe200078e0a67 */
[C---:B------:R-:W-:Y:S01]  /*41a0*/  ISETP.GT.U32.AND P3, PT, R2.reuse, R107, PT ;  /* 0x0000006b0200720c */ /* 0x040fe20003f64070 */
[----:B------:R-:W-:Y:S01]  /*41b0*/  @!P4 IMAD.MOV R47, RZ, RZ, -R47 ;  /* 0x000000ffff2fc224 */ /* 0x000fe200078e0a2f */
[C---:B------:R-:W-:Y:S01]  /*41c0*/  ISETP.GT.U32.AND P6, PT, R2.reuse, R77, PT ;  /* 0x0000004d0200720c */ /* 0x040fe20003fc4070 */
[----:B------:R-:W-:Y:S01]  /*41d0*/  @!P5 IMAD.MOV R55, RZ, RZ, -R55 ;  /* 0x000000ffff37d224 */ /* 0x000fe200078e0a37 */
[----:B------:R-:W-:Y:S01]  /*41e0*/  ISETP.GT.U32.AND P4, PT, R2, R59, PT ;  /* 0x0000003b0200720c */ /* 0x000fe20003f84070 */
[----:B------:R-:W-:Y:S01]  /*41f0*/  @!P1 IMAD.IADD R53, R53, 0x1, -R2 ;  /* 0x0000000135359824 */ /* 0x000fe200078e0a02 */
[----:B------:R-:W-:-:S02]  /*4200*/  ISETP.GE.AND P5, PT, R64, RZ, PT ;  /* 0x000000ff4000720c */ /* 0x000fc40003fa6270 */
[----:B------:R-:W-:Y:S01]  /*4210*/  ISETP.GE.AND P1, PT, R66, RZ, PT ;  /* 0x000000ff4200720c */ /* 0x000fe20003f26270 */
[--C-:B------:R-:W-:Y:S01]  /*4220*/  @!P2 IMAD.IADD R93, R93, 0x1, -R2.reuse ;  /* 0x000000015d5da824 */ /* 0x100fe200078e0a02 */
[----:B------:R-:W-:Y:S01]  /*4230*/  ISETP.GE.AND P2, PT, R6, RZ, PT ;  /* 0x000000ff0600720c */ /* 0x000fe20003f46270 */
[--C-:B------:R-:W-:Y:S01]  /*4240*/  @!P0 IMAD.IADD R57, R57, 0x1, -R2.reuse ;  /* 0x0000000139398824 */ /* 0x100fe200078e0a02 */
[----:B------:R-:W-:Y:S01]  /*4250*/  ISETP.GE.AND P0, PT, R68, RZ, PT ;  /* 0x000000ff4400720c */ /* 0x000fe20003f06270 */
[----:B------:R-:W-:Y:S02]  /*4260*/  IMAD.MOV.U32 R61, RZ, RZ, R53 ;  /* 0x000000ffff3d7224 */ /* 0x000fe400078e0035 */
[----:B------:R-:W-:Y:S01]  /*4270*/  IMAD R6, R76, UR8, RZ ;  /* 0x000000084c067c24 */ /* 0x000fe2000f8e02ff */
[----:B------:R-:W-:Y:S01]  /*4280*/  USHF.L.U32 UR8, UR8, 0x6, URZ ;  /* 0x0000000608087899 */ /* 0x000fe2000800063f */
[--C-:B------:R-:W-:Y:S01]  /*4290*/  @!P3 IMAD.IADD R107, R107, 0x1, -R2.reuse ;  /* 0x000000016b6bb824 */ /* 0x100fe200078e0a02 */
[----:B------:R-:W-:Y:S01]  /*42a0*/  ISETP.NE.AND P3, PT, R5, RZ, PT ;  /* 0x000000ff0500720c */ /* 0x000fe20003f65270 */
[--C-:B------:R-:W-:Y:S01]  /*42b0*/  @!P6 IMAD.IADD R77, R77, 0x1, -R2.reuse ;  /* 0x000000014d4de824 */ /* 0x100fe200078e0a02 */
[----:B------:R-:W-:Y:S01]  /*42c0*/  ISETP.GE.AND P6, PT, R54, RZ, PT ;  /* 0x000000ff3600720c */ /* 0x000fe20003fc6270 */
[----:B------:R-:W-:Y:S01]  /*42d0*/  @!P4 IMAD.IADD R59, R59, 0x1, -R2 ;  /* 0x000000013b3bc824 */ /* 0x000fe200078e0a02 */
[----:B------:R-:W-:Y:S01]  /*42e0*/  ISETP.GE.AND P4, PT, R70, RZ, PT ;  /* 0x000000ff4600720c */ /* 0x000fe20003f86270 */
[----:B------:R-:W-:Y:S01]  /*42f0*/  @!P5 IMAD.MOV R61, RZ, RZ, -R61 ;  /* 0x000000ffff3dd224 */ /* 0x000fe200078e0a3d */
[----:B------:R-:W-:Y:S01]  /*4300*/  IADD3 R2, P5, R6, UR4, RZ ;  /* 0x0000000406027c10 */ /* 0x000fe2000ffbe0ff */
[----:B------:R-:W-:Y:S01]  /*4310*/  IMAD.MOV.U32 R5, RZ, RZ, R57 ;  /* 0x000000ffff057224 */ /* 0x000fe200078e0039 */
[C---:B------:R-:W-:Y:S01]  /*4320*/  SEL R47, R48.reuse, R47, !P3 ;  /* 0x0000002f302f7207 */ /* 0x040fe20005800000 */
[----:B------:R-:W-:Y:S01]  /*4330*/  IMAD.MOV.U32 R63, RZ, RZ, R59 ;  /* 0x000000ffff3f7224 */ /* 0x000fe200078e003b */
[C---:B------:R-:W-:Y:S01]  /*4340*/  SEL R9, R48.reuse, R9, !P3 ;  /* 0x0000000930097207 */ /* 0x040fe20005800000 */
[----:B------:R-:W-:Y:S01]  /*4350*/  @!P1 IMAD.MOV R5, RZ, RZ, -R5 ;  /* 0x000000ffff059224 */ /* 0x000fe200078e0a05 */
[C---:B------:R-:W-:Y:S01]  /*4360*/  SEL R49, R48.reuse, R4, !P3 ;  /* 0x0000000430317207 */ /* 0x040fe20005800000 */
[----:B------:R-:W-:Y:S01]  /*4370*/  @!P0 IMAD.MOV R63, RZ, RZ, -R63 ;  /* 0x000000ffff3f8224 */ /* 0x000fe200078e0a3f */
[----:B------:R-:W-:Y:S01]  /*4380*/  SEL R10, R48, R10, !P3 ;  /* 0x0000000a300a7207 */ /* 0x000fe20005800000 */
[----:B------:R-:W-:Y:S01]  /*4390*/  @!P6 IMAD.MOV R93, RZ, RZ, -R93 ;  /* 0x000000ffff5de224 */ /* 0x000fe200078e0a5d */
[----:B------:R-:W-:Y:S01]  /*43a0*/  LEA.HI.X.SX32 R4, R6, UR5, 0x1, P5 ;  /* 0x0000000506047c11 */ /* 0x000fe2000a8f0eff */
[----:B------:R-:W-:Y:S01]  /*43b0*/  ULDC UR5, c[0x0][0x240] ;  /* 0x0000900000057ab9 */ /* 0x000fe20000000800 */
[C---:B------:R-:W-:Y:S01]  /*43c0*/  SEL R8, R48.reuse, R8, !P3 ;  /* 0x0000000830087207 */ /* 0x040fe20005800000 */
[----:B------:R-:W-:Y:S01]  /*43d0*/  IMAD R47, R47, UR5, RZ ;  /* 0x000000052f2f7c24 */ /* 0x000fe2000f8e02ff */
[C---:B------:R-:W-:Y:S01]  /*43e0*/  SEL R66, R48.reuse, R40, !P3 ;  /* 0x0000002830427207 */ /* 0x040fe20005800000 */
[----:B------:R-:W-:Y:S01]  /*43f0*/  IMAD R9, R9, UR5, RZ ;  /* 0x0000000509097c24 */ /* 0x000fe2000f8e02ff */
[----:B------:R-:W-:Y:S01]  /*4400*/  SEL R40, R48, R5, !P3 ;  /* 0x0000000530287207 */ /* 0x000fe20005800000 */
[----:B------:R-:W-:Y:S01]  /*4410*/  IMAD R5, R10, UR5, RZ ;  /* 0x000000050a057c24 */ /* 0x000fe2000f8e02ff */
[C---:B------:R-:W-:Y:S01]  /*4420*/  SEL R52, R48.reuse, R19, !P3 ;  /* 0x0000001330347207 */ /* 0x040fe20005800000 */
[----:B------:R-:W-:Y:S01]  /*4430*/  @!P4 IMAD.MOV R77, RZ, RZ, -R77 ;  /* 0x000000ffff4dc224 */ /* 0x000fe200078e0a4d */
[C---:B------:R-:W-:Y:S01]  /*4440*/  SEL R11, R48.reuse, R11, !P3 ;  /* 0x0000000b300b7207 */ /* 0x040fe20005800000 */
[----:B------:R-:W-:Y:S01]  /*4450*/  @!P2 IMAD.MOV R107, RZ, RZ, -R107 ;  /* 0x000000ffff6ba224 */ /* 0x000fe200078e0a6b */
[----:B------:R-:W-:Y:S01]  /*4460*/  SEL R19, R48, R7, !P3 ;  /* 0x0000000730137207 */ /* 0x000fe20005800000 */
[----:B------:R-:W-:Y:S01]  /*4470*/  IMAD R7, R8, UR5, RZ ;  /* 0x0000000508077c24 */ /* 0x000fe2000f8e02ff */
[-C--:B------:R-:W-:Y:S01]  /*4480*/  IADD3 R8, P5, R47, R2.reuse, RZ ;  /* 0x000000022f087210 */ /* 0x080fe20007fbe0ff */
[----:B------:R-:W-:Y:S01]  /*4490*/  IMAD R49, R49, UR5, RZ ;  /* 0x0000000531317c24 */ /* 0x000fe2000f8e02ff */
[----:B------:R-:W-:Y:S01]  /*44a0*/  IADD3 R10, P6, R9, R2, RZ ;  /* 0x00000002090a7210 */ /* 0x000fe20007fde0ff */
[----:B------:R-:W-:Y:S01]  /*44b0*/  IMAD R11, R11, UR5, RZ ;  /* 0x000000050b0b7c24 */ /* 0x000fe2000f8e02ff */
[C---:B------:R-:W-:Y:S01]  /*44c0*/  SEL R12, R48.reuse, R12, !P3 ;  /* 0x0000000c300c7207 */ /* 0x040fe20005800000 */
[----:B------:R0:W-:Y:S01]  /*44d0*/  STL [R1+0x108], R8 ;  /* 0x0001080801007387 */ /* 0x0001e20000100800 */
[----:B------:R-:W-:Y:S01]  /*44e0*/  IADD3 R6, P0, R5, R2, RZ ;  /* 0x0000000205067210 */ /* 0x000fe20007f1e0ff */
[----:B------:R-:W-:Y:S01]  /*44f0*/  IMAD R19, R19, UR5, RZ ;  /* 0x0000000513137c24 */ /* 0x000fe2000f8e02ff */
[C---:B------:R-:W-:Y:S01]  /*4500*/  SEL R14, R48.reuse, R14, !P3 ;  /* 0x0000000e300e7207 */ /* 0x040fe20005800000 */
[----:B------:R1:W-:Y:S01]  /*4510*/  STL [R1+0x110], R10 ;  /* 0x0001100a01007387 */ /* 0x0003e20000100800 */
[C---:B------:R-:W-:Y:S01]  /*4520*/  SEL R76, R48.reuse, R46, !P3 ;  /* 0x0000002e304c7207 */ /* 0x040fe20005800000 */
[----:B------:R-:W-:Y:S01]  /*4530*/  ULDC UR4, c[0x0][0x234] ;  /* 0x00008d0000047ab9 */ /* 0x000fe20000000800 */
[----:B------:R-:W-:Y:S01]  /*4540*/  SEL R50, R48, R13, !P3 ;  /* 0x0000000d30327207 */ /* 0x000fe20005800000 */
[----:B------:R-:W-:Y:S01]  /*4550*/  IMAD R13, R12, UR5, RZ ;  /* 0x000000050c0d7c24 */ /* 0x000fe2000f8e02ff */
[C---:B------:R-:W-:Y:S01]  /*4560*/  SEL R51, R48.reuse, R15, !P3 ;  /* 0x0000000f30337207 */ /* 0x040fe20005800000 */
[----:B------:R2:W-:Y:S01]  /*4570*/  STL [R1+0x118], R6 ;  /* 0x0001180601007387 */ /* 0x0005e20000100800 */
[----:B------:R-:W-:Y:S01]  /*4580*/  SEL R20, R48, R20, !P3 ;  /* 0x0000001430147207 */ /* 0x000fe20005800000 */
[----:B------:R-:W-:Y:S01]  /*4590*/  IMAD R15, R14, UR5, RZ ;  /* 0x000000050e0f7c24 */ /* 0x000fe2000f8e02ff */
[----:B------:R-:W-:Y:S01]  /*45a0*/  SEL R53, R48, R21, !P3 ;  /* 0x0000001530357207 */ /* 0x000fe20005800000 */
[----:B------:R-:W-:Y:S01]  /*45b0*/  IMAD R21, R50, UR5, RZ ;  /* 0x0000000532157c24 */ /* 0x000fe2000f8e02ff */
[C---:B------:R-:W-:Y:S01]  /*45c0*/  SEL R54, R48.reuse, R23, !P3 ;  /* 0x0000001730367207 */ /* 0x040fe20005800000 */
[----:B------:R-:W-:Y:S01]  /*45d0*/  IMAD R51, R51, UR5, RZ ;  /* 0x0000000533337c24 */ /* 0x000fe2000f8e02ff */
        /* <DEDUP_REMOVED lines=24> */
[C---:B------:R-:W-:Y:S01]  /*4760*/  SEL R36, R48.reuse, R36, !P3 ;  /* 0x0000002430247207 */ /* 0x040fe20005800000 */
[----:B------:R-:W-:Y:S01]  /*4770*/  UIADD3 UR4, UR7, 0x4000, URZ ;  /* 0x0000400007047890 */ /* 0x000fe2000fffe03f */
[----:B------:R-:W-:Y:S01]  /*4780*/  SEL R64, R48, R37, !P3 ;  /* 0x0000002530407207 */ /* 0x000fe20005800000 */
[----:B------:R-:W-:Y:S01]  /*4790*/  IMAD R37, R58, UR5, RZ ;  /* 0x000000053a257c24 */ /* 0x000fe2000f8e02ff */
[C---:B------:R-:W-:Y:S01]  /*47a0*/  SEL R38, R48.reuse, R38, !P3 ;  /* 0x0000002630267207 */ /* 0x040fe20005800000 */
[----:B------:R-:W-:Y:S01]  /*47b0*/  USHF.R.U32.HI UR4, URZ, 0x4, UR4 ;  /* 0x000000043f047899 */ /* 0x000fe20008011604 */
[----:B------:R-:W-:Y:S01]  /*47c0*/  SEL R68, R48, R39, !P3 ;  /* 0x0000002730447207 */ /* 0x000fe20005800000 */
[----:B------:R-:W-:Y:S01]  /*47d0*/  IMAD R39, R30, UR5, RZ ;  /* 0x000000051e277c24 */ /* 0x000fe2000f8e02ff */
[----:B------:R-:W-:Y:S01]  /*47e0*/  SEL R70, R48, R41, !P3 ;  /* 0x0000002930467207 */ /* 0x000fe20005800000 */
[----:B------:R-:W-:Y:S01]  /*47f0*/  IMAD R41, R32, UR5, RZ ;  /* 0x0000000520297c24 */ /* 0x000fe2000f8e02ff */
[C---:B------:R-:W-:Y:S01]  /*4800*/  SEL R42, R48.reuse, R42, !P3 ;  /* 0x0000002a302a7207 */ /* 0x040fe20005800000 */
[----:B------:R-:W-:Y:S01]  /*4810*/  USGXT.U32 UR4, UR4, 0xe ;  /* 0x0000000e0404789a */ /* 0x000fe20008000000 */
[----:B------:R-:W-:Y:S01]  /*4820*/  SEL R72, R48, R43, !P3 ;  /* 0x0000002b30487207 */ /* 0x000fe20005800000 */
[----:B------:R-:W-:Y:S01]  /*4830*/  IMAD R43, R60, UR5, RZ ;  /* 0x000000053c2b7c24 */ /* 0x000fe2000f8e02ff */
[----:B------:R-:W-:-:S02]  /*4840*/  SEL R44, R48, R44, !P3 ;  /* 0x0000002c302c7207 */ /* 0x000fc40005800000 */
[----:B------:R-:W-:Y:S01]  /*4850*/  SEL R74, R48, R45, !P3 ;  /* 0x0000002d304a7207 */ /* 0x000fe20005800000 */
[----:B------:R-:W-:Y:S01]  /*4860*/  IMAD R45, R34, UR5, RZ ;  /* 0x00000005222d7c24 */ /* 0x000fe2000f8e02ff */
        /* <DEDUP_REMOVED lines=44> */
[C---:B------:R-:W-:Y:S01]  /*4b30*/  SEL R90, R48.reuse, R77, !P3 ;  /* 0x0000004d305a7207 */ /* 0x040fe20005800000 */
[----:B------:R-:W-:Y:S01]  /*4b40*/  IMAD R61, R61, UR5, RZ ;  /* 0x000000053d3d7c24 */ /* 0x000fe2000f8e02ff */
[----:B------:R-:W-:Y:S01]  /*4b50*/  SEL R106, R48, R93, !P3 ;  /* 0x0000005d306a7207 */ /* 0x000fe20005800000 */
[----:B------:R-:W-:Y:S01]  /*4b60*/  IMAD R63, R62, UR5, RZ ;  /* 0x000000053e3f7c24 */ /* 0x000fe2000f8e02ff */
[-C--:B0-----:R-:W-:Y:S01]  /*4b70*/  IADD3 R8, P1, R7, R2.reuse, RZ ;  /* 0x0000000207087210 */ /* 0x081fe20007f3e0ff */
[----:B------:R-:W-:Y:S01]  /*4b80*/  IMAD R77, R70, UR5, RZ ;  /* 0x00000005464d7c24 */ /* 0x000fe2000f8e02ff */
[----:B------:R-:W-:Y:S01]  /*4b90*/  SEL R48, R48, R107, !P3 ;  /* 0x0000006b30307207 */ /* 0x000fe20005800000 */
[----:B------:R-:W-:Y:S01]  /*4ba0*/  IMAD R87, R46, UR5, RZ ;  /* 0x000000052e577c24 */ /* 0x000fe2000f8e02ff */
[-C--:B-1----:R-:W-:Y:S01]  /*4bb0*/  IADD3 R10, P2, R49, R2.reuse, RZ ;  /* 0x00000002310a7210 */ /* 0x082fe20007f5e0ff */
[----:B------:R0:W-:Y:S01]  /*4bc0*/  STL [R1+0x120], R8 ;  /* 0x0001200801007387 */ /* 0x0001e20000100800 */
[----:B--2---:R-:W-:Y:S01]  /*4bd0*/  IADD3 R6, P3, R11, R2, RZ ;  /* 0x000000020b067210 */ /* 0x004fe20007f7e0ff */
[----:B------:R-:W-:-:S02]  /*4be0*/  IMAD R93, R80, UR5, RZ ;  /* 0x00000005505d7c24 */ /* 0x000fc4000f8e02ff */
[----:B------:R1:W-:Y:S01]  /*4bf0*/  STL [R1+0x128], R10 ;  /* 0x0001280a01007387 */ /* 0x0003e20000100800 */
[----:B------:R-:W-:Y:S02]  /*4c00*/  IMAD R103, R90, UR5, RZ ;  /* 0x000000055a677c24 */ /* 0x000fe4000f8e02ff */
[----:B------:R-:W-:Y:S01]  /*4c10*/  IMAD R107, R94, UR5, RZ ;  /* 0x000000055e6b7c24 */ /* 0x000fe2000f8e02ff */
[----:B------:R2:W-:Y:S01]  /*4c20*/  STL [R1+0x130], R6 ;  /* 0x0001300601007387 */ /* 0x0005e20000100800 */
[----:B------:R-:W-:Y:S01]  /*4c30*/  IMAD R117, R104, UR5, RZ ;  /* 0x0000000568757c24 */ /* 0x000fe2000f8e02ff */
[----:B0-----:R-:W-:Y:S01]  /*4c40*/  IADD3 R8, P4, R13, R2, RZ ;  /* 0x000000020d087210 */ /* 0x001fe20007f9e0ff */
[----:B------:R-:W-:Y:S02]  /*4c50*/  IMAD R119, R106, UR5, RZ ;  /* 0x000000056a777c24 */ /* 0x000fe4000f8e02ff */
[----:B------:R-:W-:Y:S01]  /*4c60*/  IMAD R121, R108, UR5, RZ ;  /* 0x000000056c797c24 */ /* 0x000fe2000f8e02ff */
[----:B-1----:R-:W-:Y:S01]  /*4c70*/  LEA.HI.X.SX32 R10, R47, R4, 0x1, P5 ;  /* 0x000000042f0a7211 */ /* 0x002fe200028f0eff */
[----:B------:R0:W-:Y:S01]  /*4c80*/  STL [R1+0x138], R8 ;  /* 0x0001380801007387 */ /* 0x0001e20000100800 */
[----:B------:R-:W-:Y:S01]  /*4c90*/  IMAD R123, R110, UR5, RZ ;  /* 0x000000056e7b7c24 */ /* 0x000fe2000f8e02ff */
[----:B------:R-:W-:-:S02]  /*4ca0*/  CS2R R46, SRZ ;  /* 0x00000000002e7805 */ /* 0x000fc4000001ff00 */
[----:B--2---:R-:W-:Y:S01]  /*4cb0*/  IADD3 R6, P5, R15, R2, RZ ;  /* 0x000000020f067210 */ /* 0x004fe20007fbe0ff */
[----:B------:R-:W-:Y:S01]  /*4cc0*/  STL [R1+0x104], R10 ;  /* 0x0001040a01007387 */ /* 0x000fe20000100800 */
[----:B------:R-:W-:Y:S02]  /*4cd0*/  IMAD R125, R112, UR5, RZ ;  /* 0x00000005707d7c24 */ /* 0x000fe4000f8e02ff */
[----:B------:R-:W-:Y:S01]  /*4ce0*/  IMAD R127, R114, UR5, RZ ;  /* 0x00000005727f7c24 */ /* 0x000fe2000f8e02ff */
[----:B------:R1:W-:Y:S01]  /*4cf0*/  STL [R1+0x140], R6 ;  /* 0x0001400601007387 */ /* 0x0003e20000100800 */
[----:B------:R-:W-:Y:S01]  /*4d00*/  IMAD R129, R116, UR5, RZ ;  /* 0x0000000574817c24 */ /* 0x000fe2000f8e02ff */
[----:B0-----:R-:W-:Y:S01]  /*4d10*/  LEA.HI.X.SX32 R8, R9, R4, 0x1, P6 ;  /* 0x0000000409087211 */ /* 0x001fe200030f0eff */
[----:B------:R-:W-:Y:S01]  /*4d20*/  IMAD R131, R118, UR5, RZ ;  /* 0x0000000576837c24 */ /* 0x000fe2000f8e02ff */
[----:B------:R-:W-:Y:S01]  /*4d30*/  IADD3 R9, P6, R19, R2, RZ ;  /* 0x0000000213097210 */ /* 0x000fe20007fde0ff */
[----:B------:R-:W-:Y:S01]  /*4d40*/  IMAD R133, R48, UR5, RZ ;  /* 0x0000000530857c24 */ /* 0x000fe2000f8e02ff */
[----:B------:R-:W-:Y:S01]  /*4d50*/  UMOV UR5, URZ ;  /* 0x0000003f00057c82 */ /* 0x000fe20008000000 */
[----:B------:R0:W-:Y:S01]  /*4d60*/  STL [R1+0x10c], R8 ;  /* 0x00010c0801007387 */ /* 0x0001e20000100800 */
[----:B------:R-:W-:Y:S01]  /*4d70*/  UIADD3.64 UR38, UR4, -UR38, URZ ;  /* 0x8000002604267297 */ /* 0x000fe2000fffe03f */
[----:B-1----:R-:W-:-:S02]  /*4d80*/  LEA.HI.X.SX32 R6, R5, R4, 0x1, P0 ;  /* 0x0000000405067211 */ /* 0x002fc400000f0eff */
[----:B------:R-:W-:Y:S01]  /*4d90*/  STL [R1+0x148], R9 ;  /* 0x0001480901007387 */ /* 0x000fe20000100800 */
[-C--:B------:R-:W-:Y:S02]  /*4da0*/  LEA.HI.X.SX32 R5, R7, R4.reuse, 0x1, P1 ;  /* 0x0000000407057211 */ /* 0x080fe400008f0eff */
[----:B------:R-:W-:Y:S01]  /*4db0*/  LEA.HI.X.SX32 R7, R49, R4, 0x1, P2 ;  /* 0x0000000431077211 */ /* 0x000fe200010f0eff */
[----:B------:R1:W-:Y:S01]  /*4dc0*/  STL [R1+0x114], R6 ;  /* 0x0001140601007387 */ /* 0x0003e20000100800 */
[----:B------:R-:W-:Y:S02]  /*4dd0*/  CS2R R48, SRZ ;  /* 0x0000000000307805 */ /* 0x000fe4000001ff00 */
[----:B0-----:R-:W-:-:S05]  /*4de0*/  IADD3 R8, P0, R21, R2, RZ ;  /* 0x0000000215087210 */ /* 0x001fca0007f1e0ff */
[----:B------:R-:W-:Y:S01]  /*4df0*/  STL [R1+0x150], R8 ;  /* 0x0001500801007387 */ /* 0x000fe20000100800 */
[----:B-1----:R-:W-:-:S03]  /*4e00*/  IADD3 R6, P1, R51, R2, RZ ;  /* 0x0000000233067210 */ /* 0x002fc60007f3e0ff */
[----:B------:R0:W-:Y:S04]  /*4e10*/  STL [R1+0x11c], R5 ;  /* 0x00011c0501007387 */ /* 0x0001e80000100800 */
[----:B------:R1:W-:Y:S04]  /*4e20*/  STL [R1+0x158], R6 ;  /* 0x0001580601007387 */ /* 0x0003e80000100800 */
[----:B------:R2:W-:Y:S01]  /*4e30*/  STL [R1+0x124], R7 ;  /* 0x0001240701007387 */ /* 0x0005e20000100800 */
[----:B0-----:R-:W-:Y:S02]  /*4e40*/  IADD3 R5, P2, R23, R2, RZ ;  /* 0x0000000217057210 */ /* 0x001fe40007f5e0ff */
[----:B-1----:R-:W-:-:S03]  /*4e50*/  LEA.HI.X.SX32 R6, R11, R4, 0x1, P3 ;  /* 0x000000040b067211 */ /* 0x002fc600018f0eff */
[----:B------:R0:W-:Y:S01]  /*4e60*/  STL [R1+0x160], R5 ;  /* 0x0001600501007387 */ /* 0x0001e20000100800 */
[----:B--2---:R-:W-:-:S03]  /*4e70*/  IADD3 R7, P3, R25, R2, RZ ;  /* 0x0000000219077210 */ /* 0x004fc60007f7e0ff */
[----:B------:R1:W-:Y:S04]  /*4e80*/  STL [R1+0x12c], R6 ;  /* 0x00012c0601007387 */ /* 0x0003e80000100800 */
[----:B------:R2:W-:Y:S01]  /*4e90*/  STL [R1+0x168], R7 ;  /* 0x0001680701007387 */ /* 0x0005e20000100800 */
[----:B0-----:R-:W-:Y:S02]  /*4ea0*/  LEA.HI.X.SX32 R5, R13, R4, 0x1, P4 ;  /* 0x000000040d057211 */ /* 0x001fe400020f0eff */
[----:B-1----:R-:W-:-:S03]  /*4eb0*/  IADD3 R6, P4, R53, R2, RZ ;  /* 0x0000000235067210 */ /* 0x002fc60007f9e0ff */
[----:B------:R0:W-:Y:S01]  /*4ec0*/  STL [R1+0x134], R5 ;  /* 0x0001340501007387 */ /* 0x0001e20000100800 */
[----:B--2---:R-:W-:-:S03]  /*4ed0*/  LEA.HI.X.SX32 R7, R15, R4, 0x1, P5 ;  /* 0x000000040f077211 */ /* 0x004fc600028f0eff */
        /* <DEDUP_REMOVED lines=12> */
[----:B------:R1:W-:Y:S01]  /*4fa0*/  STL [R1+0x188], R6 ;  /* 0x0001880601007387 */ /* 0x0003e20000100800 */
[----:B------:R-:W-:-:S03]  /*4fb0*/  CS2R R50, SRZ ;  /* 0x0000000000327805 */ /* 0x000fc6000001ff00 */
        /* <DEDUP_REMOVED lines=8> */
[----:B------:R-:W-:Y:S02]  /*5040*/  CS2R R24, SRZ ;  /* 0x0000000000187805 */ /* 0x000fe4000001ff00 */
[----:B-1----:R-:W-:Y:S01]  /*5050*/  IADD3 R6, P3, R57, R2, RZ ;  /* 0x0000000239067210 */ /* 0x002fe20007f7e0ff */
        /* <DEDUP_REMOVED lines=8> */
[----:B------:R-:W-:Y:S02]  /*50e0*/  CS2R R26, SRZ ;  /* 0x00000000001a7805 */ /* 0x000fe4000001ff00 */
[----:B--2---:R-:W-:Y:S01]  /*50f0*/  IADD3 R7, P5, R37, R2, RZ ;  /* 0x0000000225077210 */ /* 0x004fe20007fbe0ff */
[----:B------:R1:W-:Y:S04]  /*5100*/  STL [R1+0x174], R6 ;  /* 0x0001740601007387 */ /* 0x0003e80000100800 */
[----:B------:R2:W-:Y:S01]  /*5110*/  STL [R1+0x1b0], R7 ;  /* 0x0001b00701007387 */ /* 0x0005e20000100800 */
[----:B0-----:R-:W-:Y:S02]  /*5120*/  LEA.HI.X.SX32 R5, R29, R4, 0x1, P6 ;  /* 0x000000041d057211 */ /* 0x001fe400030f0eff */
[----:B------:R-:W-:-:S02]  /*5130*/  CS2R R28, SRZ ;  /* 0x00000000001c7805 */ /* 0x000fc4000001ff00 */
        /* <DEDUP_REMOVED lines=200> */
[----:B------:R-:W-:Y:S01]  /*5dc0*/  STL [R1+0x2c0], R7 ;  /* 0x0002c00701007387 */ /* 0x000fe20000100800 */
[----:B0-----:R-:W-:Y:S02]  /*5dd0*/  IADD3 R5, P4, R131, R2, RZ ;  /* 0x0000000283057210 */ /* 0x001fe40007f9e0ff */
[----:B-1----:R-:W-:-:S03]  /*5de0*/  LEA.HI.X.SX32 R6, R119, R4, 0x1, P5 ;  /* 0x0000000477067211 */ /* 0x002fc600028f0eff */
[----:B------:R0:W-:Y:S01]  /*5df0*/  STL [R1+0x2fc], R5 ;  /* 0x0002fc0501007387 */ /* 0x0001e20000100800 */
[----:B------:R-:W-:Y:S02]  /*5e00*/  IADD3 R2, P5, R133, R2, RZ ;  /* 0x0000000285027210 */ /* 0x000fe40007fbe0ff */
[----:B------:R-:W-:Y:S01]  /*5e10*/  CS2R R118, SRZ ;  /* 0x0000000000767805 */ /* 0x000fe2000001ff00 */
[----:B------:R1:W-:Y:S04]  /*5e20*/  STL [R1+0x2c8], R6 ;  /* 0x0002c80601007387 */ /* 0x0003e80000100800 */
[----:B------:R2:W-:Y:S01]  /*5e30*/  STL [R1+0x304], R2 ;  /* 0x0003040201007387 */ /* 0x0005e20000100800 */
[----:B0-----:R-:W-:Y:S02]  /*5e40*/  LEA.HI.X.SX32 R5, R121, R4, 0x1, P6 ;  /* 0x0000000479057211 */ /* 0x001fe400030f0eff */
[----:B------:R-:W-:-:S02]  /*5e50*/  CS2R R120, SRZ ;  /* 0x0000000000787805 */ /* 0x000fc4000001ff00 */
[C---:B------:R-:W-:Y:S02]  /*5e60*/  IADD3 R23, P6, R22.reuse, UR10, RZ ;  /* 0x0000000a16177c10 */ /* 0x040fe4000ffde0ff */
[-C--:B-1----:R-:W-:Y:S01]  /*5e70*/  LEA.HI.X.SX32 R6, R129, R4.reuse, 0x1, P3 ;  /* 0x0000000481067211 */ /* 0x082fe200018f0eff */
[----:B------:R0:W-:Y:S01]  /*5e80*/  STL [R1+0x2d0], R5 ;  /* 0x0002d00501007387 */ /* 0x0001e20000100800 */
[----:B------:R-:W-:Y:S02]  /*5e90*/  LEA.HI.X.SX32 R22, R22, UR11, 0x1, P6 ;  /* 0x0000000b16167c11 */ /* 0x000fe4000b0f0eff */
[----:B------:R-:W-:Y:S02]  /*5ea0*/  CS2R R128, SRZ ;  /* 0x0000000000807805 */ /* 0x000fe4000001ff00 */
[----:B--2---:R-:W-:Y:S02]  /*5eb0*/  LEA.HI.X.SX32 R2, R123, R4, 0x1, P0 ;  /* 0x000000047b027211 */ /* 0x004fe400000f0eff */
[----:B------:R-:W-:-:S02]  /*5ec0*/  CS2R R122, SRZ ;  /* 0x00000000007a7805 */ /* 0x000fc4000001ff00 */
[C---:B------:R-:W-:Y:S01]  /*5ed0*/  IADD3 R217, P0, R216.reuse, UR10, RZ ;  /* 0x0000000ad8d97c10 */ /* 0x040fe2000ff1e0ff */
[----:B------:R-:W-:Y:S01]  /*5ee0*/  USHF.R.U32.HI UR10, URZ, 0x4, UR7 ;  /* 0x000000043f0a7899 */ /* 0x000fe20008011607 */
[----:B------:R1:W-:Y:S02]  /*5ef0*/  STL [R1+0x2d8], R2 ;  /* 0x0002d80201007387 */ /* 0x0003e40000100800 */
[----:B------:R-:W-:Y:S01]  /*5f00*/  LEA.HI.X.SX32 R216, R216, UR11, 0x1, P0 ;  /* 0x0000000bd8d87c11 */ /* 0x000fe200080f0eff */
[----:B------:R-:W-:Y:S01]  /*5f10*/  ULDC UR11, c[0x0][0x238] ;  /* 0x00008e00000b7ab9 */ /* 0x000fe20000000800 */
[-C--:B0-----:R-:W-:Y:S01]  /*5f20*/  LEA.HI.X.SX32 R5, R125, R4.reuse, 0x1, P1 ;  /* 0x000000047d057211 */ /* 0x081fe200008f0eff */
[----:B------:R-:W-:Y:S01]  /*5f30*/  UIMAD UR12, UR11, 0x3f, URZ ;  /* 0x0000003f0b0c78a4 */ /* 0x000fe2000f8e023f */
[----:B------:R-:W-:Y:S01]  /*5f40*/  CS2R R124, SRZ ;  /* 0x00000000007c7805 */ /* 0x000fe2000001ff00 */
[----:B------:R-:W-:Y:S02]  /*5f50*/  UIMAD UR60, UR11, 0x3e, URZ ;  /* 0x0000003e0b3c78a4 */ /* 0x000fe4000f8e023f */
[----:B------:R0:W-:Y:S01]  /*5f60*/  STL [R1+0x2e0], R5 ;  /* 0x0002e00501007387 */ /* 0x0001e20000100800 */
[----:B------:R-:W-:Y:S01]  /*5f70*/  USHF.R.S32.HI UR5, URZ, 0x1f, UR12 ;  /* 0x0000001f3f057899 */ /* 0x000fe2000801140c */
[----:B-1----:R-:W-:Y:S01]  /*5f80*/  LEA.HI.X.SX32 R2, R127, R4, 0x1, P2 ;  /* 0x000000047f027211 */ /* 0x002fe200010f0eff */
[----:B------:R-:W-:Y:S01]  /*5f90*/  USHF.R.S32.HI UR15, URZ, 0x1f, UR60 ;  /* 0x0000001f3f0f7899 */ /* 0x000fe2000801143c */
[----:B------:R-:W-:Y:S01]  /*5fa0*/  CS2R R126, SRZ ;  /* 0x00000000007e7805 */ /* 0x000fe2000001ff00 */
[----:B------:R-:W-:-:S02]  /*5fb0*/  UIMAD UR14, UR11, 0x3d, URZ ;  /* 0x0000003d0b0e78a4 */ /* 0x000fc4000f8e023f */
[----:B------:R1:W-:Y:S01]  /*5fc0*/  STL [R1+0x2e8], R2 ;  /* 0x0002e80201007387 */ /* 0x0003e20000100800 */
[----:B------:R-:W-:Y:S01]  /*5fd0*/  UIMAD UR19, UR11, 0x3c, URZ ;  /* 0x0000003c0b1378a4 */ /* 0x000fe2000f8e023f */
[-C--:B0-----:R-:W-:Y:S02]  /*5fe0*/  LEA.HI.X.SX32 R5, R131, R4.reuse, 0x1, P4 ;  /* 0x0000000483057211 */ /* 0x081fe400020f0eff */
[----:B------:R-:W-:Y:S01]  /*5ff0*/  STL [R1+0x2f0], R6 ;  /* 0x0002f00601007387 */ /* 0x000fe20000100800 */
[----:B------:R-:W-:Y:S01]  /*6000*/  UIMAD UR18, UR11, 0x3b, URZ ;  /* 0x0000003b0b1278a4 */ /* 0x000fe2000f8e023f */
[----:B------:R-:W-:Y:S01]  /*6010*/  CS2R R130, SRZ ;  /* 0x0000000000827805 */ /* 0x000fe2000001ff00 */
[----:B------:R-:W-:Y:S01]  /*6020*/  UIMAD UR23, UR11, 0x3a, URZ ;  /* 0x0000003a0b1778a4 */ /* 0x000fe2000f8e023f */
[----:B------:R-:W-:Y:S01]  /*6030*/  STL [R1+0x2f8], R5 ;  /* 0x0002f80501007387 */ /* 0x000fe20000100800 */
[----:B------:R-:W-:Y:S01]  /*6040*/  UIMAD UR22, UR11, 0x39, URZ ;  /* 0x000000390b1678a4 */ /* 0x000fe2000f8e023f */
[----:B-1----:R-:W-:Y:S01]  /*6050*/  LEA.HI.X.SX32 R2, R133, R4, 0x1, P5 ;  /* 0x0000000485027211 */ /* 0x002fe200028f0eff */
[----:B------:R-:W-:Y:S01]  /*6060*/  UIMAD UR27, UR11, 0x38, URZ ;  /* 0x000000380b1b78a4 */ /* 0x000fe2000f8e023f */
[----:B------:R-:W-:Y:S01]  /*6070*/  IADD3 R4, P0, R217, UR12, RZ ;  /* 0x0000000cd9047c10 */ /* 0x000fe2000ff1e0ff */
[----:B------:R-:W-:Y:S01]  /*6080*/  UIMAD UR26, UR11, 0x37, URZ ;  /* 0x000000370b1a78a4 */ /* 0x000fe2000f8e023f */
[----:B------:R-:W-:Y:S01]  /*6090*/  CS2R R132, SRZ ;  /* 0x0000000000847805 */ /* 0x000fe2000001ff00 */
[----:B------:R0:W-:Y:S01]  /*60a0*/  STL [R1+0x300], R2 ;  /* 0x0003000201007387 */ /* 0x0001e20000100800 */
[----:B------:R-:W-:-:S02]  /*60b0*/  UIMAD UR31, UR11, 0x36, URZ ;  /* 0x000000360b1f78a4 */ /* 0x000fc4000f8e023f */
[----:B------:R-:W-:Y:S02]  /*60c0*/  UIMAD UR30, UR11, 0x35, URZ ;  /* 0x000000350b1e78a4 */ /* 0x000fe4000f8e023f */
[----:B------:R-:W-:Y:S02]  /*60d0*/  UIMAD UR35, UR11, 0x34, URZ ;  /* 0x000000340b2378a4 */ /* 0x000fe4000f8e023f */
[----:B------:R-:W-:Y:S02]  /*60e0*/  UIMAD UR34, UR11, 0x33, URZ ;  /* 0x000000330b2278a4 */ /* 0x000fe4000f8e023f */
[----:B------:R-:W-:Y:S01]  /*60f0*/  UIMAD UR41, UR11, 0x32, URZ ;  /* 0x000000320b2978a4 */ /* 0x000fe2000f8e023f */
[----:B0-----:R-:W-:Y:S01]  /*6100*/  IMAD.SHL.U32 R2, R3, 0x8, RZ ;  /* 0x0000000803027824 */ /* 0x001fe200078e00ff */
[----:B------:R-:W-:Y:S01]  /*6110*/  IADD3 R3, P1, R23, UR12, RZ ;  /* 0x0000000c17037c10 */ /* 0x000fe2000ff3e0ff */
[----:B------:R-:W-:Y:S02]  /*6120*/  UIMAD UR40, UR11, 0x31, URZ ;  /* 0x000000310b2878a4 */ /* 0x000fe4000f8e023f */
[----:B------:R-:W-:Y:S01]  /*6130*/  UIMAD UR46, UR11, 0x30, URZ ;  /* 0x000000300b2e78a4 */ /* 0x000fe2000f8e023f */
[----:B------:R0:W-:Y:S01]  /*6140*/  STL [R1+0x71c], R2 ;  /* 0x00071c0201007387 */ /* 0x0001e20000100800 */
[----:B------:R-:W-:-:S02]  /*6150*/  UIMAD UR9, UR11, 0x2f, URZ ;  /* 0x0000002f0b0978a4 */ /* 0x000fc4000f8e023f */
[----:B------:R-:W-:Y:S01]  /*6160*/  UIMAD UR33, UR11, 0x2e, URZ ;  /* 0x0000002e0b2178a4 */ /* 0x000fe2000f8e023f */
[----:B------:R-:W-:Y:S01]  /*6170*/  STL [R1+0x100], RZ ;  /* 0x000100ff01007387 */ /* 0x000fe20000100800 */
[----:B------:R-:W-:Y:S02]  /*6180*/  UIMAD UR54, UR11, 0x2d, URZ ;  /* 0x0000002d0b3678a4 */ /* 0x000fe4000f8e023f */
[----:B------:R-:W-:Y:S01]  /*6190*/  UIMAD UR17, UR11, 0x2c, URZ ;  /* 0x0000002c0b1178a4 */ /* 0x000fe2000f8e023f */
[----:B------:R-:W-:Y:S01]  /*61a0*/  STL [R1], RZ ;  /* 0x000000ff01007387 */ /* 0x000fe20000100800 */
[----:B------:R-:W-:Y:S01]  /*61b0*/  UIMAD UR50, UR11, 0x2b, URZ ;  /* 0x0000002b0b3278a4 */ /* 0x000fe2000f8e023f */
[----:B0-----:R-:W-:Y:S01]  /*61c0*/  LOP3.LUT R2, R2, 0x30, RZ, 0xc0, !PT ;  /* 0x0000003002027812 */ /* 0x001fe200078ec0ff */
[----:B------:R-:W-:Y:S01]  /*61d0*/  UIMAD UR58, UR11, 0x2a, URZ ;  /* 0x0000002a0b3a78a4 */ /* 0x000fe2000f8e023f */
[----:B------:R-:W-:Y:S01]  /*61e0*/  STL [R1+0x4], RZ ;  /* 0x000004ff01007387 */ /* 0x000fe20000100800 */
[----:B------:R-:W-:-:S02]  /*61f0*/  UIMAD UR25, UR11, 0x29, URZ ;  /* 0x000000290b1978a4 */ /* 0x000fc4000f8e023f */
[----:B------:R-:W-:Y:S01]  /*6200*/  UIMAD UR42, UR11, 0x28, URZ ;  /* 0x000000280b2a78a4 */ /* 0x000fe2000f8e023f */
[----:B------:R-:W-:Y:S01]  /*6210*/  STL [R1+0x8], RZ ;  /* 0x000008ff01007387 */ /* 0x000fe20000100800 */
[----:B------:R-:W-:Y:S02]  /*6220*/  UIMAD UR48, UR11, 0x27, URZ ;  /* 0x000000270b3078a4 */ /* 0x000fe4000f8e023f */
[----:B------:R-:W-:Y:S01]  /*6230*/  UIMAD UR52, UR11, 0x26, URZ ;  /* 0x000000260b3478a4 */ /* 0x000fe2000f8e023f */
[----:B------:R-:W-:Y:S01]  /*6240*/  STL [R1+0xc], RZ ;  /* 0x00000cff01007387 */ /* 0x000fe20000100800 */
[----:B------:R-:W-:Y:S02]  /*6250*/  UIMAD UR56, UR11, 0x25, URZ ;  /* 0x000000250b3878a4 */ /* 0x000fe4000f8e023f */
[----:B------:R-:W-:Y:S01]  /*6260*/  UIMAD UR59, UR11, 0x24, URZ ;  /* 0x000000240b3b78a4 */ /* 0x000fe2000f8e023f */
[----:B------:R-:W-:Y:S01]  /*6270*/  STL [R1+0x10], RZ ;  /* 0x000010ff01007387 */ /* 0x000fe20000100800 */
[----:B------:R-:W-:-:S02]  /*6280*/  UIMAD UR29, UR11, 0x23, URZ ;  /* 0x000000230b1d78a4 */ /* 0x000fc4000f8e023f */
[----:B------:R-:W-:Y:S01]  /*6290*/  UIMAD UR21, UR11, 0x22, URZ ;  /* 0x000000220b1578a4 */ /* 0x000fe2000f8e023f */
[----:B------:R-:W-:Y:S01]  /*62a0*/  STL [R1+0x14], RZ ;  /* 0x000014ff01007387 */ /* 0x000fe20000100800 */
[----:B------:R-:W-:Y:S02]  /*62b0*/  UIMAD UR13, UR11, 0x21, URZ ;  /* 0x000000210b0d78a4 */ /* 0x000fe4000f8e023f */
[----:B------:R-:W-:Y:S01]  /*62c0*/  USHF.L.U32 UR43, UR11, 0x5, URZ ;  /* 0x000000050b2b7899 */ /* 0x000fe2000800063f */
        /* <DEDUP_REMOVED lines=23> */
[----:B------:R-:W-:Y:S01]  /*6440*/  USHF.L.U32 UR12, UR11, 0x4, URZ ;  /* 0x000000040b0c7899 */ /* 0x000fe2000800063f */
[----:B------:R-:W-:Y:S01]  /*6450*/  STL [R1+0x38], RZ ;  /* 0x000038ff01007387 */ /* 0x000fe20000100800 */
[----:B------:R-:W-:-:S03]  /*6460*/  USGXT.U32 UR10, UR10, 0xe ;  /* 0x0000000e0a0a789a */ /* 0x000fc60008000000 */
[----:B------:R-:W-:Y:S04]  /*6470*/  STL [R1+0x3c], RZ ;  /* 0x00003cff01007387 */ /* 0x000fe80000100800 */
        /* <DEDUP_REMOVED lines=48> */
[----:B------:R0:W-:Y:S04]  /*6780*/  STL [R1+0x30c], R4 ;  /* 0x00030c0401007387 */ /* 0x0001e80000100800 */
[----:B------:R1:W-:Y:S01]  /*6790*/  STL [R1+0x314], R3 ;  /* 0x0003140301007387 */ /* 0x0003e20000100800 */
[----:B0-----:R-:W-:-:S02]  /*67a0*/  IADD3.X R4, R216, UR5, RZ, P0, !PT ;  /* 0x00000005d8047c10 */ /* 0x001fc400087fe4ff */
[----:B-1----:R-:W-:-:S03]  /*67b0*/  IADD3.X R3, R22, UR5, RZ, P1, !PT ;  /* 0x0000000516037c10 */ /* 0x002fc60008ffe4ff */
[----:B------:R0:W-:Y:S01]  /*67c0*/  STL [R1+0x308], R4 ;  /* 0x0003080401007387 */ /* 0x0001e20000100800 */
[----:B------:R-:W-:-:S03]  /*67d0*/  USHF.R.S32.HI UR5, URZ, 0x1f, UR14 ;  /* 0x0000001f3f057899 */ /* 0x000fc6000801140e */
[----:B------:R1:W-:Y:S01]  /*67e0*/  STL [R1+0x310], R3 ;  /* 0x0003100301007387 */ /* 0x0003e20000100800 */
[----:B0-----:R-:W-:Y:S02]  /*67f0*/  IADD3 R4, P0, R217, UR60, RZ ;  /* 0x0000003cd9047c10 */ /* 0x001fe4000ff1e0ff */
[----:B-1----:R-:W-:-:S03]  /*6800*/  IADD3 R3, P1, R23, UR60, RZ ;  /* 0x0000003c17037c10 */ /* 0x002fc6000ff3e0ff */
[----:B------:R0:W-:Y:S01]  /*6810*/  STL [R1+0x31c], R4 ;  /* 0x00031c0401007387 */ /* 0x0001e20000100800 */
[----:B------:R-:W-:-:S03]  /*6820*/  UIMAD UR60, UR11, 0xf, URZ ;  /* 0x0000000f0b3c78a4 */ /* 0x000fc6000f8e023f */
[----:B------:R1:W-:Y:S01]  /*6830*/  STL [R1+0x324], R3 ;  /* 0x0003240301007387 */ /* 0x0003e20000100800 */
[----:B0-----:R-:W-:Y:S02]  /*6840*/  IADD3.X R4, R216, UR15, RZ, P0, !PT ;  /* 0x0000000fd8047c10 */ /* 0x001fe400087fe4ff */
        /* <DEDUP_REMOVED lines=17> */
[----:B------:R-:W-:-:S03]  /*6960*/  USHF.R.S32.HI UR19, URZ, 0x1f, UR23 ;  /* 0x0000001f3f137899 */ /* 0x000fc60008011417 */
[----:B------:R1:W-:Y:S01]  /*6970*/  STL [R1+0x344], R3 ;  /* 0x0003440301007387 */ /* 0x0003e20000100800 */
[----:B0-----:R-:W-:Y:S02]  /*6980*/  IADD3.X R4, R216, UR15, RZ, P0, !PT ;  /* 0x0000000fd8047c10 */ /* 0x001fe400087fe4ff */
[----:B-1----:R-:W-:-:S03]  /*6990*/  IADD3.X R3, R22, UR15, RZ, P1, !PT ;  /* 0x0000000f16037c10 */ /* 0x002fc60008ffe4ff */
[----:B------:R0:W-:Y:S01]  /*69a0*/  STL [R1+0x338], R4 ;  /* 0x0003380401007387 */ /* 0x0001e20000100800 */
[----:B------:R-:W-:-:S03]  /*69b0*/  UIMAD UR15, UR11, 0xd, URZ ;  /* 0x0000000d0b0f78a4 */ /* 0x000fc6000f8e023f */
        /* <DEDUP_REMOVED lines=44> */
[----:B------:R-:W-:-:S03]  /*6c80*/  USHF.L.U32 UR26, UR11, 0x3, URZ ;  /* 0x000000030b1a7899 */ /* 0x000fc6000800063f */
        /* <DEDUP_REMOVED lines=239> */
[----:B------:R-:W-:Y:S02]  /*7b80*/  USHF.R.S32.HI UR47, URZ, 0x1f, UR60 ;  /* 0x0000001f3f2f7899 */ /* 0x000fe4000801143c */
[----:B------:R-:W-:Y:S01]  /*7b90*/  USHF.R.S32.HI UR60, URZ, 0x1f, UR40 ;  /* 0x0000001f3f3c7899 */ /* 0x000fe20008011428 */
        /* <DEDUP_REMOVED lines=59> */
[----:B------:R-:W-:-:S03]  /*7f50*/  UMOV UR37, URZ ;  /* 0x0000003f00257c82 */ /* 0x000fc60008000000 */
[----:B------:R1:W-:Y:S01]  /*7f60*/  STL [R1+0x574], R3 ;  /* 0x0005740301007387 */ /* 0x0003e20000100800 */
[----:B0-----:R-:W-:Y:S02]  /*7f70*/  IADD3.X R4, R216, UR5, RZ, P0, !PT ;  /* 0x00000005d8047c10 */ /* 0x001fe400087fe4ff */
[----:B-1----:R-:W-:-:S03]  /*7f80*/  IADD3.X R3, R22, UR5, RZ, P1, !PT ;  /* 0x0000000516037c10 */ /* 0x002fc60008ffe4ff */
[----:B------:R0:W-:Y:S01]  /*7f90*/  STL [R1+0x568], R4 ;  /* 0x0005680401007387 */ /* 0x0001e20000100800 */
[----:B------:R-:W-:-:S03]  /*7fa0*/  USHF.R.S32.HI UR5, URZ, 0x1f, UR8 ;  /* 0x0000001f3f057899 */ /* 0x000fc60008011408 */
[----:B------:R1:W-:Y:S01]  /*7fb0*/  STL [R1+0x570], R3 ;  /* 0x0005700301007387 */ /* 0x0003e20000100800 */
[----:B0-----:R-:W-:Y:S02]  /*7fc0*/  SHF.R.S32.HI R4, RZ, 0x6, R0 ;  /* 0x00000006ff047819 */ /* 0x001fe40000011400 */
[----:B------:R-:W-:Y:S02]  /*7fd0*/  IADD3 R0, P5, R217, UR36, RZ ;  /* 0x00000024d9007c10 */ /* 0x000fe4000ffbe0ff */
[----:B-1----:R-:W-:Y:S01]  /*7fe0*/  IADD3 R3, P1, R23, UR36, RZ ;  /* 0x0000002417037c10 */ /* 0x002fe2000ff3e0ff */
[----:B------:R-:W-:Y:S01]  /*7ff0*/  STL [R1+0x718], R4 ;  /* 0x0007180401007387 */ /* 0x000fe20000100800 */
[----:B------:R-:W-:-:S03]  /*8000*/  UIADD3 UR36, UP0, UR10, 0x2, URZ ;  /* 0x000000020a247890 */ /* 0x000fc6000ff1e03f */
[----:B------:R0:W-:Y:S01]  /*8010*/  STL [R1+0x57c], R0 ;  /* 0x00057c0001007387 */ /* 0x0001e20000100800 */
[----:B------:R-:W-:-:S03]  /*8020*/  UIADD3.X UR37, UR37, -0x7fffffe0, URZ, UP0, !UPT ;  /* 0x8000002025257890 */ /* 0x000fc600087fe43f */
[----:B------:R1:W-:Y:S01]  /*8030*/  STL [R1+0x584], R3 ;  /* 0x0005840301007387 */ /* 0x0003e20000100800 */
[----:B0-----:R-:W-:Y:S02]  /*8040*/  IADD3 R0, P0, R217, UR6, RZ ;  /* 0x00000006d9007c10 */ /* 0x001fe4000ff1e0ff */
[----:B-1----:R-:W-:-:S03]  /*8050*/  IADD3 R3, P4, R23, UR6, RZ ;  /* 0x0000000617037c10 */ /* 0x002fc6000ff9e0ff */
[----:B------:R0:W-:Y:S01]  /*8060*/  STL [R1+0x58c], R0 ;  /* 0x00058c0001007387 */ /* 0x0001e20000100800 */
[----:B------:R-:W-:-:S03]  /*8070*/  USHF.R.S32.HI UR6, URZ, 0x1f, UR9 ;  /* 0x0000001f3f067899 */ /* 0x000fc60008011409 */
[----:B------:R1:W-:Y:S01]  /*8080*/  STL [R1+0x594], R3 ;  /* 0x0005940301007387 */ /* 0x0003e20000100800 */
[----:B0-----:R-:W-:Y:S01]  /*8090*/  IMAD R0, R218, 0x40, R2 ;  /* 0x00000040da007824 */ /* 0x001fe200078e0202 */
[----:B------:R-:W-:Y:S02]  /*80a0*/  IADD3 R2, P2, R23, UR61, RZ ;  /* 0x0000003d17027c10 */ /* 0x000fe4000ff5e0ff */
[----:B-1----:R-:W-:Y:S02]  /*80b0*/  IADD3 R3, P3, R217, UR61, RZ ;  /* 0x0000003dd9037c10 */ /* 0x002fe4000ff7e0ff */
[----:B------:R-:W-:Y:S01]  /*80c0*/  STL [R1+0x6f8], R0 ;  /* 0x0006f80001007387 */ /* 0x000fe20000100800 */
[C---:B------:R-:W-:Y:S01]  /*80d0*/  LOP3.LUT R4, R0.reuse, 0x10, RZ, 0x3c, !PT ;  /* 0x0000001000047812 */ /* 0x040fe200078e3cff */
[----:B------:R-:W-:Y:S02]  /*80e0*/  UIMAD UR61, UR11, 0xf, URZ ;  /* 0x0000000f0b3d78a4 */ /* 0x000fe4000f8e023f */
[----:B------:R0:W-:Y:S04]  /*80f0*/  STL [R1+0x59c], R3 ;  /* 0x00059c0301007387 */ /* 0x0001e80000100800 */
[----:B------:R1:W-:Y:S04]  /*8100*/  STL [R1+0x5a4], R2 ;  /* 0x0005a40201007387 */ /* 0x0003e80000100800 */
[----:B------:R-:W-:Y:S01]  /*8110*/  STL [R1+0x704], R4 ;  /* 0x0007040401007387 */ /* 0x000fe20000100800 */
[----:B0-----:R-:W-:-:S02]  /*8120*/  LOP3.LUT R3, R0, 0x20, RZ, 0x3c, !PT ;  /* 0x0000002000037812 */ /* 0x001fc400078e3cff */
[----:B-1----:R-:W-:-:S03]  /*8130*/  LOP3.LUT R2, R0, 0x30, RZ, 0x3c, !PT ;  /* 0x0000003000027812 */ /* 0x002fc600078e3cff */
[----:B------:R0:W-:Y:S01]  /*8140*/  STL [R1+0x700], R3 ;  /* 0x0007000301007387 */ /* 0x0001e20000100800 */
[----:B------:R-:W-:-:S03]  /*8150*/  IADD3 R0, P6, R217, UR32, RZ ;  /* 0x00000020d9007c10 */ /* 0x000fc6000ffde0ff */
[----:B------:R1:W-:Y:S04]  /*8160*/  STL [R1+0x6fc], R2 ;  /* 0x0006fc0201007387 */ /* 0x0003e80000100800 */
[----:B------:R2:W-:Y:S01]  /*8170*/  STL [R1+0x5ac], R0 ;  /* 0x0005ac0001007387 */ /* 0x0005e20000100800 */
[----:B0-----:R-:W-:Y:S02]  /*8180*/  IADD3.X R3, R216, UR33, RZ, P5, !PT ;  /* 0x00000021d8037c10 */ /* 0x001fe4000affe4ff */
[----:B-1----:R-:W-:-:S03]  /*8190*/  IADD3 R2, P5, R23, UR32, RZ ;  /* 0x0000002017027c10 */ /* 0x002fc6000ffbe0ff */
[----:B------:R0:W-:Y:S01]  /*81a0*/  STL [R1+0x578], R3 ;  /* 0x0005780301007387 */ /* 0x0001e20000100800 */
[----:B--2---:R-:W-:-:S03]  /*81b0*/  IADD3.X R0, R22, UR33, RZ, P1, !PT ;  /* 0x0000002116007c10 */ /* 0x004fc60008ffe4ff */
[----:B------:R1:W-:Y:S01]  /*81c0*/  STL [R1+0x5b4], R2 ;  /* 0x0005b40201007387 */ /* 0x0003e20000100800 */
[----:B------:R-:W-:-:S03]  /*81d0*/  UIADD3.64 UR32, UR36, 0xfe, URZ ;  /* 0x000000fe24207897 */ /* 0x000fc6000fffe03f */
[----:B------:R2:W-:Y:S01]  /*81e0*/  STL [R1+0x580], R0 ;  /* 0x0005800001007387 */ /* 0x0005e20000100800 */
[----:B0-----:R-:W-:Y:S02]  /*81f0*/  IADD3.X R3, R216, UR29, RZ, P0, !PT ;  /* 0x0000001dd8037c10 */ /* 0x001fe400087fe4ff */
[----:B-1----:R-:W-:Y:S02]  /*8200*/  IADD3 R2, P1, R217, UR28, RZ ;  /* 0x0000001cd9027c10 */ /* 0x002fe4000ff3e0ff */
[----:B--2---:R-:W-:-:S03]  /*8210*/  IADD3 R0, P0, R23, UR28, RZ ;  /* 0x0000001c17007c10 */ /* 0x004fc6000ff1e0ff */
[----:B------:R0:W-:Y:S04]  /*8220*/  STL [R1+0x5bc], R2 ;  /* 0x0005bc0201007387 */ /* 0x0001e80000100800 */
[----:B------:R1:W-:Y:S04]  /*8230*/  STL [R1+0x588], R3 ;  /* 0x0005880301007387 */ /* 0x0003e80000100800 */
[----:B------:R2:W-:Y:S01]  /*8240*/  STL [R1+0x5c4], R0 ;  /* 0x0005c40001007387 */ /* 0x0005e20000100800 */
[----:B0-----:R-:W-:Y:S01]  /*8250*/  IADD3.X R2, R22, UR29, RZ, P4, !PT ;  /* 0x0000001d16027c10 */ /* 0x001fe2000a7fe4ff */
[----:B------:R-:W-:Y:S01]  /*8260*/  UIADD3.64 UR28, UR36, 0x100, URZ ;  /* 0x00000100241c7897 */ /* 0x000fe2000fffe03f */
[----:B-1----:R-:W-:-:S03]  /*8270*/  IADD3.X R3, R216, UR25, RZ, P3, !PT ;  /* 0x00000019d8037c10 */ /* 0x002fc60009ffe4ff */
[----:B------:R0:W-:Y:S01]  /*8280*/  STL [R1+0x590], R2 ;  /* 0x0005900201007387 */ /* 0x0001e20000100800 */
[----:B--2---:R-:W-:-:S05]  /*8290*/  IADD3 R0, P4, R217, UR24, RZ ;  /* 0x00000018d9007c10 */ /* 0x004fca000ff9e0ff */
[----:B------:R1:W-:Y:S01]  /*82a0*/  STL [R1+0x5cc], R0 ;  /* 0x0005cc0001007387 */ /* 0x0003e20000100800 */
[----:B0-----:R-:W-:-:S03]  /*82b0*/  IADD3 R2, P3, R23, UR24, RZ ;  /* 0x0000001817027c10 */ /* 0x001fc6000ff7e0ff */
[----:B------:R0:W-:Y:S04]  /*82c0*/  STL [R1+0x598], R3 ;  /* 0x0005980301007387 */ /* 0x0001e80000100800 */
[----:B------:R2:W-:Y:S01]  /*82d0*/  STL [R1+0x5d4], R2 ;  /* 0x0005d40201007387 */ /* 0x0005e20000100800 */
[----:B-1----:R-:W-:Y:S01]  /*82e0*/  IADD3.X R0, R22, UR25, RZ, P2, !PT ;  /* 0x0000001916007c10 */ /* 0x002fe200097fe4ff */
[----:B------:R-:W-:Y:S01]  /*82f0*/  UIADD3.64 UR24, UR36, 0x1fe, URZ ;  /* 0x000001fe24187897 */ /* 0x000fe2000fffe03f */
[----:B0-----:R-:W-:-:S03]  /*8300*/  IADD3.X R3, R216, UR21, RZ, P6, !PT ;  /* 0x00000015d8037c10 */ /* 0x001fc6000b7fe4ff */
        /* <DEDUP_REMOVED lines=13> */
[----:B------:R-:W-:Y:S04]  /*83e0*/  STL [R1+0x5b8], R3 ;  /* 0x0005b80301007387 */ /* 0x000fe80000100800 */
[----:B------:R0:W-:Y:S01]  /*83f0*/  STL [R1+0x5f4], R2 ;  /* 0x0005f40201007387 */ /* 0x0001e20000100800 */
[----:B-1----:R-:W-:Y:S01]  /*8400*/  IADD3.X R0, R22, UR17, RZ, P0, !PT ;  /* 0x0000001116007c10 */ /* 0x002fe200087fe4ff */
[----:B------:R-:W-:-:S04]  /*8410*/  UIADD3.64 UR16, UR36, 0x2fe, URZ ;  /* 0x000002fe24107897 */ /* 0x000fc8000fffe03f */
[----:B------:R1:W-:Y:S01]  /*8420*/  STL [R1+0x5c0], R0 ;  /* 0x0005c00001007387 */ /* 0x0003e20000100800 */
[----:B0-----:R-:W-:-:S05]  /*8430*/  IADD3 R2, P0, R217, UR12, RZ ;  /* 0x0000000cd9027c10 */ /* 0x001fca000ff1e0ff */
[----:B------:R0:W-:Y:S01]  /*8440*/  STL [R1+0x5fc], R2 ;  /* 0x0005fc0201007387 */ /* 0x0001e20000100800 */
[----:B-1----:R-:W-:-:S05]  /*8450*/  IADD3.X R0, R216, UR13, RZ, P4, !PT ;  /* 0x0000000dd8007c10 */ /* 0x002fca000a7fe4ff */
[----:B------:R1:W-:Y:S01]  /*8460*/  STL [R1+0x5c8], R0 ;  /* 0x0005c80001007387 */ /* 0x0003e20000100800 */
[----:B0-----:R-:W-:-:S05]  /*8470*/  IADD3 R2, P4, R23, UR12, RZ ;  /* 0x0000000c17027c10 */ /* 0x001fca000ff9e0ff */
[----:B------:R0:W-:Y:S01]  /*8480*/  STL [R1+0x604], R2 ;  /* 0x0006040201007387 */ /* 0x0001e20000100800 */
[----:B-1----:R-:W-:Y:S01]  /*8490*/  IADD3.X R0, R22, UR13, RZ, P3, !PT ;  /* 0x0000000d16007c10 */ /* 0x002fe20009ffe4ff */
[----:B------:R-:W-:Y:S01]  /*84a0*/  UIADD3.64 UR12, UR36, 0x300, URZ ;  /* 0x00000300240c7897 */ /* 0x000fe2000fffe03f */
[----:B------:R-:W-:-:S03]  /*84b0*/  IADD3 R3, P3, R217, UR61, RZ ;  /* 0x0000003dd9037c10 */ /* 0x000fc6000ff7e0ff */
[----:B------:R1:W-:Y:S01]  /*84c0*/  STL [R1+0x5d0], R0 ;  /* 0x0005d00001007387 */ /* 0x0003e20000100800 */
[----:B0-----:R-:W-:-:S03]  /*84d0*/  IADD3.X R2, R216, UR42, RZ, P2, !PT ;  /* 0x0000002ad8027c10 */ /* 0x001fc600097fe4ff */
[----:B------:R0:W-:Y:S04]  /*84e0*/  STL [R1+0x60c], R3 ;  /* 0x00060c0301007387 */ /* 0x0001e80000100800 */
[----:B------:R2:W-:Y:S01]  /*84f0*/  STL [R1+0x5d8], R2 ;  /* 0x0005d80201007387 */ /* 0x0005e20000100800 */
[----:B-1----:R-:W-:Y:S02]  /*8500*/  IADD3 R0, P2, R23, UR61, RZ ;  /* 0x0000003d17007c10 */ /* 0x002fe4000ff5e0ff */
[----:B0-----:R-:W-:-:S03]  /*8510*/  IADD3.X R3, R22, UR42, RZ, P6, !PT ;  /* 0x0000002a16037c10 */ /* 0x001fc6000b7fe4ff */
[----:B------:R0:W-:Y:S01]  /*8520*/  STL [R1+0x614], R0 ;  /* 0x0006140001007387 */ /* 0x0001e20000100800 */
[----:B------:R-:W-:Y:S01]  /*8530*/  UMOV UR42, UR4 ;  /* 0x00000004002a7c82 */ /* 0x000fe20008000000 */
[----:B--2---:R-:W-:Y:S02]  /*8540*/  IADD3 R2, P6, R217, UR14, RZ ;  /* 0x0000000ed9027c10 */ /* 0x004fe4000ffde0ff */
[----:B------:R1:W-:Y:S04]  /*8550*/  STL [R1+0x5e0], R3 ;  /* 0x0005e00301007387 */ /* 0x0003e80000100800 */
[----:B------:R2:W-:Y:S01]  /*8560*/  STL [R1+0x61c], R2 ;  /* 0x00061c0201007387 */ /* 0x0005e20000100800 */
[----:B0-----:R-:W-:Y:S02]  /*8570*/  IADD3.X R0, R216, UR43, RZ, P5, !PT ;  /* 0x0000002bd8007c10 */ /* 0x001fe4000affe4ff */
[----:B-1----:R-:W-:-:S03]  /*8580*/  IADD3 R3, P5, R23, UR14, RZ ;  /* 0x0000000e17037c10 */ /* 0x002fc6000ffbe0ff */
[----:B------:R0:W-:Y:S01]  /*8590*/  STL [R1+0x5e8], R0 ;  /* 0x0005e80001007387 */ /* 0x0001e20000100800 */
[----:B--2---:R-:W-:-:S03]  /*85a0*/  IADD3.X R2, R22, UR43, RZ, P1, !PT ;  /* 0x0000002b16027c10 */ /* 0x004fc60008ffe4ff */
[----:B------:R1:W-:Y:S01]  /*85b0*/  STL [R1+0x624], R3 ;  /* 0x0006240301007387 */ /* 0x0003e20000100800 */
[----:B------:R-:W-:-:S03]  /*85c0*/  UMOV UR43, 0x80000020 ;  /* 0x80000020002b7882 */ /* 0x000fc60000000000 */
[----:B------:R2:W-:Y:S01]  /*85d0*/  STL [R1+0x5f0], R2 ;  /* 0x0005f00201007387 */ /* 0x0005e20000100800 */
[----:B0-----:R-:W-:Y:S02]  /*85e0*/  IADD3 R0, P1, R217, UR15, RZ ;  /* 0x0000000fd9007c10 */ /* 0x001fe4000ff3e0ff */
[----:B-1----:R-:W-:-:S03]  /*85f0*/  IADD3.X R3, R216, UR46, RZ, P0, !PT ;  /* 0x0000002ed8037c10 */ /* 0x002fc600087fe4ff */
[----:B------:R0:W-:Y:S01]  /*8600*/  STL [R1+0x62c], R0 ;  /* 0x00062c0001007387 */ /* 0x0001e20000100800 */
[----:B--2---:R-:W-:-:S03]  /*8610*/  IADD3 R2, P0, R23, UR15, RZ ;  /* 0x0000000f17027c10 */ /* 0x004fc6000ff1e0ff */
[----:B------:R1:W-:Y:S04]  /*8620*/  STL [R1+0x5f8], R3 ;  /* 0x0005f80301007387 */ /* 0x0003e80000100800 */
[----:B------:R2:W-:Y:S01]  /*8630*/  STL [R1+0x634], R2 ;  /* 0x0006340201007387 */ /* 0x0005e20000100800 */
[----:B0-----:R-:W-:Y:S02]  /*8640*/  IADD3.X R0, R22, UR46, RZ, P4, !PT ;  /* 0x0000002e16007c10 */ /* 0x001fe4000a7fe4ff */
[----:B-1----:R-:W-:-:S03]  /*8650*/  IADD3 R3, P4, R217, UR18, RZ ;  /* 0x00000012d9037c10 */ /* 0x002fc6000ff9e0ff */
[----:B------:R0:W-:Y:S01]  /*8660*/  STL [R1+0x600], R0 ;  /* 0x0006000001007387 */ /* 0x0001e20000100800 */
[----:B--2---:R-:W-:-:S03]  /*8670*/  IADD3.X R2, R216, UR47, RZ, P3, !PT ;  /* 0x0000002fd8027c10 */ /* 0x004fc60009ffe4ff */
[----:B------:R1:W-:Y:S04]  /*8680*/  STL [R1+0x63c], R3 ;  /* 0x00063c0301007387 */ /* 0x0003e80000100800 */
        /* <DEDUP_REMOVED lines=92> */
[----:B-1----:R-:W-:-:S03]  /*8c50*/  IADD3.X R3, R216, UR59, RZ, P5, !PT ;  /* 0x0000003bd8037c10 */ /* 0x002fc6000affe4ff */
[----:B------:R0:W-:Y:S01]  /*8c60*/  STL [R1+0x6c0], R0 ;  /* 0x0006c00001007387 */ /* 0x0001e20000100800 */
[----:B--2---:R-:W-:-:S03]  /*8c70*/  IADD3.X R2, R22, UR59, RZ, P1, !PT ;  /* 0x0000003b16027c10 */ /* 0x004fc60008ffe4ff */
        /* <DEDUP_REMOVED lines=8> */
[----:B0-----:R-:W-:-:S05]  /*8d00*/  IADD3.X R0, R22, UR41, RZ, P2, !PT ;  /* 0x0000002916007c10 */ /* 0x001fca00097fe4ff */
[----:B------:R1:W-:Y:S02]  /*8d10*/  STL [R1+0x6f0], R0 ;  /* 0x0006f00001007387 */ /* 0x0003e40000100800 */
.L_x_2:
[----:B-1----:R-:W2:Y:S01]  /*8d20*/  LDL R2, [R1+0x100] ;  /* 0x0001000001027983 */ /* 0x002ea20000100800 */
[----:B------:R-:W2:Y:S03]  /*8d30*/  LDC R0, c[0x0][0x230] ;  /* 0x00008c00ff007b82 */ /* 0x000ea60000000800 */
[----:B------:R-:W-:Y:S04]  /*8d40*/  STL [R1+0xa40], R88 ;  /* 0x000a405801007387 */ /* 0x000fe80000100800 */
        /* <DEDUP_REMOVED lines=17> */
[----:B------:R-:W-:Y:S04]  /*8e60*/  STL.64 [R1+0x9f8], R214 ;  /* 0x0009f8d601007387 */ /* 0x000fe80000100a00 */
        /* <DEDUP_REMOVED lines=20> */
[----:B------:R-:W-:Y:S04]  /*8fb0*/  STL [R1+0xa80], R174 ;  /* 0x000a80ae01007387 */ /* 0x000fe80000100800 */
[----:B------:R-:W-:Y:S04]  /*8fc0*/  STL [R1+0xa7c], R175 ;  /* 0x000a7caf01007387 */ /* 0x000fe80000100800 */
        /* <DEDUP_REMOVED lines=14> */
[----:B------:R-:W-:Y:S04]  /*90b0*/  STL.64 [R1+0x928], R162 ;  /* 0x000928a201007387 */ /* 0x000fe80000100a00 */
[----:B------:R-:W-:Y:S04]  /*90c0*/  STL.64 [R1+0x920], R160 ;  /* 0x000920a001007387 */ /* 0x000fe80000100a00 */
[----:B------:R-:W-:Y:S04]  /*90d0*/  STL.64 [R1+0x918], R158 ;  /* 0x0009189e01007387 */ /* 0x000fe80000100a00 */
[----:B------:R-:W-:Y:S04]  /*90e0*/  STL.64 [R1+0x910], R156 ;  /* 0x0009109c01007387 */ /* 0x000fe80000100a00 */
[----:B------:R-:W-:Y:S04]  /*90f0*/  STL.64 [R1+0x908], R154 ;  /* 0x0009089a01007387 */ /* 0x000fe80000100a00 */
[----:B------:R-:W-:Y:S04]  /*9100*/  STL.64 [R1+0x900], R152 ;  /* 0x0009009801007387 */ /* 0x000fe80000100a00 */
[----:B------:R0:W-:Y:S04]  /*9110*/  STL [R1+0x8fc], R105 ;  /* 0x0008fc6901007387 */ /* 0x0001e80000100800 */
[----:B0-----:R-:W3:Y:S04]  /*9120*/  LDL.LU R105, [R1+0x6f4] ;  /* 0x0006f40001697983 */ /* 0x001ee80000300800 */
[----:B------:R0:W-:Y:S04]  /*9130*/  STL [R1+0x8f8], R106 ;  /* 0x0008f86a01007387 */ /* 0x0001e80000100800 */
[----:B0-----:R-:W4:Y:S04]  /*9140*/  LDL.LU R106, [R1+0x6ec] ;  /* 0x0006ec00016a7983 */ /* 0x001f280000300800 */
        /* <DEDUP_REMOVED lines=217> */
[----:B0-----:R-:W4:Y:S01]  /*9ee0*/  LDL.LU R87, [R1+0x478] ;  /* 0x0004780001577983 */ /* 0x001f220000300800 */
[----:B--2---:R-:W-:-:S03]  /*9ef0*/  IMAD R0, R2, -0x40, R0 ;  /* 0xffffffc002007824 */ /* 0x004fc600078e0200 */
[----:B-----5:R-:W-:Y:S04]  /*9f00*/  STL [R1+0x728], R18 ;  /* 0x0007281201007387 */ /* 0x020fe80000100800 */
[----:B------:R0:W-:Y:S04]  /*9f10*/  STL [R1+0x724], R17 ;  /* 0x0007241101007387 */ /* 0x0001e80000100800 */
[----:B------:R1:W-:Y:S04]  /*9f20*/  STL [R1+0x720], R16 ;  /* 0x0007201001007387 */ /* 0x0003e80000100800 */
[----:B0-----:R-:W2:Y:S01]  /*9f30*/  LDL R17, [R1+0x648] ;  /* 0x0006480001117983 */ /* 0x001ea20000100800 */
[----:B------:R-:W-:-:S02]  /*9f40*/  ISETP.GT.AND P0, PT, R0, RZ, PT ;  /* 0x000000ff0000720c */ /* 0x000fc40003f04270 */
[----:B------:R-:W-:Y:S01]  /*9f50*/  ISETP.GT.AND P1, PT, R0, 0x1, PT ;  /* 0x000000010000780c */ /* 0x000fe20003f24270 */
[----:B------:R-:W-:Y:S01]  /*9f60*/  STL [R1+0xa48], R23 ;  /* 0x000a481701007387 */ /* 0x000fe20000100800 */
[----:B------:R-:W-:Y:S02]  /*9f70*/  PRMT R248, RZ, 0x7610, R248 ;  /* 0x00007610fff87816 */ /* 0x000fe400000000f8 */
[----:B------:R-:W-:Y:S01]  /*9f80*/  PRMT R165, RZ, 0x7610, R165 ;  /* 0x00007610ffa57816 */ /* 0x000fe200000000a5 */
[----:B------:R-:W-:Y:S06]  /*9f90*/  STL [R1+0xa44], R22 ;  /* 0x000a441601007387 */ /* 0x000fec0000100800 */
[----:B------:R-:W-:-:S02]  /*9fa0*/  @P0 IMAD.MOV.U32 R2, RZ, RZ, R23 ;  /* 0x000000ffff020224 */ /* 0x000fc400078e0017 */
[----:B------:R-:W-:-:S05]  /*9fb0*/  @P0 IMAD.MOV.U32 R3, RZ, RZ, R22 ;  /* 0x000000ffff030224 */ /* 0x000fca00078e0016 */
[----:B------:R0:W2:Y:S01]  /*9fc0*/  @P0 LDG.E.U8 R248, desc[UR44][R2.64] ;  /* 0x0000002c02f80981 */ /* 0x0000a2000c1e1100 */
[----:B------:R-:W-:Y:S02]  /*9fd0*/  ISETP.GT.AND P2, PT, R0, 0x2, PT ;  /* 0x000000020000780c */ /* 0x000fe40003f44270 */
[----:B------:R-:W-:Y:S01]  /*9fe0*/  PRMT R246, RZ, 0x7610, R246 ;  /* 0x00007610fff67816 */ /* 0x000fe200000000f6 */
[----:B------:R-:W-:Y:S01]  /*9ff0*/  STL [R1+0xa50], R217 ;  /* 0x000a50d901007387 */ /* 0x000fe20000100800 */
[----:B------:R-:W-:Y:S02]  /*a000*/  PRMT R171, RZ, 0x7610, R171 ;  /* 0x00007610ffab7816 */ /* 0x000fe400000000ab */
[----:B------:R-:W-:Y:S01]  /*a010*/  PRMT R245, RZ, 0x7610, R245 ;  /* 0x00007610fff57816 */ /* 0x000fe200000000f5 */
[----:B------:R-:W-:Y:S01]  /*a020*/  STL [R1+0xa4c], R216 ;  /* 0x000a4cd801007387 */ /* 0x000fe20000100800 */
[----:B0-----:R-:W-:Y:S02]  /*a030*/  @P0 IMAD.MOV.U32 R2, RZ, RZ, R217 ;  /* 0x000000ffff020224 */ /* 0x001fe400078e00d9 */
[----:B------:R-:W-:-:S05]  /*a040*/  @P0 IMAD.MOV.U32 R3, RZ, RZ, R216 ;  /* 0x000000ffff030224 */ /* 0x000fca00078e00d8 */
[----:B------:R0:W2:Y:S01]  /*a050*/  @P0 LDG.E.U8 R165, desc[UR44][R2.64] ;  /* 0x0000002c02a50981 */ /* 0x0000a2000c1e1100 */
[----:B------:R-:W-:Y:S02]  /*a060*/  PRMT R172, RZ, 0x7610, R172 ;  /* 0x00007610ffac7816 */ /* 0x000fe400000000ac */
[----:B------:R-:W-:Y:S01]  /*a070*/  PRMT R243, RZ, 0x7610, R243 ;  /* 0x00007610fff37816 */ /* 0x000fe200000000f3 */
[----:B---3--:R-:W-:Y:S01]  /*a080*/  STL [R1+0xa58], R105 ;  /* 0x000a586901007387 */ /* 0x008fe20000100800 */
[----:B0-----:R-:W-:Y:S02]  /*a090*/  @P1 IMAD.MOV.U32 R2, RZ, RZ, R105 ;  /* 0x000000ffff021224 */ /* 0x001fe400078e0069 */
[----:B----4-:R-:W-:Y:S01]  /*a0a0*/  @P1 IMAD.MOV.U32 R3, RZ, RZ, R111 ;  /* 0x000000ffff031224 */ /* 0x010fe200078e006f */
[----:B------:R-:W-:Y:S01]  /*a0b0*/  ISETP.GT.AND P0, PT, R0, 0x3, PT ;  /* 0x000000030000780c */ /* 0x000fe20003f04270 */
[----:B------:R-:W-:Y:S04]  /*a0c0*/  STL [R1+0xa54], R111 ;  /* 0x000a546f01007387 */ /* 0x000fe80000100800 */
[----:B------:R0:W3:Y:S01]  /*a0d0*/  @P1 LDG.E.U8 R246, desc[UR44][R2.64] ;  /* 0x0000002c02f61981 */ /* 0x0000e2000c1e1100 */
[----:B------:R-:W-:-:S02]  /*a0e0*/  PRMT R173, RZ, 0x7610, R173 ;  /* 0x00007610ffad7816 */ /* 0x000fc400000000ad */
[----:B------:R-:W-:Y:S01]  /*a0f0*/  PRMT R242, RZ, 0x7610, R242 ;  /* 0x00007610fff27816 */ /* 0x000fe200000000f2 */
[----:B------:R-:W-:Y:S01]  /*a100*/  STL [R1+0xa60], R106 ;  /* 0x000a606a01007387 */ /* 0x000fe20000100800 */
[----:B------:R-:W-:Y:S02]  /*a110*/  PRMT R174, RZ, 0x7610, R174 ;  /* 0x00007610ffae7816 */ /* 0x000fe400000000ae */
[----:B------:R-:W-:Y:S01]  /*a120*/  PRMT R239, RZ, 0x7610, R239 ;  /* 0x00007610ffef7816 */ /* 0x000fe200000000ef */
[----:B------:R-:W-:Y:S01]  /*a130*/  STL [R1+0xa5c], R113 ;  /* 0x000a5c7101007387 */ /* 0x000fe20000100800 */
[----:B0-----:R-:W-:Y:S02]  /*a140*/  @P1 IMAD.MOV.U32 R2, RZ, RZ, R106 ;  /* 0x000000ffff021224 */ /* 0x001fe400078e006a */
[----:B------:R-:W-:-:S05]  /*a150*/  @P1 IMAD.MOV.U32 R3, RZ, RZ, R113 ;  /* 0x000000ffff031224 */ /* 0x000fca00078e0071 */
[----:B------:R0:W4:Y:S01]  /*a160*/  @P1 LDG.E.U8 R171, desc[UR44][R2.64] ;  /* 0x0000002c02ab1981 */ /* 0x000122000c1e1100 */
[----:B------:R-:W-:Y:S01]  /*a170*/  ISETP.GT.AND P1, PT, R0, 0x4, PT ;  /* 0x000000040000780c */ /* 0x000fe20003f24270 */
[----:B0-----:R-:W-:Y:S02]  /*a180*/  @P2 IMAD.MOV.U32 R2, RZ, RZ, R107 ;  /* 0x000000ffff022224 */ /* 0x001fe400078e006b */
[----:B------:R-:W-:-:S05]  /*a190*/  @P2 IMAD.MOV.U32 R3, RZ, RZ, R115 ;  /* 0x000000ffff032224 */ /* 0x000fca00078e0073 */
[----:B------:R0:W4:Y:S02]  /*a1a0*/  @P2 LDG.E.U8 R245, desc[UR44][R2.64] ;  /* 0x0000002c02f52981 */ /* 0x000124000c1e1100 */
        /* <DEDUP_REMOVED lines=16> */
[----:B------:R0:W4:Y:S01]  /*a2b0*/  @P1 LDG.E.U8 R174, desc[UR44][R2.64] ;  /* 0x0000002c02ae1981 */ /* 0x000122000c1e1100 */
[----:B------:R-:W-:Y:S01]  /*a2c0*/  PRMT R175, RZ, 0x7610, R175 ;  /* 0x00007610ffaf7816 */ /* 0x000fe200000000af */
[----:B0-----:R-:W-:Y:S02]  /*a2d0*/  @P2 IMAD.MOV.U32 R2, RZ, RZ, R116 ;  /* 0x000000ffff022224 */ /* 0x001fe400078e0074 */
[----:B------:R-:W-:-:S05]  /*a2e0*/  @P2 IMAD.MOV.U32 R3, RZ, RZ, R127 ;  /* 0x000000ffff032224 */ /* 0x000fca00078e007f */
[----:B------:R0:W4:Y:S01]  /*a2f0*/  @P2 LDG.E.U8 R239, desc[UR44][R2.64] ;  /* 0x0000002c02ef2981 */ /* 0x000122000c1e1100 */
[----:B------:R-:W-:Y:S02]  /*a300*/  ISETP.GT.AND P1, PT, R0, 0x7, PT ;  /* 0x000000070000780c */ /* 0x000fe40003f24270 */
[----:B------:R-:W-:Y:S01]  /*a310*/  PRMT R236, RZ, 0x7610, R236 ;  /* 0x00007610ffec7816 */ /* 0x000fe200000000ec */
[----:B0-----:R-:W-:Y:S02]  /*a320*/  @P2 IMAD.MOV.U32 R2, RZ, RZ, R118 ;  /* 0x000000ffff022224 */ /* 0x001fe400078e0076 */
[----:B------:R-:W-:-:S05]  /*a330*/  @P2 IMAD.MOV.U32 R3, RZ, RZ, R129 ;  /* 0x000000ffff032224 */ /* 0x000fca00078e0081 */
[----:B------:R0:W4:Y:S01]  /*a340*/  @P2 LDG.E.U8 R175, desc[UR44][R2.64] ;  /* 0x0000002c02af2981 */ /* 0x000122000c1e1100 */
[----:B------:R-:W-:Y:S02]  /*a350*/  PRMT R104, RZ, 0x7610, R104 ;  /* 0x00007610ff687816 */ /* 0x000fe40000000068 */
        /* <DEDUP_REMOVED lines=8> */
[----:B-1----:R-:W-:Y:S02]  /*a3e0*/  PRMT R16, RZ, 0x7610, R16 ;  /* 0x00007610ff107816 */ /* 0x002fe40000000010 */
        /* <DEDUP_REMOVED lines=27> */
[----:B------:R-:W-:Y:S02]  /*a5a0*/  PRMT R223, RZ, 0x7610, R223 ;  /* 0x00007610ffdf7816 */ /* 0x000fe400000000df */
[----:B------:R-:W-:Y:S02]  /*a5b0*/  PRMT R244, RZ, 0x7610, R244 ;  /* 0x00007610fff47816 */ /* 0x000fe400000000f4 */
[----:B------:R-:W-:Y:S01]  /*a5c0*/  ISETP.GT.AND P0, PT, R0, 0xc, PT ;  /* 0x0000000c0000780c */ /* 0x000fe20003f04270 */
[----:B0-----:R-:W-:Y:S02]  /*a5d0*/  @P1 IMAD.MOV.U32 R2, RZ, RZ, R136 ;  /* 0x000000ffff021224 */ /* 0x001fe400078e0088 */
[----:B------:R-:W-:-:S05]  /*a5e0*/  @P1 IMAD.MOV.U32 R3, RZ, RZ, R147 ;  /* 0x000000ffff031224 */ /* 0x000fca00078e0093 */
[----:B------:R0:W4:Y:S02]  /*a5f0*/  @P1 LDG.E.U8 R226, desc[UR44][R2.64] ;  /* 0x0000002c02e21981 */ /* 0x000124000c1e1100 */
[----:B0-----:R-:W-:Y:S02]  /*a600*/  @P1 IMAD.MOV.U32 R2, RZ, RZ, R138 ;  /* 0x000000ffff021224 */ /* 0x001fe400078e008a */
[----:B------:R-:W-:-:S05]  /*a610*/  @P1 IMAD.MOV.U32 R3, RZ, RZ, R149 ;  /* 0x000000ffff031224 */ /* 0x000fca00078e0095 */
[----:B------:R0:W4:Y:S01]  /*a620*/  @P1 LDG.E.U8 R247, desc[UR44][R2.64] ;  /* 0x0000002c02f71981 */ /* 0x000122000c1e1100 */
[----:B------:R-:W-:Y:S02]  /*a630*/  PRMT R220, RZ, 0x7610, R220 ;  /* 0x00007610ffdc7816 */ /* 0x000fe400000000dc */
[----:B------:R-:W-:Y:S02]  /*a640*/  PRMT R241, RZ, 0x7610, R241 ;  /* 0x00007610fff17816 */ /* 0x000fe400000000f1 */
[----:B------:R-:W-:Y:S01]  /*a650*/  ISETP.GT.AND P1, PT, R0, 0xd, PT ;  /* 0x0000000d0000780c */ /* 0x000fe20003f24270 */
[----:B0-----:R-:W-:Y:S02]  /*a660*/  @P2 IMAD.MOV.U32 R2, RZ, RZ, R140 ;  /* 0x000000ffff022224 */ /* 0x001fe400078e008c */
[----:B------:R-:W-:-:S05]  /*a670*/  @P2 IMAD.MOV.U32 R3, RZ, RZ, R151 ;  /* 0x000000ffff032224 */ /* 0x000fca00078e0097 */
[----:B------:R0:W4:Y:S02]  /*a680*/  @P2 LDG.E.U8 R223, desc[UR44][R2.64] ;  /* 0x0000002c02df2981 */ /* 0x000124000c1e1100 */
[----:B0-----:R-:W-:Y:S02]  /*a690*/  @P2 IMAD.MOV.U32 R2, RZ, RZ, R142 ;  /* 0x000000ffff022224 */ /* 0x001fe400078e008e */
[----:B--2---:R-:W-:Y:S01]  /*a6a0*/  @P2 IMAD.MOV.U32 R3, RZ, RZ, R17 ;  /* 0x000000ffff032224 */ /* 0x004fe200078e0011 */
[----:B------:R-:W-:Y:S01]  /*a6b0*/  PRMT R21, RZ, 0x7610, R21 ;  /* 0x00007610ff157816 */ /* 0x000fe20000000015 */
[----:B------:R-:W2:Y:S04]  /*a6c0*/  LDL R17, [R1+0x624] ;  /* 0x0006240001117983 */ /* 0x000ea80000100800 */
[----:B------:R0:W4:Y:S04]  /*a6d0*/  @P2 LDG.E.U8 R244, desc[UR44][R2.64] ;  /* 0x0000002c02f42981 */ /* 0x000128000c1e1100 */
[----:B------:R-:W3:Y:S01]  /*a6e0*/  LDL R3, [R1+0x640] ;  /* 0x0006400001037983 */ /* 0x000ee20000100800 */
[----:B0-----:R-:W-:-:S05]  /*a6f0*/  @P0 IMAD.MOV.U32 R2, RZ, RZ, R144 ;  /* 0x000000ffff020224 */ /* 0x001fca00078e0090 */
[----:B---3--:R0:W3:Y:S04]  /*a700*/  @P0 LDG.E.U8 R220, desc[UR44][R2.64] ;  /* 0x0000002c02dc0981 */ /* 0x0080e8000c1e1100 */
[----:B------:R-:W2:Y:S01]  /*a710*/  LDL R3, [R1+0x638] ;  /* 0x0006380001037983 */ /* 0x000ea20000100800 */
[----:B0-----:R-:W-:Y:S01]  /*a720*/  @P0 IMAD.MOV.U32 R2, RZ, RZ, R146 ;  /* 0x000000ffff020224 */ /* 0x001fe200078e0092 */
[----:B------:R-:W-:Y:S02]  /*a730*/  PRMT R238, RZ, 0x7610, R238 ;  /* 0x00007610ffee7816 */ /* 0x000fe400000000ee */
[----:B------:R-:W-:Y:S02]  /*a740*/  ISETP.GT.AND P2, PT, R0, 0xe, PT ;  /* 0x0000000e0000780c */ /* 0x000fe40003f44270 */
[----:B--2---:R0:W2:Y:S04]  /*a750*/  @P0 LDG.E.U8 R241, desc[UR44][R2.64] ;  /* 0x0000002c02f10981 */ /* 0x0040a8000c1e1100 */
[----:B------:R-:W4:Y:S01]  /*a760*/  LDL R3, [R1+0x630] ;  /* 0x0006300001037983 */ /* 0x000f220000100800 */
[----:B0-----:R-:W-:-:S05]  /*a770*/  @P1 IMAD.MOV.U32 R2, RZ, RZ, R148 ;  /* 0x000000ffff021224 */ /* 0x001fca00078e0094 */
[----:B----4-:R0:W4:Y:S04]  /*a780*/  @P1 LDG.E.U8 R21, desc[UR44][R2.64] ;  /* 0x0000002c02151981 */ /* 0x010128000c1e1100 */
[----:B------:R-:W3:Y:S01]  /*a790*/  LDL R3, [R1+0x628] ;  /* 0x0006280001037983 */ /* 0x000ee20000100800 */
[----:B0-----:R-:W-:Y:S01]  /*a7a0*/  @P1 IMAD.MOV.U32 R2, RZ, RZ, R150 ;  /* 0x000000ffff021224 */ /* 0x001fe200078e0096 */
[----:B------:R-:W-:Y:S02]  /*a7b0*/  PRMT R7, RZ, 0x7610, R7 ;  /* 0x00007610ff077816 */ /* 0x000fe40000000007 */
[----:B------:R-:W-:Y:S02]  /*a7c0*/  PRMT R235, RZ, 0x7610, R235 ;  /* 0x00007610ffeb7816 */ /* 0x000fe400000000eb */
[----:B------:R-:W-:Y:S01]  /*a7d0*/  ISETP.GT.AND P0, PT, R0, 0xf, PT ;  /* 0x0000000f0000780c */ /* 0x000fe20003f04270 */
[----:B---3--:R0:W3:Y:S04]  /*a7e0*/  @P1 LDG.E.U8 R238, desc[UR44][R2.64] ;  /* 0x0000002c02ee1981 */ /* 0x0080e8000c1e1100 */
[----:B------:R-:W2:Y:S01]  /*a7f0*/  LDL R3, [R1+0x620] ;  /* 0x0006200001037983 */ /* 0x000ea20000100800 */
[----:B0-----:R-:W-:Y:S01]  /*a800*/  @P2 IMAD.MOV.U32 R2, RZ, RZ, R17 ;  /* 0x000000ffff022224 */ /* 0x001fe200078e0011 */
[----:B------:R-:W-:-:S02]  /*a810*/  PRMT R6, RZ, 0x7610, R6 ;  /* 0x00007610ff067816 */ /* 0x000fc40000000006 */
[----:B------:R-:W-:Y:S01]  /*a820*/  PRMT R231, RZ, 0x7610, R231 ;  /* 0x00007610ffe77816 */ /* 0x000fe200000000e7 */
[----:B------:R-:W4:Y:S01]  /*a830*/  LDL R17, [R1+0x5fc] ;  /* 0x0005fc0001117983 */ /* 0x000f220000100800 */
[----:B------:R-:W-:-:S03]  /*a840*/  ISETP.GT.AND P1, PT, R0, 0x10, PT ;  /* 0x000000100000780c */ /* 0x000fc60003f24270 */
[----:B--2---:R0:W2:Y:S04]  /*a850*/  @P2 LDG.E.U8 R7, desc[UR44][R2.64] ;  /* 0x0000002c02072981 */ /* 0x0040a8000c1e1100 */
[----:B------:R-:W0:Y:S04]  /*a860*/  LDL R2, [R1+0x618] ;  /* 0x0006180001027983 */ /* 0x000e280000100800 */
[----:B------:R-:W0:Y:S02]  /*a870*/  LDL R3, [R1+0x61c] ;  /* 0x00061c0001037983 */ /* 0x000e240000100800 */
[----:B0-----:R-:W-:-:S04]  /*a880*/  @P2 LOP3.LUT R3, R3, R2, RZ, 0x3c, !PT ;  /* 0x0000000203032212 */ /* 0x001fc800078e3cff */
[----:B------:R-:W-:-:S04]  /*a890*/  @P2 LOP3.LUT R2, R3, R2, RZ, 0x3c, !PT ;  /* 0x0000000203022212 */ /* 0x000fc800078e3cff */
[----:B------:R-:W-:-:S05]  /*a8a0*/  @P2 LOP3.LUT R3, R3, R2, RZ, 0x3c, !PT ;  /* 0x0000000203032212 */ /* 0x000fca00078e3cff */
[----:B------:R0:W3:Y:S04]  /*a8b0*/  @P2 LDG.E.U8 R235, desc[UR44][R2.64] ;  /* 0x0000002c02eb2981 */ /* 0x0000e8000c1e1100 */
        /* <DEDUP_REMOVED lines=13> */
[----:B------:R-:W0:Y:S01]  /*a990*/  LDL R3, [R1+0x604] ;  /* 0x0006040001037983 */ /* 0x000e220000100800 */
[----:B------:R-:W-:Y:S02]  /*a9a0*/  PRMT R234, RZ, 0x7610, R234 ;  /* 0x00007610ffea7816 */ /* 0x000fe400000000ea */
[----:B0-----:R-:W-:-:S04]  /*a9b0*/  @P1 LOP3.LUT R3, R3, R2, RZ, 0x3c, !PT ;  /* 0x0000000203031212 */ /* 0x001fc800078e3cff */
[----:B------:R-:W-:-:S04]  /*a9c0*/  @P1 LOP3.LUT R2, R3, R2, RZ, 0x3c, !PT ;  /* 0x0000000203021212 */ /* 0x000fc800078e3cff */
[----:B------:R-:W-:-:S05]  /*a9d0*/  @P1 LOP3.LUT R3, R3, R2, RZ, 0x3c, !PT ;  /* 0x0000000203031212 */ /* 0x000fca00078e3cff */
[----:B------:R4:W3:Y:S04]  /*a9e0*/  @P1 LDG.E.U8 R234, desc[UR44][R2.64] ;  /* 0x0000002c02ea1981 */ /* 0x0008e8000c1e1100 */
[----:B------:R-:W2:Y:S01]  /*a9f0*/  LDL R3, [R1+0x5f8] ;  /* 0x0005f80001037983 */ /* 0x000ea20000100800 */
[----:B------:R-:W-:Y:S01]  /*aa00*/  PRMT R166, RZ, 0x7610, R166 ;  /* 0x00007610ffa67816 */ /* 0x000fe200000000a6 */
[----:B----4-:R-:W-:Y:S01]  /*aa10*/  @P1 IMAD.MOV.U32 R2, RZ, RZ, R17 ;  /* 0x000000ffff021224 */ /* 0x010fe200078e0011 */
[----:B------:R-:W-:Y:S01]  /*aa20*/  ISETP.GT.AND P2, PT, R0, 0x11, PT ;  /* 0x000000110000780c */ /* 0x000fe20003f44270 */
[----:B------:R-:W4:Y:S04]  /*aa30*/  LDL R17, [R1+0x5d4] ;  /* 0x0005d40001117983 */ /* 0x000f280000100800 */
[----:B--2---:R0:W2:Y:S04]  /*aa40*/  @P1 LDG.E.U8 R166, desc[UR44][R2.64] ;  /* 0x0000002c02a61981 */ /* 0x0040a8000c1e1100 */
[----:B------:R-:W0:Y:S04]  /*aa50*/  LDL R2, [R1+0x5f0] ;  /* 0x0005f00001027983 */ /* 0x000e280000100800 */
[----:B------:R-:W0:Y:S01]  /*aa60*/  LDL R3, [R1+0x5f4] ;  /* 0x0005f40001037983 */ /* 0x000e220000100800 */
[----:B------:R-:W-:-:S02]  /*aa70*/  PRMT R230, RZ, 0x7610, R230 ;  /* 0x00007610ffe67816 */ /* 0x000fc400000000e6 */
[----:B0-----:R-:W-:-:S04]  /*aa80*/  @P2 LOP3.LUT R3, R3, R2, RZ, 0x3c, !PT ;  /* 0x0000000203032212 */ /* 0x001fc800078e3cff */
[----:B------:R-:W-:-:S04]  /*aa90*/  @P2 LOP3.LUT R2, R3, R2, RZ, 0x3c, !PT ;  /* 0x0000000203022212 */ /* 0x000fc800078e3cff */
[----:B------:R-:W-:-:S05]  /*aaa0*/  @P2 LOP3.LUT R3, R3, R2, RZ, 0x3c, !PT ;  /* 0x0000000203032212 */ /* 0x000fca00078e3cff */
[----:B------:R0:W2:Y:S04]  /*aab0*/  @P2 LDG.E.U8 R230, desc[UR44][R2.64] ;  /* 0x0000002c02e62981 */ /* 0x0000a8000c1e1100 */
[----:B------:R-:W0:Y:S04]  /*aac0*/  LDL R2, [R1+0x5e8] ;  /* 0x0005e80001027983 */ /* 0x000e280000100800 */
[----:B------:R-:W0:Y:S01]  /*aad0*/  LDL R3, [R1+0x5ec] ;  /* 0x0005ec0001037983 */ /* 0x000e220000100800 */
[----:B------:R-:W-:Y:S02]  /*aae0*/  PRMT R167, RZ, 0x7610, R167 ;  /* 0x00007610ffa77816 */ /* 0x000fe400000000a7 */
[----:B0-----:R-:W-:-:S04]  /*aaf0*/  @P2 LOP3.LUT R3, R3, R2, RZ, 0x3c, !PT ;  /* 0x0000000203032212 */ /* 0x001fc800078e3cff */
[----:B------:R-:W-:-:S04]  /*ab00*/  @P2 LOP3.LUT R2, R3, R2, RZ, 0x3c, !PT ;  /* 0x0000000203022212 */ /* 0x000fc800078e3cff */
[----:B------:R-:W-:-:S05]  /*ab10*/  @P2 LOP3.LUT R3, R3, R2, RZ, 0x3c, !PT ;  /* 0x0000000203032212 */ /* 0x000fca00078e3cff */
[----:B------:R0:W2:Y:S04]  /*ab20*/  @P2 LDG.E.U8 R167, desc[UR44][R2.64] ;  /* 0x0000002c02a72981 */ /* 0x0000a8000c1e1100 */
[----:B------:R-:W0:Y:S04]  /*ab30*/  LDL R2, [R1+0x5e0] ;  /* 0x0005e00001027983 */ /* 0x000e280000100800 */
[----:B------:R-:W0:Y:S01]  /*ab40*/  LDL R3, [R1+0x5e4] ;  /* 0x0005e40001037983 */ /* 0x000e220000100800 */
[----:B------:R-:W-:Y:S02]  /*ab50*/  ISETP.GT.AND P0, PT, R0, 0x12, PT ;  /* 0x000000120000780c */ /* 0x000fe40003f04270 */
[----:B------:R-:W-:-:S11]  /*ab60*/  PRMT R228, RZ, 0x7610, R228 ;  /* 0x00007610ffe47816 */ /* 0x000fd600000000e4 */
[----:B0-----:R-:W-:-:S04]  /*ab70*/  @P0 LOP3.LUT R3, R3, R2, RZ, 0x3c, !PT ;  /* 0x0000000203030212 */ /* 0x001fc800078e3cff */
[----:B------:R-:W-:-:S04]  /*ab80*/  @P0 LOP3.LUT R2, R3, R2, RZ, 0x3c, !PT ;  /* 0x0000000203020212 */ /* 0x000fc800078e3cff */
[----:B------:R-:W-:-:S05]  /*ab90*/  @P0 LOP3.LUT R3, R3, R2, RZ, 0x3c, !PT ;  /* 0x0000000203030212 */ /* 0x000fca00078e3cff */
[----:B------:R0:W2:Y:S04]  /*aba0*/  @P0 LDG.E.U8 R228, desc[UR44][R2.64] ;  /* 0x0000002c02e40981 */ /* 0x0000a8000c1e1100 */
[----:B------:R-:W0:Y:S04]  /*abb0*/  LDL R2, [R1+0x5d8] ;  /* 0x0005d80001027983 */ /* 0x000e280000100800 */
[----:B------:R-:W0:Y:S01]  /*abc0*/  LDL R3, [R1+0x5dc] ;  /* 0x0005dc0001037983 */ /* 0x000e220000100800 */
[----:B------:R-:W-:Y:S02]  /*abd0*/  PRMT R168, RZ, 0x7610, R168 ;  /* 0x00007610ffa87816 */ /* 0x000fe400000000a8 */
[----:B------:R-:W-:-:S02]  /*abe0*/  ISETP.GT.AND P1, PT, R0, 0x13, PT ;  /* 0x000000130000780c */ /* 0x000fc40003f24270 */
[----:B0-----:R-:W-:-:S04]  /*abf0*/  @P0 LOP3.LUT R3, R3, R2, RZ, 0x3c, !PT ;  /* 0x0000000203030212 */ /* 0x001fc800078e3cff */
[----:B------:R-:W-:-:S04]  /*ac00*/  @P0 LOP3.LUT R2, R3, R2, RZ, 0x3c, !PT ;  /* 0x0000000203020212 */ /* 0x000fc800078e3cff */
[----:B------:R-:W-:-:S05]  /*ac10*/  @P0 LOP3.LUT R3, R3, R2, RZ, 0x3c, !PT ;  /* 0x0000000203030212 */ /* 0x000fca00078e3cff */
[----:B------:R4:W2:Y:S04]  /*ac20*/  @P0 LDG.E.U8 R168, desc[UR44][R2.64] ;  /* 0x0000002c02a80981 */ /* 0x0008a8000c1e1100 */
[----:B------:R-:W3:Y:S01]  /*ac30*/  LDL R3, [R1+0x5d0] ;  /* 0x0005d00001037983 */ /* 0x000ee20000100800 */
[----:B------:R-:W-:Y:S01]  /*ac40*/  PRMT R225, RZ, 0x7610, R225 ;  /* 0x00007610ffe17816 */ /* 0x000fe200000000e1 */
[----:B----4-:R-:W-:Y:S01]  /*ac50*/  @P1 IMAD.MOV.U32 R2, RZ, RZ, R17 ;  /* 0x000000ffff021224 */ /* 0x010fe200078e0011 */
[----:B------:R-:W-:Y:S01]  /*ac60*/  PRMT R169, RZ, 0x7610, R169 ;  /* 0x00007610ffa97816 */ /* 0x000fe200000000a9 */
[----:B------:R-:W4:Y:S04]  /*ac70*/  LDL R17, [R1+0x5ac] ;  /* 0x0005ac0001117983 */ /* 0x000f280000100800 */
[----:B---3--:R0:W3:Y:S04]  /*ac80*/  @P1 LDG.E.U8 R225, desc[UR44][R2.64] ;  /* 0x0000002c02e11981 */ /* 0x0080e8000c1e1100 */
        /* <DEDUP_REMOVED lines=8> */
[----:B------:R-:W-:Y:S02]  /*ad10*/  ISETP.GT.AND P2, PT, R0, 0x14, PT ;  /* 0x000000140000780c */ /* 0x000fe40003f44270 */
[----:B------:R-:W-:-:S11]  /*ad20*/  PRMT R222, RZ, 0x7610, R222 ;  /* 0x00007610ffde7816 */ /* 0x000fd600000000de */
        /* <DEDUP_REMOVED lines=67> */
[----:B------:R-:W0:Y:S01]  /*b160*/  LDL R3, [R1+0x574] ;  /* 0x0005740001037983 */ /* 0x000e220000100800 */
[----:B------:R-:W-:Y:S02]  /*b170*/  ISETP.GT.AND P1, PT, R0, 0x19, PT ;  /* 0x000000190000780c */ /* 0x000fe40003f24270 */
[----:B------:R-:W-:Y:S01]  /*b180*/  PRMT R14, RZ, 0x7610, R14 ;  /* 0x00007610ff0e7816 */ /* 0x000fe2000000000e */
[----:B------:R1:W-:Y:S10]  /*b190*/  STL [R1+0x840], R25 ;  /* 0x0008401901007387 */ /* 0x0003f40000100800 */
[----:B0-----:R-:W-:-:S02]  /*b1a0*/  @P1 IMAD.MOV.U32 R2, RZ, RZ, R3 ;  /* 0x000000ffff021224 */ /* 0x001fc400078e0003 */
[----:B------:R-:W-:Y:S02]  /*b1b0*/  @P1 IMAD.MOV.U32 R3, RZ, RZ, R25 ;  /* 0x000000ffff031224 */ /* 0x000fe400078e0019 */
[----:B-1----:R-:W2:Y:S04]  /*b1c0*/  LDL.LU R25, [R1+0x55c] ;  /* 0x00055c0001197983 */ /* 0x002ea80000300800 */
[----:B------:R0:W3:Y:S04]  /*b1d0*/  @P1 LDG.E.U8 R14, desc[UR44][R2.64] ;  /* 0x0000002c020e1981 */ /* 0x0000e8000c1e1100 */
[----:B------:R-:W0:Y:S04]  /*b1e0*/  LDL R3, [R1+0x56c] ;  /* 0x00056c0001037983 */ /* 0x000e280000100800 */
[----:B------:R1:W-:Y:S01]  /*b1f0*/  STL [R1+0x83c], R27 ;  /* 0x00083c1b01007387 */ /* 0x0003e20000100800 */
[----:B------:R-:W-:-:S02]  /*b200*/  ISETP.GT.AND P2, PT, R0, 0x1a, PT ;  /* 0x0000001a0000780c */ /* 0x000fc40003f44270 */
[----:B------:R-:W-:Y:S02]  /*b210*/  PRMT R237, RZ, 0x7610, R237 ;  /* 0x00007610ffed7816 */ /* 0x000fe400000000ed */
[----:B------:R-:W-:Y:S02]  /*b220*/  ISETP.GT.AND P0, PT, R0, 0x1b, PT ;  /* 0x0000001b0000780c */ /* 0x000fe40003f04270 */
[----:B------:R-:W-:Y:S01]  /*b230*/  PRMT R13, RZ, 0x7610, R13 ;  /* 0x00007610ff0d7816 */ /* 0x000fe2000000000d */
[----:B0-----:R-:W-:Y:S02]  /*b240*/  @P1 IMAD.MOV.U32 R2, RZ, RZ, R3 ;  /* 0x000000ffff021224 */ /* 0x001fe400078e0003 */
[----:B------:R-:W-:Y:S02]  /*b250*/  @P1 IMAD.MOV.U32 R3, RZ, RZ, R27 ;  /* 0x000000ffff031224 */ /* 0x000fe400078e001b */
[----:B-1----:R-:W3:Y:S04]  /*b260*/  LDL.LU R27, [R1+0x554] ;  /* 0x00055400011b7983 */ /* 0x002ee80000300800 */
[----:B------:R4:W3:Y:S01]  /*b270*/  @P1 LDG.E.U8 R237, desc[UR44][R2.64] ;  /* 0x0000002c02ed1981 */ /* 0x0008e2000c1e1100 */
[----:B------:R-:W-:Y:S01]  /*b280*/  PRMT R233, RZ, 0x7610, R233 ;  /* 0x00007610ffe97816 */ /* 0x000fe200000000e9 */
[----:B----4-:R-:W-:-:S02]  /*b290*/  @P2 IMAD.MOV.U32 R2, RZ, RZ, R17 ;  /* 0x000000ffff022224 */ /* 0x010fc400078e0011 */
[----:B------:R-:W-:Y:S01]  /*b2a0*/  @P2 IMAD.MOV.U32 R3, RZ, RZ, R29 ;  /* 0x000000ffff032224 */ /* 0x000fe200078e001d */
[----:B------:R-:W-:Y:S01]  /*b2b0*/  ISETP.GT.AND P1, PT, R0, 0x1c, PT ;  /* 0x0000001c0000780c */ /* 0x000fe20003f24270 */
[----:B------:R-:W4:Y:S04]  /*b2c0*/  LDL R17, [R1+0x468] ;  /* 0x0004680001117983 */ /* 0x000f280000100800 */
[----:B------:R2:W4:Y:S01]  /*b2d0*/  @P2 LDG.E.U8 R13, desc[UR44][R2.64] ;  /* 0x0000002c020d2981 */ /* 0x000522000c1e1100 */
[----:B------:R-:W-:Y:S01]  /*b2e0*/  PRMT R12, RZ, 0x7610, R12 ;  /* 0x00007610ff0c7816 */ /* 0x000fe2000000000c */
[----:B--2---:R-:W-:Y:S02]  /*b2f0*/  @P2 IMAD.MOV.U32 R2, RZ, RZ, R25 ;  /* 0x000000ffff022224 */ /* 0x004fe400078e0019 */
[----:B------:R-:W-:-:S05]  /*b300*/  @P2 IMAD.MOV.U32 R3, RZ, RZ, R31 ;  /* 0x000000ffff032224 */ /* 0x000fca00078e001f */
[----:B------:R0:W2:Y:S01]  /*b310*/  @P2 LDG.E.U8 R233, desc[UR44][R2.64] ;  /* 0x0000002c02e92981 */ /* 0x0000a2000c1e1100 */
[----:B------:R-:W-:Y:S01]  /*b320*/  PRMT R229, RZ, 0x7610, R229 ;  /* 0x00007610ffe57816 */ /* 0x000fe200000000e5 */
[----:B0-----:R-:W-:Y:S01]  /*b330*/  @P0 IMAD.MOV.U32 R3, RZ, RZ, R33 ;  /* 0x000000ffff030224 */ /* 0x001fe200078e0021 */
[----:B------:R-:W-:Y:S02]  /*b340*/  ISETP.GT.AND P2, PT, R0, 0x1d, PT ;  /* 0x0000001d0000780c */ /* 0x000fe40003f44270 */
[----:B------:R-:W-:Y:S02]  /*b350*/  PRMT R11, RZ, 0x7610, R11 ;  /* 0x00007610ff0b7816 */ /* 0x000fe4000000000b */
[----:B------:R-:W-:Y:S02]  /*b360*/  PRMT R227, RZ, 0x7610, R227 ;  /* 0x00007610ffe37816 */ /* 0x000fe400000000e3 */
[----:B------:R-:W-:Y:S02]  /*b370*/  PRMT R10, RZ, 0x7610, R10 ;  /* 0x00007610ff0a7816 */ /* 0x000fe4000000000a */
[----:B------:R-:W-:-:S02]  /*b380*/  PRMT R224, RZ, 0x7610, R224 ;  /* 0x00007610ffe07816 */ /* 0x000fc400000000e0 */
[----:B------:R-:W-:Y:S02]  /*b390*/  PRMT R9, RZ, 0x7610, R9 ;  /* 0x00007610ff097816 */ /* 0x000fe40000000009 */
[----:B------:R-:W-:Y:S02]  /*b3a0*/  PRMT R221, RZ, 0x7610, R221 ;  /* 0x00007610ffdd7816 */ /* 0x000fe400000000dd */
        /* <DEDUP_REMOVED lines=19> */
[----:B------:R-:W-:Y:S01]  /*b4e0*/  PRMT R101, RZ, 0x7610, R101 ;  /* 0x00007610ff657816 */ /* 0x000fe20000000065 */
[----:B---3--:R-:W-:-:S05]  /*b4f0*/  @P0 IMAD.MOV.U32 R2, RZ, RZ, R27 ;  /* 0x000000ffff020224 */ /* 0x008fca00078e001b */
[----:B------:R0:W3:Y:S02]  /*b500*/  @P0 LDG.E.U8 R12, desc[UR44][R2.64] ;  /* 0x0000002c020c0981 */ /* 0x0000e4000c1e1100 */
[----:B0-----:R-:W-:Y:S02]  /*b510*/  @P0 IMAD.MOV.U32 R2, RZ, RZ, R24 ;  /* 0x000000ffff020224 */ /* 0x001fe400078e0018 */
[----:B------:R-:W-:-:S05]  /*b520*/  @P0 IMAD.MOV.U32 R3, RZ, RZ, R35 ;  /* 0x000000ffff030224 */ /* 0x000fca00078e0023 */
[----:B------:R0:W2:Y:S02]  /*b530*/  @P0 LDG.E.U8 R229, desc[UR44][R2.64] ;  /* 0x0000002c02e50981 */ /* 0x0000a4000c1e1100 */
[----:B0-----:R-:W-:Y:S02]  /*b540*/  @P1 IMAD.MOV.U32 R2, RZ, RZ, R26 ;  /* 0x000000ffff021224 */ /* 0x001fe400078e001a */
[----:B------:R-:W-:-:S05]  /*b550*/  @P1 IMAD.MOV.U32 R3, RZ, RZ, R37 ;  /* 0x000000ffff031224 */ /* 0x000fca00078e0025 */
[----:B------:R0:W2:Y:S01]  /*b560*/  @P1 LDG.E.U8 R11, desc[UR44][R2.64] ;  /* 0x0000002c020b1981 */ /* 0x0000a2000c1e1100 */
[----:B------:R-:W-:Y:S01]  /*b570*/  ISETP.GT.AND P0, PT, R0, 0x1e, PT ;  /* 0x0000001e0000780c */ /* 0x000fe20003f04270 */
        /* <DEDUP_REMOVED lines=84> */
[----:B------:R0:W2:Y:S04]  /*bac0*/  @P0 LDG.E.U8 R101, desc[UR44][R2.64] ;  /* 0x0000002c02650981 */ /* 0x0000a8000c1e1100 */
[----:B------:R-:W4:Y:S01]  /*bad0*/  LDL R3, [R1+0x470] ;  /* 0x0004700001037983 */ /* 0x000f220000100800 */
[----:B------:R-:W-:Y:S02]  /*bae0*/  ISETP.GT.AND P1, PT, R0, 0x29, PT ;  /* 0x000000290000780c */ /* 0x000fe40003f24270 */
[----:B------:R-:W-:Y:S02]  /*baf0*/  PRMT R88, RZ, 0x7610, R88 ;  /* 0x00007610ff587816 */ /* 0x000fe40000000058 */
[----:B------:R-:W-:-:S09]  /*bb00*/  PRMT R102, RZ, 0x7610, R102 ;  /* 0x00007610ff667816 */ /* 0x000fd20000000066 */
[----:B0-----:R-:W-:-:S05]  /*bb10*/  @P1 IMAD.MOV.U32 R2, RZ, RZ, R78 ;  /* 0x000000ffff021224 */ /* 0x001fca00078e004e */
[----:B----4-:R0:W4:Y:S02]  /*bb20*/  @P1 LDG.E.U8 R88, desc[UR44][R2.64] ;  /* 0x0000002c02581981 */ /* 0x010124000c1e1100 */
[----:B0-----:R-:W-:Y:S02]  /*bb30*/  @P1 IMAD.MOV.U32 R2, RZ, RZ, R80 ;  /* 0x000000ffff021224 */ /* 0x001fe400078e0050 */
[----:B------:R-:W-:Y:S01]  /*bb40*/  @P1 IMAD.MOV.U32 R3, RZ, RZ, R17 ;  /* 0x000000ffff031224 */ /* 0x000fe200078e0011 */
[----:B------:R-:W-:Y:S01]  /*bb50*/  ISETP.GT.AND P0, PT, R0, 0x2a, PT ;  /* 0x0000002a0000780c */ /* 0x000fe20003f04270 */
[----:B------:R-:W3:Y:S04]  /*bb60*/  LDL R17, [R1+0x444] ;  /* 0x0004440001117983 */ /* 0x000ee80000100800 */
[----:B------:R0:W4:Y:S04]  /*bb70*/  @P1 LDG.E.U8 R102, desc[UR44][R2.64] ;  /* 0x0000002c02661981 */ /* 0x000128000c1e1100 */
[----:B------:R-:W2:Y:S01]  /*bb80*/  LDL R3, [R1+0x460] ;  /* 0x0004600001037983 */ /* 0x000ea20000100800 */
[----:B------:R-:W-:-:S03]  /*bb90*/  PRMT R89, RZ, 0x7610, R89 ;  /* 0x00007610ff597816 */ /* 0x000fc60000000059 */
[----:B0-----:R-:W-:Y:S01]  /*bba0*/  @P0 IMAD.MOV.U32 R2, RZ, RZ, R82 ;  /* 0x000000ffff020224 */ /* 0x001fe200078e0052 */
[----:B------:R-:W-:-:S04]  /*bbb0*/  PRMT R103, RZ, 0x7610, R103 ;  /* 0x00007610ff677816 */ /* 0x000fc80000000067 */
[----:B--2---:R0:W2:Y:S04]  /*bbc0*/  @P0 LDG.E.U8 R89, desc[UR44][R2.64] ;  /* 0x0000002c02590981 */ /* 0x0040a8000c1e1100 */
[----:B------:R-:W3:Y:S01]  /*bbd0*/  LDL R3, [R1+0x458] ;  /* 0x0004580001037983 */ /* 0x000ee20000100800 */
[----:B0-----:R-:W-:Y:S01]  /*bbe0*/  @P0 IMAD.MOV.U32 R2, RZ, RZ, R84 ;  /* 0x000000ffff020224 */ /* 0x001fe200078e0054 */
[----:B------:R-:W-:Y:S02]  /*bbf0*/  ISETP.GT.AND P1, PT, R0, 0x2b, PT ;  /* 0x0000002b0000780c */ /* 0x000fe40003f24270 */
[----:B------:R-:W-:Y:S02]  /*bc00*/  PRMT R90, RZ, 0x7610, R90 ;  /* 0x00007610ff5a7816 */ /* 0x000fe4000000005a */
[----:B---3--:R0:W3:Y:S04]  /*bc10*/  @P0 LDG.E.U8 R103, desc[UR44][R2.64] ;  /* 0x0000002c02670981 */ /* 0x0080e8000c1e1100 */
[----:B------:R-:W4:Y:S05]  /*bc20*/  LDL R3, [R1+0x450] ;  /* 0x0004500001037983 */ /* 0x000f2a0000100800 */
[----:B0-----:R-:W-:-:S05]  /*bc30*/  @P1 IMAD.MOV.U32 R2, RZ, RZ, R86 ;  /* 0x000000ffff021224 */ /* 0x001fca00078e0056 */
[----:B----4-:R0:W4:Y:S04]  /*bc40*/  @P1 LDG.E.U8 R90, desc[UR44][R2.64] ;  /* 0x0000002c025a1981 */ /* 0x010128000c1e1100 */
[----:B------:R-:W0:Y:S04]  /*bc50*/  LDL R2, [R1+0x448] ;  /* 0x0004480001027983 */ /* 0x000e280000100800 */
[----:B------:R-:W0:Y:S01]  /*bc60*/  LDL R3, [R1+0x44c] ;  /* 0x00044c0001037983 */ /* 0x000e220000100800 */
[----:B------:R-:W-:Y:S02]  /*bc70*/  PRMT R188, RZ, 0x7610, R188 ;  /* 0x00007610ffbc7816 */ /* 0x000fe400000000bc */
[----:B------:R-:W-:-:S02]  /*bc80*/  ISETP.GT.AND P0, PT, R0, 0x2c, PT ;  /* 0x0000002c0000780c */ /* 0x000fc40003f04270 */
[----:B0-----:R-:W-:-:S04]  /*bc90*/  @P1 LOP3.LUT R3, R3, R2, RZ, 0x3c, !PT ;  /* 0x0000000203031212 */ /* 0x001fc800078e3cff */
[----:B------:R-:W-:-:S04]  /*bca0*/  @P1 LOP3.LUT R2, R3, R2, RZ, 0x3c, !PT ;  /* 0x0000000203021212 */ /* 0x000fc800078e3cff */
[----:B------:R-:W-:-:S05]  /*bcb0*/  @P1 LOP3.LUT R3, R3, R2, RZ, 0x3c, !PT ;  /* 0x0000000203031212 */ /* 0x000fca00078e3cff */
[----:B------:R0:W3:Y:S04]  /*bcc0*/  @P1 LDG.E.U8 R188, desc[UR44][R2.64] ;  /* 0x0000002c02bc1981 */ /* 0x0000e8000c1e1100 */
[----:B------:R-:W2:Y:S01]  /*bcd0*/  LDL R3, [R1+0x440] ;  /* 0x0004400001037983 */ /* 0x000ea20000100800 */
[----:B------:R-:W-:Y:S01]  /*bce0*/  PRMT R91, RZ, 0x7610, R91 ;  /* 0x00007610ff5b7816 */ /* 0x000fe2000000005b */
[----:B0-----:R-:W-:Y:S01]  /*bcf0*/  @P0 IMAD.MOV.U32 R2, RZ, RZ, R17 ;  /* 0x000000ffff020224 */ /* 0x001fe200078e0011 */
[----:B------:R-:W-:Y:S01]  /*bd00*/  PRMT R215, RZ, 0x7610, R215 ;  /* 0x00007610ffd77816 */ /* 0x000fe200000000d7 */
[----:B------:R-:W4:Y:S04]  /*bd10*/  LDL R17, [R1+0x41c] ;  /* 0x00041c0001117983 */ /* 0x000f280000100800 */
        /* <DEDUP_REMOVED lines=242> */
[----:B------:R0:W3:Y:S02]  /*cc40*/  @P1 LDG.E.U8 R195, desc[UR44][R2.64] ;  /* 0x0000002c02c31981 */ /* 0x0000e4000c1e1100 */
[----:B0-----:R-:W-:Y:S02]  /*cc50*/  LOP3.LUT R2, R246, 0xffff, RZ, 0xc0, !PT ;  /* 0x0000fffff6027812 */ /* 0x001fe400078ec0ff */
[----:B------:R-:W-:-:S04]  /*cc60*/  LOP3.LUT R3, R248, 0xffff, RZ, 0xc0, !PT ;  /* 0x0000fffff8037812 */ /* 0x000fc800078ec0ff */
[----:B------:R-:W-:Y:S02]  /*cc70*/  PRMT R246, R3, 0x3340, R2 ;  /* 0x0000334003f67816 */ /* 0x000fe40000000002 */
[----:B------:R-:W2:Y:S01]  /*cc80*/  LDL R2, [R1+0x328] ;  /* 0x0003280001027983 */ /* 0x000ea20000100800 */
[----:B------:R-:W-:Y:S01]  /*cc90*/  PRMT R178, RZ, 0x7610, R178 ;  /* 0x00007610ffb27816 */ /* 0x000fe200000000b2 */
[----:B--2---:R-:W-:Y:S02]  /*cca0*/  @P1 IMAD.MOV.U32 R3, RZ, RZ, R2 ;  /* 0x000000ffff031224 */ /* 0x004fe400078e0002 */
[----:B----4-:R-:W-:Y:S01]  /*ccb0*/  @P1 IMAD.MOV.U32 R2, RZ, RZ, R17 ;  /* 0x000000ffff021224 */ /* 0x010fe200078e0011 */
[----:B------:R-:W-:Y:S01]  /*ccc0*/  ISETP.GT.AND P0, PT, R0, 0x3e, PT ;  /* 0x0000003e0000780c */ /* 0x000fe20003f04270 */
[----:B------:R-:W2:Y:S04]  /*ccd0*/  LDL R17, [R1+0x314] ;  /* 0x0003140001117983 */ /* 0x000ea80000100800 */
[----:B------:R0:W4:Y:S02]  /*cce0*/  @P1 LDG.E.U8 R178, desc[UR44][R2.64] ;  /* 0x0000002c02b21981 */ /* 0x000124000c1e1100 */
[----:B0-----:R-:W-:-:S02]  /*ccf0*/  LOP3.LUT R3, R245, 0xffff, RZ, 0xc0, !PT ;  /* 0x0000fffff5037812 */ /* 0x001fc400078ec0ff */
[----:B------:R-:W-:-:S04]  /*cd00*/  LOP3.LUT R2, R243, 0xffff, RZ, 0xc0, !PT ;  /* 0x0000fffff3027812 */ /* 0x000fc800078ec0ff */
[----:B------:R-:W-:Y:S02]  /*cd10*/  PRMT R243, R3, 0x3340, R2 ;  /* 0x0000334003f37816 */ /* 0x000fe40000000002 */
[----:B------:R-:W3:Y:S04]  /*cd20*/  LDL R3, [R1+0x320] ;  /* 0x0003200001037983 */ /* 0x000ee80000100800 */
[----:B------:R-:W3:Y:S01]  /*cd30*/  LDL R2, [R1+0x324] ;  /* 0x0003240001027983 */ /* 0x000ee20000100800 */
[----:B------:R-:W-:-:S06]  /*cd40*/  PRMT R194, RZ, 0x7610, R194 ;  /* 0x00007610ffc27816 */ /* 0x000fcc00000000c2 */
[----:B---3--:R0:W3:Y:S02]  /*cd50*/  @P0 LDG.E.U8 R194, desc[UR44][R2.64] ;  /* 0x0000002c02c20981 */ /* 0x0080e4000c1e1100 */
[----:B0-----:R-:W-:Y:S02]  /*cd60*/  LOP3.LUT R3, R242, 0xffff, RZ, 0xc0, !PT ;  /* 0x0000fffff2037812 */ /* 0x001fe400078ec0ff */
[----:B------:R-:W-:-:S04]  /*cd70*/  LOP3.LUT R2, R239, 0xffff, RZ, 0xc0, !PT ;  /* 0x0000ffffef027812 */ /* 0x000fc800078ec0ff */
[----:B------:R-:W-:Y:S02]  /*cd80*/  PRMT R239, R3, 0x3340, R2 ;  /* 0x0000334003ef7816 */ /* 0x000fe40000000002 */
[----:B------:R-:W2:Y:S04]  /*cd90*/  LDL R3, [R1+0x318] ;  /* 0x0003180001037983 */ /* 0x000ea80000100800 */
[----:B------:R-:W2:Y:S01]  /*cda0*/  LDL R2, [R1+0x31c] ;  /* 0x00031c0001027983 */ /* 0x000ea20000100800 */
[----:B------:R-:W-:-:S06]  /*cdb0*/  PRMT R193, RZ, 0x7610, R193 ;  /* 0x00007610ffc17816 */ /* 0x000fcc00000000c1 */
[----:B--2---:R0:W2:Y:S02]  /*cdc0*/  @P0 LDG.E.U8 R193, desc[UR44][R2.64] ;  /* 0x0000002c02c10981 */ /* 0x0040a4000c1e1100 */
[----:B0-----:R-:W-:Y:S02]  /*cdd0*/  LOP3.LUT R2, R232, 0xffff, RZ, 0xc0, !PT ;  /* 0x0000ffffe8027812 */ /* 0x001fe400078ec0ff */
[----:B------:R-:W-:-:S04]  /*cde0*/  LOP3.LUT R3, R236, 0xffff, RZ, 0xc0, !PT ;  /* 0x0000ffffec037812 */ /* 0x000fc800078ec0ff */
[----:B------:R-:W-:Y:S02]  /*cdf0*/  PRMT R232, R3, 0x3340, R2 ;  /* 0x0000334003e87816 */ /* 0x000fe40000000002 */
[----:B------:R-:W4:Y:S01]  /*ce00*/  LDL R2, [R1+0x310] ;  /* 0x0003100001027983 */ /* 0x000f220000100800 */
[----:B------:R-:W-:Y:S02]  /*ce10*/  ISETP.GT.AND P0, PT, R0, 0x3f, PT ;  /* 0x0000003f0000780c */ /* 0x000fe40003f04270 */
[----:B------:R-:W-:Y:S02]  /*ce20*/  PRMT R192, RZ, 0x7610, R192 ;  /* 0x00007610ffc07816 */ /* 0x000fe400000000c0 */
[----:B------:R-:W-:Y:S02]  /*ce30*/  LOP3.LUT R5, R5, 0xffff, RZ, 0xc0, !PT ;  /* 0x0000ffff05057812 */ /* 0x000fe400078ec0ff */
[----:B------:R-:W-:-:S07]  /*ce40*/  LOP3.LUT R4, R4, 0xffff, RZ, 0xc0, !PT ;  /* 0x0000ffff04047812 */ /* 0x000fce00078ec0ff */
[----:B----4-:R-:W-:Y:S02]  /*ce50*/  @P0 IMAD.MOV.U32 R3, RZ, RZ, R2 ;  /* 0x000000ffff030224 */ /* 0x010fe400078e0002 */
[----:B------:R-:W-:Y:S02]  /*ce60*/  @P0 IMAD.MOV.U32 R2, RZ, RZ, R17 ;  /* 0x000000ffff020224 */ /* 0x000fe400078e0011 */
[----:B------:R-:W4:Y:S04]  /*ce70*/  LDL R17, [R1+0x6f8] ;  /* 0x0006f80001117983 */ /* 0x000f280000100800 */
[----:B------:R0:W2:Y:S02]  /*ce80*/  @P0 LDG.E.U8 R192, desc[UR44][R2.64] ;  /* 0x0000002c02c00981 */ /* 0x0000a4000c1e1100 */
[----:B0-----:R-:W-:-:S02]  /*ce90*/  LOP3.LUT R3, R226, 0xffff, RZ, 0xc0, !PT ;  /* 0x0000ffffe2037812 */ /* 0x001fc400078ec0ff */
[----:B------:R-:W-:Y:S02]  /*cea0*/  PRMT R226, R5, 0x3340, R4 ;  /* 0x0000334005e27816 */ /* 0x000fe40000000004 */
[----:B------:R-:W-:Y:S02]  /*ceb0*/  LOP3.LUT R5, R220, 0xffff, RZ, 0xc0, !PT ;  /* 0x0000ffffdc057812 */ /* 0x000fe400078ec0ff */
[----:B------:R-:W-:Y:S01]  /*cec0*/  LOP3.LUT R4, R21, 0xffff, RZ, 0xc0, !PT ;  /* 0x0000ffff15047812 */ /* 0x000fe200078ec0ff */
[----:B------:R-:W3:Y:S04]  /*ced0*/  LDL R220, [R1+0x30c] ;  /* 0x00030c0001dc7983 */ /* 0x000ee80000100800 */
[----:B------:R-:W4:Y:S01]  /*cee0*/  LDL R21, [R1+0x308] ;  /* 0x0003080001157983 */ /* 0x000f220000100800 */
[----:B------:R-:W-:-:S04]  /*cef0*/  LOP3.LUT R2, R223, 0xffff, RZ, 0xc0, !PT ;  /* 0x0000ffffdf027812 */ /* 0x000fc800078ec0ff */
[----:B------:R-:W-:Y:S02]  /*cf00*/  PRMT R223, R3, 0x3340, R2 ;  /* 0x0000334003df7816 */ /* 0x000fe40000000002 */
[----:B------:R-:W-:Y:S02]  /*cf10*/  LOP3.LUT R3, R7, 0xffff, RZ, 0xc0, !PT ;  /* 0x0000ffff07037812 */ /* 0x000fe400078ec0ff */
[----:B------:R-:W-:Y:S02]  /*cf20*/  LOP3.LUT R2, R6, 0xffff, RZ, 0xc0, !PT ;  /* 0x0000ffff06027812 */ /* 0x000fe400078ec0ff */
[----:B------:R-:W-:Y:S02]  /*cf30*/  PRMT R7, R5, 0x3340, R4 ;  /* 0x0000334005077816 */ /* 0x000fe40000000004 */
[----:B------:R-:W-:Y:S02]  /*cf40*/  PRMT R2, R3, 0x3340, R2 ;  /* 0x0000334003027816 */ /* 0x000fe40000000002 */
[----:B------:R-:W-:-:S02]  /*cf50*/  PRMT R191, RZ, 0x7610, R191 ;  /* 0x00007610ffbf7816 */ /* 0x000fc400000000bf */
[----:B------:R-:W-:Y:S02]  /*cf60*/  PRMT R7, R7, 0x5410, R2 ;  /* 0x0000541007077816 */ /* 0x000fe40000000002 */
[----:B------:R-:W-:Y:S02]  /*cf70*/  PRMT R4, R246, 0x5410, R243 ;  /* 0x00005410f6047816 */ /* 0x000fe400000000f3 */
[----:B------:R-:W-:Y:S02]  /*cf80*/  PRMT R5, R239, 0x5410, R232 ;  /* 0x00005410ef057816 */ /* 0x000fe400000000e8 */
[----:B------:R-:W-:Y:S01]  /*cf90*/  PRMT R6, R226, 0x5410, R223 ;  /* 0x00005410e2067816 */ /* 0x000fe200000000df */
[----:B---3--:R-:W-:Y:S02]  /*cfa0*/  @P0 IMAD.MOV.U32 R2, RZ, RZ, R220 ;  /* 0x000000ffff020224 */ /* 0x008fe400078e00dc */
[----:B----4-:R-:W-:-:S05]  /*cfb0*/  @P0 IMAD.MOV.U32 R3, RZ, RZ, R21 ;  /* 0x000000ffff030224 */ /* 0x010fca00078e0015 */
[----:B------:R0:W3:Y:S01]  /*cfc0*/  @P0 LDG.E.U8 R191, desc[UR44][R2.64] ;  /* 0x0000002c02bf0981 */ /* 0x0000e2000c1e1100 */
[----:B------:R-:W-:Y:S01]  /*cfd0*/  BAR.SYNC.DEFER_BLOCKING 0x0 ;  /* 0x0000000000007b1d */ /* 0x000fe20000010000 */
[----:B0-----:R-:W-:Y:S02]  /*cfe0*/  LOP3.LUT R3, R172, 0xffff, RZ, 0xc0, !PT ;  /* 0x0000ffffac037812 */ /* 0x001fe400078ec0ff */
[----:B------:R-:W-:-:S04]  /*cff0*/  LOP3.LUT R2, R173, 0xffff, RZ, 0xc0, !PT ;  /* 0x0000ffffad027812 */ /* 0x000fc800078ec0ff */
[----:B------:R-:W-:Y:S02]  /*d000*/  PRMT R226, R3, 0x3340, R2 ;  /* 0x0000334003e27816 */ /* 0x000fe40000000002 */
[----:B------:R-:W-:Y:S02]  /*d010*/  LOP3.LUT R3, R104, 0xffff, RZ, 0xc0, !PT ;  /* 0x0000ffff68037812 */ /* 0x000fe400078ec0ff */
[----:B------:R-:W-:Y:S01]  /*d020*/  LOP3.LUT R2, R16, 0xffff, RZ, 0xc0, !PT ;  /* 0x0000ffff10027812 */ /* 0x000fe200078ec0ff */
[----:B------:R0:W-:Y:S03]  /*d030*/  STS.128 [R17+UR7], R4 ;  /* 0x0000000411007988 */ /* 0x0001e60008000c07 */
[----:B------:R-:W-:Y:S02]  /*d040*/  PRMT R220, R3, 0x3340, R2 ;  /* 0x0000334003dc7816 */ /* 0x000fe40000000002 */
[----:B------:R-:W-:-:S02]  /*d050*/  LOP3.LUT R3, R247, 0xffff, RZ, 0xc0, !PT ;  /* 0x0000fffff7037812 */ /* 0x000fc400078ec0ff */
[----:B------:R-:W-:Y:S02]  /*d060*/  LOP3.LUT R2, R244, 0xffff, RZ, 0xc0, !PT ;  /* 0x0000fffff4027812 */ /* 0x000fe400078ec0ff */
[----:B0-----:R-:W-:Y:S02]  /*d070*/  LOP3.LUT R5, R165, 0xffff, RZ, 0xc0, !PT ;  /* 0x0000ffffa5057812 */ /* 0x001fe400078ec0ff */
[----:B------:R-:W-:Y:S01]  /*d080*/  LOP3.LUT R4, R171, 0xffff, RZ, 0xc0, !PT ;  /* 0x0000ffffab047812 */ /* 0x000fe200078ec0ff */
[----:B------:R-:W4:Y:S03]  /*d090*/  LDL.LU R165, [R1+0xa90] ;  /* 0x000a900001a57983 */ /* 0x000f260000300800 */
[----:B------:R-:W-:Y:S01]  /*d0a0*/  PRMT R232, R5, 0x3340, R4 ;  /* 0x0000334005e87816 */ /* 0x000fe20000000004 */
[----:B------:R-:W2:Y:S01]  /*d0b0*/  LDL.LU R171, [R1+0xa8c] ;  /* 0x000a8c0001ab7983 */ /* 0x000ea20000300800 */
[----:B------:R-:W-:-:S02]  /*d0c0*/  LOP3.LUT R5, R174, 0xffff, RZ, 0xc0, !PT ;  /* 0x0000ffffae057812 */ /* 0x000fc400078ec0ff */
[----:B------:R-:W-:Y:S01]  /*d0d0*/  LOP3.LUT R4, R175, 0xffff, RZ, 0xc0, !PT ;  /* 0x0000ffffaf047812 */ /* 0x000fe200078ec0ff */
[----:B------:R-:W3:Y:S03]  /*d0e0*/  LDL.LU R172, [R1+0xa88] ;  /* 0x000a880001ac7983 */ /* 0x000ee60000300800 */
[----:B------:R-:W-:Y:S01]  /*d0f0*/  PRMT R223, R5, 0x3340, R4 ;  /* 0x0000334005df7816 */ /* 0x000fe20000000004 */
[----:B------:R-:W4:Y:S01]  /*d100*/  LDL.LU R173, [R1+0xa84] ;  /* 0x000a840001ad7983 */ /* 0x000f220000300800 */
[----:B------:R-:W-:Y:S02]  /*d110*/  LOP3.LUT R5, R252, 0xffff, RZ, 0xc0, !PT ;  /* 0x0000fffffc057812 */ /* 0x000fe400078ec0ff */
[----:B------:R-:W-:Y:S01]  /*d120*/  LOP3.LUT R4, R250, 0xffff, RZ, 0xc0, !PT ;  /* 0x0000fffffa047812 */ /* 0x000fe200078ec0ff */
[----:B------:R-:W2:Y:S01]  /*d130*/  LDL.LU R174, [R1+0xa80] ;  /* 0x000a800001ae7983 */ /* 0x000ea20000300800 */
[----:B------:R-:W-:-:S02]  /*d140*/  PRMT R6, R3, 0x3340, R2 ;  /* 0x0000334003067816 */ /* 0x000fc40000000002 */
[----:B------:R-:W-:Y:S01]  /*d150*/  PRMT R21, R5, 0x3340, R4 ;  /* 0x0000334005157816 */ /* 0x000fe20000000004 */
[----:B------:R-:W3:Y:S01]  /*d160*/  LDL.LU R175, [R1+0xa7c] ;  /* 0x000a7c0001af7983 */ /* 0x000ee20000300800 */
[----:B------:R-:W-:Y:S02]  /*d170*/  LOP3.LUT R5, R241, 0xffff, RZ, 0xc0, !PT ;  /* 0x0000fffff1057812 */ /* 0x000fe400078ec0ff */
[----:B------:R-:W-:Y:S01]  /*d180*/  LOP3.LUT R4, R238, 0xffff, RZ, 0xc0, !PT ;  /* 0x0000ffffee047812 */ /* 0x000fe200078ec0ff */
[----:B------:R-:W4:Y:S01]  /*d190*/  LDL.LU R104, [R1+0xa78] ;  /* 0x000a780001687983 */ /* 0x000f220000300800 */
[----:B------:R-:W-:Y:S02]  /*d1a0*/  LOP3.LUT R3, R235, 0xffff, RZ, 0xc0, !PT ;  /* 0x0000ffffeb037812 */ /* 0x000fe400078ec0ff */
[----:B------:R-:W-:Y:S02]  /*d1b0*/  LOP3.LUT R2, R231, 0xffff, RZ, 0xc0, !PT ;  /* 0x0000ffffe7027812 */ /* 0x000fe400078ec0ff */
[----:B------:R-:W-:-:S02]  /*d1c0*/  PRMT R7, R5, 0x3340, R4 ;  /* 0x0000334005077816 */ /* 0x000fc40000000004 */
[----:B------:R-:W-:Y:S02]  /*d1d0*/  PRMT R2, R3, 0x3340, R2 ;  /* 0x0000334003027816 */ /* 0x000fe40000000002 */
[----:B------:R-:W-:Y:S02]  /*d1e0*/  PRMT R4, R232, 0x5410, R226 ;  /* 0x00005410e8047816 */ /* 0x000fe400000000e2 */
[----:B------:R-:W-:Y:S02]  /*d1f0*/  PRMT R5, R223, 0x5410, R220 ;  /* 0x00005410df057816 */ /* 0x000fe400000000dc */
[----:B------:R-:W-:Y:S02]  /*d200*/  PRMT R6, R21, 0x5410, R6 ;  /* 0x0000541015067816 */ /* 0x000fe40000000006 */
[----:B------:R-:W-:-:S05]  /*d210*/  PRMT R7, R7, 0x5410, R2 ;  /* 0x0000541007077816 */ /* 0x000fca0000000002 */
[----:B------:R0:W-:Y:S04]  /*d220*/  STS.128 [R17+UR7+0x2000], R4 ;  /* 0x0020000411007988 */ /* 0x0001e80008000c07 */
[----:B0-----:R-:W2:Y:S01]  /*d230*/  LDL R17, [R1+0x704] ;  /* 0x0007040001117983 */ /* 0x001ea20000100800 */
[----:B------:R-:W0:Y:S01]  /*d240*/  S2R R16, SR_TID.X ;  /* 0x0000000000107919 */ /* 0x000e220000002100 */
[----:B------:R-:W-:Y:S02]  /*d250*/  LOP3.LUT R4, R234, 0xffff, RZ, 0xc0, !PT ;  /* 0x0000ffffea047812 */ /* 0x000fe400078ec0ff */
[----:B------:R-:W-:Y:S02]  /*d260*/  LOP3.LUT R3, R230, 0xffff, RZ, 0xc0, !PT ;  /* 0x0000ffffe6037812 */ /* 0x000fe400078ec0ff */
[----:B------:R-:W-:-:S02]  /*d270*/  LOP3.LUT R2, R228, 0xffff, RZ, 0xc0, !PT ;  /* 0x0000ffffe4027812 */ /* 0x000fc400078ec0ff */
[----:B------:R-:W-:Y:S02]  /*d280*/  PRMT R220, R4, 0x3340, R3 ;  /* 0x0000334004dc7816 */ /* 0x000fe40000000003 */
[----:B------:R-:W-:Y:S02]  /*d290*/  LOP3.LUT R4, R222, 0xffff, RZ, 0xc0, !PT ;  /* 0x0000ffffde047812 */ /* 0x000fe400078ec0ff */
[----:B------:R-:W-:Y:S02]  /*d2a0*/  LOP3.LUT R3, R219, 0xffff, RZ, 0xc0, !PT ;  /* 0x0000ffffdb037812 */ /* 0x000fe400078ec0ff */
[----:B0-----:R-:W-:-:S04]  /*d2b0*/  LOP3.LUT R16, R16, 0x3f, RZ, 0xc0, !PT ;  /* 0x0000003f10107812 */ /* 0x001fc800078ec0ff */
[----:B------:R-:W-:Y:S02]  /*d2c0*/  ISETP.GE.AND P0, PT, R16, R0, PT ;  /* 0x000000001000720c */ /* 0x000fe40003f06270 */
[----:B------:R-:W-:Y:S01]  /*d2d0*/  LOP3.LUT R0, R225, 0xffff, RZ, 0xc0, !PT ;  /* 0x0000ffffe1007812 */ /* 0x000fe200078ec0ff */
[----:B------:R-:W3:Y:S03]  /*d2e0*/  LDL.LU R16, [R1+0x104] ;  /* 0x0001040001107983 */ /* 0x000ee60000300800 */
[----:B------:R-:W-:Y:S02]  /*d2f0*/  PRMT R21, R2, 0x3340, R0 ;  /* 0x0000334002157816 */ /* 0x000fe40000000000 */
[----:B------:R-:W-:Y:S02]  /*d300*/  LOP3.LUT R2, R20, 0xffff, RZ, 0xc0, !PT ;  /* 0x0000ffff14027812 */ /* 0x000fe400078ec0ff */
[----:B------:R-:W-:-:S02]  /*d310*/  LOP3.LUT R0, R19, 0xffff, RZ, 0xc0, !PT ;  /* 0x0000ffff13007812 */ /* 0x000fc400078ec0ff */
[----:B------:R-:W-:Y:S02]  /*d320*/  PRMT R19, R4, 0x3340, R3 ;  /* 0x0000334004137816 */ /* 0x000fe40000000003 */
[----:B------:R-:W-:Y:S02]  /*d330*/  PRMT R5, R2, 0x3340, R0 ;  /* 0x0000334002057816 */ /* 0x000fe40000000000 */
[----:B------:R-:W-:Y:S02]  /*d340*/  LOP3.LUT R4, R15, 0xffff, RZ, 0xc0, !PT ;  /* 0x0000ffff0f047812 */ /* 0x000fe400078ec0ff */
[----:B------:R-:W-:Y:S01]  /*d350*/  LOP3.LUT R3, R14, 0xffff, RZ, 0xc0, !PT ;  /* 0x0000ffff0e037812 */ /* 0x000fe200078ec0ff */
[----:B------:R-:W3:Y:S01]  /*d360*/  LDL R15, [R1+0x280] ;  /* 0x00028000010f7983 */ /* 0x000ee20000100800 */
[----:B------:R-:W-:Y:S02]  /*d370*/  LOP3.LUT R2, R13, 0xffff, RZ, 0xc0, !PT ;  /* 0x0000ffff0d027812 */ /* 0x000fe400078ec0ff */
[----:B------:R-:W-:Y:S01]  /*d380*/  LOP3.LUT R0, R12, 0xffff, RZ, 0xc0, !PT ;  /* 0x0000ffff0c007812 */ /* 0x000fe200078ec0ff */
[----:B------:R-:W3:Y:S01]  /*d390*/  LDL R13, [R1+0x2a4] ;  /* 0x0002a400010d7983 */ /* 0x000ee20000100800 */
[----:B------:R-:W-:-:S02]  /*d3a0*/  PRMT R7, R4, 0x3340, R3 ;  /* 0x0000334004077816 */ /* 0x000fc40000000003 */
[----:B------:R-:W-:Y:S01]  /*d3b0*/  PRMT R6, R2, 0x3340, R0 ;  /* 0x0000334002067816 */ /* 0x000fe20000000000 */
[----:B------:R-:W3:Y:S01]  /*d3c0*/  LDL R12, [R1+0x2a0] ;  /* 0x0002a000010c7983 */ /* 0x000ee20000100800 */
        /* <DEDUP_REMOVED lines=9> */
[----:B------:R-:W-:Y:S02]  /*d460*/  PRMT R6, R7, 0x5410, R6 ;  /* 0x0000541007067816 */ /* 0x000fe40000000006 */
[----:B------:R-:W-:Y:S01]  /*d470*/  PRMT R4, R220, 0x5410, R21 ;  /* 0x00005410dc047816 */ /* 0x000fe20000000015 */
[----:B------:R-:W3:Y:S01]  /*d480*/  LDL R2, [R1+0x108] ;  /* 0x0001080001027983 */ /* 0x000ee20000100800 */
[----:B------:R-:W-:Y:S02]  /*d490*/  PRMT R5, R19, 0x5410, R5 ;  /* 0x0000541013057816 */ /* 0x000fe40000000005 */
[----:B------:R-:W-:Y:S01]  /*d4a0*/  PRMT R7, R3, 0x5410, R0 ;  /* 0x0000541003077816 */ /* 0x000fe20000000000 */
[----:B------:R-:W3:Y:S04]  /*d4b0*/  LDL R10, [R1+0x2c0] ;  /* 0x0002c000010a7983 */ /* 0x000ee80000100800 */
[----:B------:R-:W3:Y:S04]  /*d4c0*/  LDL R0, [R1+0x304] ;  /* 0x0003040001007983 */ /* 0x000ee80000100800 */
[----:B------:R-:W3:Y:S04]  /*d4d0*/  LDL R14, [R1+0x27c] ;  /* 0x00027c00010e7983 */ /* 0x000ee80000100800 */
[----:B--2---:R0:W-:Y:S04]  /*d4e0*/  STS.128 [R17+UR7], R4 ;  /* 0x0000000411007988 */ /* 0x0041e80008000c07 */
[----:B0-----:R-:W2:Y:S01]  /*d4f0*/  LDL R7, [R1+0x300] ;  /* 0x0003000001077983 */ /* 0x001ea20000100800 */
[----:B----4-:R-:W-:-:S02]  /*d500*/  PRMT R104, RZ, 0x7610, R104 ;  /* 0x00007610ff687816 */ /* 0x010fc40000000068 */
[----:B---3--:R-:W-:Y:S02]  /*d510*/  PRMT R175, RZ, 0x7610, R175 ;  /* 0x00007610ffaf7816 */ /* 0x008fe400000000af */
[----:B------:R-:W-:Y:S02]  /*d520*/  PRMT R174, RZ, 0x7610, R174 ;  /* 0x00007610ffae7816 */ /* 0x000fe400000000ae */
[----:B------:R-:W-:Y:S01]  /*d530*/  PRMT R173, RZ, 0x7610, R173 ;  /* 0x00007610ffad7816 */ /* 0x000fe200000000ad */
[----:B------:R-:W-:Y:S01]  /*d540*/  @!P0 IMAD.MOV.U32 R3, RZ, RZ, R16 ;  /* 0x000000ffff038224 */ /* 0x000fe200078e0010 */
[----:B------:R-:W-:Y:S02]  /*d550*/  PRMT R172, RZ, 0x7610, R172 ;  /* 0x00007610ffac7816 */ /* 0x000fe400000000ac */
[----:B------:R-:W-:Y:S01]  /*d560*/  PRMT R171, RZ, 0x7610, R171 ;  /* 0x00007610ffab7816 */ /* 0x000fe200000000ab */
[----:B------:R0:W-:Y:S01]  /*d570*/  STL [R1+0x72c], R16 ;  /* 0x00072c1001007387 */ /* 0x0001e20000100800 */
[----:B------:R-:W-:-:S03]  /*d580*/  LOP3.LUT R4, R166, 0xffff, RZ, 0xc0, !PT ;  /* 0x0000ffffa6047812 */ /* 0x000fc600078ec0ff */
[----:B------:R-:W3:Y:S04]  /*d590*/  LDL.LU R166, [R1+0xa74] ;  /* 0x000a740001a67983 */ /* 0x000ee80000300800 */
[----:B------:R1:W4:Y:S02]  /*d5a0*/  @!P0 LDG.E.U8 R104, desc[UR44][R2.64] ;  /* 0x0000002c02688981 */ /* 0x000324000c1e1100 */
[----:B-1----:R-:W-:Y:S01]  /*d5b0*/  @!P0 IMAD.MOV.U32 R2, RZ, RZ, R0 ;  /* 0x000000ffff028224 */ /* 0x002fe200078e0000 */
[----:B------:R-:W-:Y:S01]  /*d5c0*/  LOP3.LUT R0, R169, 0xffff, RZ, 0xc0, !PT ;  /* 0x0000ffffa9007812 */ /* 0x000fe200078ec0ff */
[----:B--2---:R-:W-:-:S05]  /*d5d0*/  @!P0 IMAD.MOV.U32 R3, RZ, RZ, R7 ;  /* 0x000000ffff038224 */ /* 0x004fca00078e0007 */
[----:B------:R1:W2:Y:S02]  /*d5e0*/  @!P0 LDG.E.U8 R175, desc[UR44][R2.64] ;  /* 0x0000002c02af8981 */ /* 0x0002a4000c1e1100 */
[----:B-1----:R-:W-:Y:S02]  /*d5f0*/  @!P0 IMAD.MOV.U32 R2, RZ, RZ, R9 ;  /* 0x000000ffff028224 */ /* 0x002fe400078e0009 */
[----:B------:R-:W-:-:S05]  /*d600*/  @!P0 IMAD.MOV.U32 R3, RZ, RZ, R8 ;  /* 0x000000ffff038224 */ /* 0x000fca00078e0008 */
[----:B------:R1:W4:Y:S02]  /*d610*/  @!P0 LDG.E.U8 R174, desc[UR44][R2.64] ;  /* 0x0000002c02ae8981 */ /* 0x000324000c1e1100 */
        /* <DEDUP_REMOVED lines=9> */
[----:B-1----:R-:W-:Y:S02]  /*d6b0*/  LOP3.LUT R3, R167, 0xffff, RZ, 0xc0, !PT ;  /* 0x0000ffffa7037812 */ /* 0x002fe400078ec0ff */
[----:B------:R-:W3:Y:S01]  /*d6c0*/  LDL.LU R167, [R1+0xa70] ;  /* 0x000a700001a77983 */ /* 0x000ee20000300800 */
[----:B------:R-:W-:-:S03]  /*d6d0*/  LOP3.LUT R2, R168, 0xffff, RZ, 0xc0, !PT ;  /* 0x0000ffffa8027812 */ /* 0x000fc600078ec0ff */
[----:B------:R-:W2:Y:S04]  /*d6e0*/  LDL.LU R168, [R1+0xa6c] ;  /* 0x000a6c0001a87983 */ /* 0x000ea80000300800 */
[----:B------:R-:W4:Y:S04]  /*d6f0*/  LDL.LU R169, [R1+0xa68] ;  /* 0x000a680001a97983 */ /* 0x000f280000300800 */
[----:B------:R-:W3:Y:S01]  /*d700*/  LDL R13, [R1+0x260] ;  /* 0x00026000010d7983 */ /* 0x000ee20000100800 */
[----:B------:R-:W-:Y:S02]  /*d710*/  PRMT R10, R4, 0x3340, R3 ;  /* 0x00003340040a7816 */ /* 0x000fe40000000003 */
[----:B------:R-:W-:-:S02]  /*d720*/  PRMT R9, R2, 0x3340, R0 ;  /* 0x0000334002097816 */ /* 0x000fc40000000000 */
[----:B------:R-:W-:Y:S02]  /*d730*/  LOP3.LUT R4, R170, 0xffff, RZ, 0xc0, !PT ;  /* 0x0000ffffaa047812 */ /* 0x000fe400078ec0ff */
[----:B------:R-:W-:Y:S01]  /*d740*/  LOP3.LUT R2, R251, 0xffff, RZ, 0xc0, !PT ;  /* 0x0000fffffb027812 */ /* 0x000fe200078ec0ff */
[----:B------:R-:W2:Y:S01]  /*d750*/  LDL.LU R170, [R1+0xa64] ;  /* 0x000a640001aa7983 */ /* 0x000ea20000300800 */
[----:B------:R-:W-:Y:S02]  /*d760*/  LOP3.LUT R0, R249, 0xffff, RZ, 0xc0, !PT ;  /* 0x0000fffff9007812 */ /* 0x000fe400078ec0ff */
[----:B------:R-:W-:Y:S01]  /*d770*/  LOP3.LUT R3, R18, 0xffff, RZ, 0xc0, !PT ;  /* 0x0000ffff12037812 */ /* 0x000fe200078ec0ff */
[----:B0-----:R-:W4:Y:S01]  /*d780*/  LDL R16, [R1+0x25c] ;  /* 0x00025c0001107983 */ /* 0x001f220000100800 */
[----:B------:R-:W-:Y:S02]  /*d790*/  PRMT R5, R2, 0x3340, R0 ;  /* 0x0000334002057816 */ /* 0x000fe40000000000 */
[----:B------:R-:W-:Y:S01]  /*d7a0*/  PRMT R8, R4, 0x3340, R3 ;  /* 0x0000334004087816 */ /* 0x000fe20000000003 */
[----:B------:R-:W4:Y:S01]  /*d7b0*/  LDL R15, [R1+0x23c] ;  /* 0x00023c00010f7983 */ /* 0x000f220000100800 */
[----:B------:R-:W-:-:S02]  /*d7c0*/  LOP3.LUT R2, R233, 0xffff, RZ, 0xc0, !PT ;  /* 0x0000ffffe9027812 */ /* 0x000fc400078ec0ff */
[----:B------:R-:W-:Y:S01]  /*d7d0*/  LOP3.LUT R0, R229, 0xffff, RZ, 0xc0, !PT ;  /* 0x0000ffffe5007812 */ /* 0x000fe200078ec0ff */
[----:B------:R-:W4:Y:S01]  /*d7e0*/  LDL R14, [R1+0x240] ;  /* 0x00024000010e7983 */ /* 0x000f220000100800 */
[----:B------:R-:W-:Y:S02]  /*d7f0*/  LOP3.LUT R4, R240, 0xffff, RZ, 0xc0, !PT ;  /* 0x0000fffff0047812 */ /* 0x000fe400078ec0ff */
[----:B------:R-:W-:Y:S01]  /*d800*/  LOP3.LUT R3, R237, 0xffff, RZ, 0xc0, !PT ;  /* 0x0000ffffed037812 */ /* 0x000fe200078ec0ff */
[----:B------:R-:W4:Y:S01]  /*d810*/  LDL R12, [R1+0x21c] ;  /* 0x00021c00010c7983 */ /* 0x000f220000100800 */
[----:B------:R-:W-:Y:S02]  /*d820*/  PRMT R6, R2, 0x3340, R0 ;  /* 0x0000334002067816 */ /* 0x000fe40000000000 */
[----:B------:R-:W-:Y:S01]  /*d830*/  PRMT R7, R4, 0x3340, R3 ;  /* 0x0000334004077816 */ /* 0x000fe20000000003 */
[----:B------:R-:W4:Y:S01]  /*d840*/  LDL R11, [R1+0x220] ;  /* 0x00022000010b7983 */ /* 0x000f220000100800 */
[----:B------:R-:W-:-:S02]  /*d850*/  LOP3.LUT R2, R221, 0xffff, RZ, 0xc0, !PT ;  /* 0x0000ffffdd027812 */ /* 0x000fc400078ec0ff */
[----:B------:R-:W-:Y:S02]  /*d860*/  LOP3.LUT R0, R218, 0xffff, RZ, 0xc0, !PT ;  /* 0x0000ffffda007812 */ /* 0x000fe400078ec0ff */
[----:B------:R-:W-:Y:S02]  /*d870*/  LOP3.LUT R4, R227, 0xffff, RZ, 0xc0, !PT ;  /* 0x0000ffffe3047812 */ /* 0x000fe400078ec0ff */
[----:B------:R-:W-:Y:S02]  /*d880*/  LOP3.LUT R3, R224, 0xffff, RZ, 0xc0, !PT ;  /* 0x0000ffffe0037812 */ /* 0x000fe400078ec0ff */
[----:B------:R-:W-:Y:S02]  /*d890*/  PRMT R0, R2, 0x3340, R0 ;  /* 0x0000334002007816 */ /* 0x000fe40000000000 */
[----:B------:R-:W-:Y:S02]  /*d8a0*/  PRMT R3, R4, 0x3340, R3 ;  /* 0x0000334004037816 */ /* 0x000fe40000000003 */
[----:B------:R-:W-:-:S02]  /*d8b0*/  PRMT R6, R7, 0x5410, R6 ;  /* 0x0000541007067816 */ /* 0x000fc40000000006 */
[----:B------:R-:W-:Y:S02]  /*d8c0*/  PRMT R7, R3, 0x5410, R0 ;  /* 0x0000541003077816 */ /* 0x000fe40000000000 */
[----:B------:R-:W4:Y:S01]  /*d8d0*/  LDL R0, [R1+0x200] ;  /* 0x0002000001007983 */ /* 0x000f220000100800 */
[----:B------:R-:W-:Y:S02]  /*d8e0*/  PRMT R4, R10, 0x5410, R9 ;  /* 0x000054100a047816 */ /* 0x000fe40000000009 */
[----:B------:R-:W-:Y:S01]  /*d8f0*/  PRMT R5, R8, 0x5410, R5 ;  /* 0x0000541008057816 */ /* 0x000fe20000000005 */
[----:B------:R-:W4:Y:S04]  /*d900*/  LDL R10, [R1+0x1dc] ;  /* 0x0001dc00010a7983 */ /* 0x000f280000100800 */
[----:B------:R-:W4:Y:S04]  /*d910*/  LDL R9, [R1+0x1e0] ;  /* 0x0001e00001097983 */ /* 0x000f280000100800 */
[----:B------:R0:W-:Y:S01]  /*d920*/  STS.128 [R17+UR7+0x2000], R4 ;  /* 0x0020000411007988 */ /* 0x0001e20008000c07 */
[----:B---3--:R-:W-:-:S03]  /*d930*/  @!P0 IMAD.MOV.U32 R2, RZ, RZ, R13 ;  /* 0x000000ffff028224 */ /* 0x008fc600078e000d */
[----:B------:R-:W3:Y:S04]  /*d940*/  LDL R13, [R1+0x1fc] ;  /* 0x0001fc00010d7983 */ /* 0x000ee80000100800 */
[----:B------:R-:W3:Y:S01]  /*d950*/  LDL.LU R18, [R1+0x114] ;  /* 0x0001140001127983 */ /* 0x000ee20000300800 */
[----:B--2---:R-:W-:-:S03]  /*d960*/  PRMT R170, RZ, 0x7610, R170 ;  /* 0x00007610ffaa7816 */ /* 0x004fc600000000aa */
[----:B0-----:R-:W2:Y:S01]  /*d970*/  LDL.LU R17, [R1+0x10c] ;  /* 0x00010c0001117983 */ /* 0x001ea20000300800 */
[----:B----4-:R-:W-:-:S03]  /*d980*/  @!P0 IMAD.MOV.U32 R3, RZ, RZ, R16 ;  /* 0x000000ffff038224 */ /* 0x010fc600078e0010 */
[----:B------:R-:W4:Y:S01]  /*d990*/  LDL R5, [R1+0x1c0] ;  /* 0x0001c00001057983 */ /* 0x000f220000100800 */
[----:B------:R-:W-:-:S03]  /*d9a0*/  PRMT R169, RZ, 0x7610, R169 ;  /* 0x00007610ffa97816 */ /* 0x000fc600000000a9 */
[----:B------:R0:W2:Y:S04]  /*d9b0*/  @!P0 LDG.E.U8 R170, desc[UR44][R2.64] ;  /* 0x0000002c02aa8981 */ /* 0x0000a8000c1e1100 */
[----:B------:R-:W2:Y:S01]  /*d9c0*/  LDL R8, [R1+0x1bc] ;  /* 0x0001bc0001087983 */ /* 0x000ea20000100800 */
[----:B------:R-:W-:-:S03]  /*d9d0*/  PRMT R168, RZ, 0x7610, R168 ;  /* 0x00007610ffa87816 */ /* 0x000fc600000000a8 */
[----:B------:R-:W2:Y:S01]  /*d9e0*/  LDL R4, [R1+0x17c] ;  /* 0x00017c0001047983 */ /* 0x000ea20000100800 */
[----:B0-----:R-:W-:Y:S02]  /*d9f0*/  @!P0 IMAD.MOV.U32 R2, RZ, RZ, R14 ;  /* 0x000000ffff028224 */ /* 0x001fe400078e000e */
[----:B------:R-:W-:Y:S01]  /*da00*/  @!P0 IMAD.MOV.U32 R3, RZ, RZ, R15 ;  /* 0x000000ffff038224 */ /* 0x000fe200078e000f */
[----:B------:R-:W-:Y:S01]  /*da10*/  PRMT R167, RZ, 0x7610, R167 ;  /* 0x00007610ffa77816 */ /* 0x000fe200000000a7 */
[----:B------:R-:W2:Y:S04]  /*da20*/  LDL R7, [R1+0x15c] ;  /* 0x00015c0001077983 */ /* 0x000ea80000100800 */
[----:B------:R0:W2:Y:S04]  /*da30*/  @!P0 LDG.E.U8 R169, desc[UR44][R2.64] ;  /* 0x0000002c02a98981 */ /* 0x0000a8000c1e1100 */
[----:B------:R-:W2:Y:S01]  /*da40*/  LDL R6, [R1+0x160] ;  /* 0x0001600001067983 */ /* 0x000ea20000100800 */
[----:B0-----:R-:W-:-:S02]  /*da50*/  @!P0 IMAD.MOV.U32 R2, RZ, RZ, R11 ;  /* 0x000000ffff028224 */ /* 0x001fc400078e000b */
[----:B------:R-:W-:Y:S01]  /*da60*/  @!P0 IMAD.MOV.U32 R3, RZ, RZ, R12 ;  /* 0x000000ffff038224 */ /* 0x000fe200078e000c */
[----:B------:R-:W2:Y:S04]  /*da70*/  LDL R11, [R1+0x1a0] ;  /* 0x0001a000010b7983 */ /* 0x000ea80000100800 */
[----:B------:R-:W2:Y:S04]  /*da80*/  LDL R12, [R1+0x19c] ;  /* 0x00019c00010c7983 */ /* 0x000ea80000100800 */
[----:B------:R0:W2:Y:S02]  /*da90*/  @!P0 LDG.E.U8 R168, desc[UR44][R2.64] ;  /* 0x0000002c02a88981 */ /* 0x0000a4000c1e1100 */
[----:B0-----:R-:W-:-:S02]  /*daa0*/  @!P0 IMAD.MOV.U32 R2, RZ, RZ, R0 ;  /* 0x000000ffff028224 */ /* 0x001fc400078e0000 */
[----:B------:R-:W2:Y:S01]  /*dab0*/  LDL R0, [R1+0x180] ;  /* 0x0001800001007983 */ /* 0x000ea20000100800 */
[----:B------:R-:W-:Y:S02]  /*dac0*/  PRMT R166, RZ, 0x7610, R166 ;  /* 0x00007610ffa67816 */ /* 0x000fe400000000a6 */
[----:B------:R-:W-:Y:S02]  /*dad0*/  PRMT R165, RZ, 0x7610, R165 ;  /* 0x00007610ffa57816 */ /* 0x000fe400000000a5 */
[----:B------:R-:W-:Y:S01]  /*dae0*/  PRMT R164, RZ, 0x7610, R164 ;  /* 0x00007610ffa47816 */ /* 0x000fe200000000a4 */
[----:B---3--:R-:W-:-:S05]  /*daf0*/  @!P0 IMAD.MOV.U32 R3, RZ, RZ, R13 ;  /* 0x000000ffff038224 */ /* 0x008fca00078e000d */
[----:B------:R0:W3:Y:S02]  /*db00*/  @!P0 LDG.E.U8 R167, desc[UR44][R2.64] ;  /* 0x0000002c02a78981 */ /* 0x0000e4000c1e1100 */
[----:B0-----:R-:W-:Y:S02]  /*db10*/  @!P0 IMAD.MOV.U32 R2, RZ, RZ, R9 ;  /* 0x000000ffff028224 */ /* 0x001fe400078e0009 */
[----:B------:R-:W-:Y:S01]  /*db20*/  @!P0 IMAD.MOV.U32 R3, RZ, RZ, R10 ;  /* 0x000000ffff038224 */ /* 0x000fe200078e000a */
[----:B------:R-:W3:Y:S04]  /*db30*/  LDL R9, [R1+0x140] ;  /* 0x0001400001097983 */ /* 0x000ee80000100800 */
[----:B------:R-:W3:Y:S04]  /*db40*/  LDL R10, [R1+0x13c] ;  /* 0x00013c00010a7983 */ /* 0x000ee80000100800 */
[----:B------:R4:W3:Y:S02]  /*db50*/  @!P0 LDG.E.U8 R166, desc[UR44][R2.64] ;  /* 0x0000002c02a68981 */ /* 0x0008e4000c1e1100 */
[----:B----4-:R-:W-:-:S02]  /*db60*/  @!P0 IMAD.MOV.U32 R2, RZ, RZ, R5 ;  /* 0x000000ffff028224 */ /* 0x010fc400078e0005 */
[----:B------:R-:W4:Y:S01]  /*db70*/  LDL R5, [R1+0x120] ;  /* 0x0001200001057983 */ /* 0x000f220000100800 */
[----:B--2---:R-:W-:-:S03]  /*db80*/  @!P0 IMAD.MOV.U32 R3, RZ, RZ, R8 ;  /* 0x000000ffff038224 */ /* 0x004fc600078e0008 */
[----:B------:R-:W2:Y:S04]  /*db90*/  LDL R8, [R1+0x11c] ;  /* 0x00011c0001087983 */ /* 0x000ea80000100800 */
[----:B------:R0:W2:Y:S02]  /*dba0*/  @!P0 LDG.E.U8 R165, desc[UR44][R2.64] ;  /* 0x0000002c02a58981 */ /* 0x0000a4000c1e1100 */
[----:B0-----:R-:W-:Y:S02]  /*dbb0*/  @!P0 IMAD.MOV.U32 R2, RZ, RZ, R11 ;  /* 0x000000ffff028224 */ /* 0x001fe400078e000b */
[----:B------:R-:W-:-:S05]  /*dbc0*/  @!P0 IMAD.MOV.U32 R3, RZ, RZ, R12 ;  /* 0x000000ffff038224 */ /* 0x000fca00078e000c */
[----:B------:R0:W2:Y:S02]  /*dbd0*/  @!P0 LDG.E.U8 R164, desc[UR44][R2.64] ;  /* 0x0000002c02a48981 */ /* 0x0000a4000c1e1100 */
[----:B0-----:R-:W-:Y:S02]  /*dbe0*/  @!P0 IMAD.MOV.U32 R2, RZ, RZ, R0 ;  /* 0x000000ffff028224 */ /* 0x001fe400078e0000 */
[----:B------:R-:W2:Y:S01]  /*dbf0*/  LDL R0, [R1+0x2fc] ;  /* 0x0002fc0001007983 */ /* 0x000ea20000100800 */
[----:B------:R-:W-:-:S03]  /*dc00*/  @!P0 IMAD.MOV.U32 R3, RZ, RZ, R4 ;  /* 0x000000ffff038224 */ /* 0x000fc600078e0004 */
[----:B------:R-:W2:Y:S01]  /*dc10*/  LDL R4, [R1+0x2f8] ;  /* 0x0002f80001047983 */ /* 0x000ea20000100800 */
[----:B------:R-:W-:Y:S02]  /*dc20*/  PRMT R163, RZ, 0x7610, R163 ;  /* 0x00007610ffa37816 */ /* 0x000fe400000000a3 */
[----:B------:R-:W-:-:S04]  /*dc30*/  PRMT R162, RZ, 0x7610, R162 ;  /* 0x00007610ffa27816 */ /* 0x000fc800000000a2 */
[----:B------:R0:W2:Y:S01]  /*dc40*/  @!P0 LDG.E.U8 R163, desc[UR44][R2.64] ;  /* 0x0000002c02a38981 */ /* 0x0000a2000c1e1100 */
[----:B------:R-:W-:Y:S01]  /*dc50*/  PRMT R161, RZ, 0x7610, R161 ;  /* 0x00007610ffa17816 */ /* 0x000fe200000000a1 */
[----:B0-----:R-:W-:Y:S02]  /*dc60*/  @!P0 IMAD.MOV.U32 R2, RZ, RZ, R6 ;  /* 0x000000ffff028224 */ /* 0x001fe400078e0006 */
[----:B------:R-:W-:Y:S01]  /*dc70*/  @!P0 IMAD.MOV.U32 R3, RZ, RZ, R7 ;  /* 0x000000ffff038224 */ /* 0x000fe200078e0007 */
[----:B------:R-:W2:Y:S04]  /*dc80*/  LDL R6, [R1+0x2dc] ;  /* 0x0002dc0001067983 */ /* 0x000ea80000100800 */
[----:B------:R-:W2:Y:S04]  /*dc90*/  LDL R7, [R1+0x2d8] ;  /* 0x0002d80001077983 */ /* 0x000ea80000100800 */
[----:B------:R3:W2:Y:S01]  /*dca0*/  @!P0 LDG.E.U8 R162, desc[UR44][R2.64] ;  /* 0x0000002c02a28981 */ /* 0x0006a2000c1e1100 */
[----:B------:R-:W-:Y:S01]  /*dcb0*/  PRMT R160, RZ, 0x7610, R160 ;  /* 0x00007610ffa07816 */ /* 0x000fe200000000a0 */
[----:B---3--:R-:W-:-:S02]  /*dcc0*/  @!P0 IMAD.MOV.U32 R2, RZ, RZ, R9 ;  /* 0x000000ffff028224 */ /* 0x008fc400078e0009 */
[----:B------:R-:W-:-:S05]  /*dcd0*/  @!P0 IMAD.MOV.U32 R3, RZ, RZ, R10 ;  /* 0x000000ffff038224 */ /* 0x000fca00078e000a */
[----:B------:R4:W3:Y:S02]  /*dce0*/  @!P0 LDG.E.U8 R161, desc[UR44][R2.64] ;  /* 0x0000002c02a18981 */ /* 0x0008e4000c1e1100 */
[----:B----4-:R-:W-:Y:S02]  /*dcf0*/  @!P0 IMAD.MOV.U32 R2, RZ, RZ, R5 ;  /* 0x000000ffff028224 */ /* 0x010fe400078e0005 */
[----:B------:R-:W4:Y:S01]  /*dd00*/  LDL R5, [R1+0x2bc] ;  /* 0x0002bc0001057983 */ /* 0x000f220000100800 */
[----:B--2---:R-:W-:-:S03]  /*dd10*/  @!P0 IMAD.MOV.U32 R3, RZ, RZ, R8 ;  /* 0x000000ffff038224 */ /* 0x004fc600078e0008 */
[----:B------:R-:W2:Y:S04]  /*dd20*/  LDL R8, [R1+0x2b8] ;  /* 0x0002b80001087983 */ /* 0x000ea80000100800 */
[----:B------:R-:W3:Y:S04]  /*dd30*/  LDL.LU R16, [R1+0x12c] ;  /* 0x00012c0001107983 */ /* 0x000ee80000300800 */
[----:B------:R-:W3:Y:S04]  /*dd40*/  LDL R12, [R1+0x294] ;  /* 0x00029400010c7983 */ /* 0x000ee80000100800 */
[----:B------:R-:W3:Y:S04]  /*dd50*/  LDL R11, [R1+0x298] ;  /* 0x00029800010b7983 */ /* 0x000ee80000100800 */
[----:B------:R0:W3:Y:S01]  /*dd60*/  @!P0 LDG.E.U8 R160, desc[UR44][R2.64] ;  /* 0x0000002c02a08981 */ /* 0x0000e2000c1e1100 */
[----:B------:R-:W-:-:S03]  /*dd70*/  PRMT R159, RZ, 0x7610, R159 ;  /* 0x00007610ff9f7816 */ /* 0x000fc6000000009f */
[----:B------:R-:W3:Y:S04]  /*dd80*/  LDL R10, [R1+0x254] ;  /* 0x00025400010a7983 */ /* 0x000ee80000100800 */
[----:B------:R-:W3:Y:S01]  /*dd90*/  LDL R9, [R1+0x258] ;  /* 0x0002580001097983 */ /* 0x000ee20000100800 */
[----:B0-----:R-:W-:-:S03]  /*dda0*/  @!P0 IMAD.MOV.U32 R2, RZ, RZ, R0 ;  /* 0x000000ffff028224 */ /* 0x001fc600078e0000 */
[----:B------:R-:W3:Y:S01]  /*ddb0*/  LDL R0, [R1+0x278] ;  /* 0x0002780001007983 */ /* 0x000ee20000100800 */
[----:B------:R-:W-:-:S03]  /*ddc0*/  @!P0 IMAD.MOV.U32 R3, RZ, RZ, R4 ;  /* 0x000000ffff038224 */ /* 0x000fc600078e0004 */
[----:B------:R-:W3:Y:S04]  /*ddd0*/  LDL R4, [R1+0x274] ;  /* 0x0002740001047983 */ /* 0x000ee80000100800 */
[----:B------:R0:W3:Y:S01]  /*dde0*/  @!P0 LDG.E.U8 R159, desc[UR44][R2.64] ;  /* 0x0000002c029f8981 */ /* 0x0000e2000c1e1100 */
[----:B------:R-:W-:Y:S01]  /*ddf0*/  PRMT R158, RZ, 0x7610, R158 ;  /* 0x00007610ff9e7816 */ /* 0x000fe2000000009e */
[----:B0-----:R-:W-:Y:S02]  /*de00*/  @!P0 IMAD.MOV.U32 R3, RZ, RZ, R7 ;  /* 0x000000ffff038224 */ /* 0x001fe400078e0007 */
[----:B------:R-:W3:Y:S01]  /*de10*/  LDL R7, [R1+0x234] ;  /* 0x0002340001077983 */ /* 0x000ee20000100800 */
[----:B------:R-:W-:-:S03]  /*de20*/  @!P0 IMAD.MOV.U32 R2, RZ, RZ, R6 ;  /* 0x000000ffff028224 */ /* 0x000fc600078e0006 */
[----:B------:R-:W3:Y:S04]  /*de30*/  LDL R6, [R1+0x238] ;  /* 0x0002380001067983 */ /* 0x000ee80000100800 */
[----:B------:R4:W3:Y:S01]  /*de40*/  @!P0 LDG.E.U8 R158, desc[UR44][R2.64] ;  /* 0x0000002c029e8981 */ /* 0x0008e2000c1e1100 */
[----:B------:R-:W-:Y:S02]  /*de50*/  PRMT R157, RZ, 0x7610, R157 ;  /* 0x00007610ff9d7816 */ /* 0x000fe4000000009d */
[----:B------:R-:W-:Y:S01]  /*de60*/  PRMT R156, RZ, 0x7610, R156 ;  /* 0x00007610ff9c7816 */ /* 0x000fe2000000009c */
[----:B----4-:R-:W-:Y:S02]  /*de70*/  @!P0 IMAD.MOV.U32 R2, RZ, RZ, R5 ;  /* 0x000000ffff028224 */ /* 0x010fe400078e0005 */
[----:B------:R-:W4:Y:S01]  /*de80*/  LDL R5, [R1+0x218] ;  /* 0x0002180001057983 */ /* 0x000f220000100800 */
[----:B--2---:R-:W-:-:S03]  /*de90*/  @!P0 IMAD.MOV.U32 R3, RZ, RZ, R8 ;  /* 0x000000ffff038224 */ /* 0x004fc600078e0008 */
[----:B------:R-:W2:Y:S04]  /*dea0*/  LDL R8, [R1+0x214] ;  /* 0x0002140001087983 */ /* 0x000ea80000100800 */
[----:B------:R3:W2:Y:S02]  /*deb0*/  @!P0 LDG.E.U8 R157, desc[UR44][R2.64] ;  /* 0x0000002c029d8981 */ /* 0x0006a4000c1e1100 */
[----:B---3--:R-:W-:Y:S02]  /*dec0*/  @!P0 IMAD.MOV.U32 R2, RZ, RZ, R11 ;  /* 0x000000ffff028224 */ /* 0x008fe400078e000b */
[----:B------:R-:W-:Y:S01]  /*ded0*/  @!P0 IMAD.MOV.U32 R3, RZ, RZ, R12 ;  /* 0x000000ffff038224 */ /* 0x000fe200078e000c */
[----:B------:R-:W-:Y:S01]  /*dee0*/  PRMT R155, RZ, 0x7610, R155 ;  /* 0x00007610ff9b7816 */ /* 0x000fe2000000009b */
[----:B------:R-:W3:Y:S04]  /*def0*/  LDL R12, [R1+0x1b4] ;  /* 0x0001b400010c7983 */ /* 0x000ee80000100800 */
[----:B------:R0:W3:Y:S01]  /*df00*/  @!P0 LDG.E.U8 R156, desc[UR44][R2.64] ;  /* 0x0000002c029c8981 */ /* 0x0000e2000c1e1100 */
[----:B------:R-:W-:-:S02]  /*df10*/  PRMT R154, RZ, 0x7610, R154 ;  /* 0x00007610ff9a7816 */ /* 0x000fc4000000009a */
[----:B------:R-:W-:Y:S01]  /*df20*/  PRMT R153, RZ, 0x7610, R153 ;  /* 0x00007610ff997816 */ /* 0x000fe20000000099 */
[----:B------:R-:W3:Y:S01]  /*df30*/  LDL R11, [R1+0x194] ;  /* 0x00019400010b7983 */ /* 0x000ee20000100800 */
[----:B0-----:R-:W-:-:S03]  /*df40*/  @!P0 IMAD.MOV.U32 R2, RZ, RZ, R0 ;  /* 0x000000ffff028224 */ /* 0x001fc600078e0000 */
[----:B------:R-:W3:Y:S01]  /*df50*/  LDL R0, [R1+0x1f8] ;  /* 0x0001f80001007983 */ /* 0x000ee20000100800 */
[----:B------:R-:W-:-:S03]  /*df60*/  @!P0 IMAD.MOV.U32 R3, RZ, RZ, R4 ;  /* 0x000000ffff038224 */ /* 0x000fc600078e0004 */
[----:B------:R-:W3:Y:S04]  /*df70*/  LDL R4, [R1+0x1f4] ;  /* 0x0001f40001047983 */ /* 0x000ee80000100800 */
[----:B------:R0:W3:Y:S02]  /*df80*/  @!P0 LDG.E.U8 R155, desc[UR44][R2.64] ;  /* 0x0000002c029b8981 */ /* 0x0000e4000c1e1100 */
[----:B0-----:R-:W-:Y:S02]  /*df90*/  @!P0 IMAD.MOV.U32 R2, RZ, RZ, R9 ;  /* 0x000000ffff028224 */ /* 0x001fe400078e0009 */
[----:B------:R-:W-:Y:S01]  /*dfa0*/  @!P0 IMAD.MOV.U32 R3, RZ, RZ, R10 ;  /* 0x000000ffff038224 */ /* 0x000fe200078e000a */
[----:B------:R-:W-:Y:S01]  /*dfb0*/  PRMT R152, RZ, 0x7610, R152 ;  /* 0x00007610ff987816 */ /* 0x000fe20000000098 */
[----:B------:R-:W3:Y:S04]  /*dfc0*/  LDL R10, [R1+0x198] ;  /* 0x00019800010a7983 */ /* 0x000ee80000100800 */
[----:B------:R0:W3:Y:S04]  /*dfd0*/  @!P0 LDG.E.U8 R154, desc[UR44][R2.64] ;  /* 0x0000002c029a8981 */ /* 0x0000e8000c1e1100 */
[----:B------:R-:W3:Y:S01]  /*dfe0*/  LDL R9, [R1+0x174] ;  /* 0x0001740001097983 */ /* 0x000ee20000100800 */
[----:B0-----:R-:W-:-:S03]  /*dff0*/  @!P0 IMAD.MOV.U32 R3, RZ, RZ, R7 ;  /* 0x000000ffff038224 */ /* 0x001fc600078e0007 */
[----:B------:R-:W3:Y:S01]  /*e000*/  LDL R7, [R1+0x1d4] ;  /* 0x0001d40001077983 */ /* 0x000ee20000100800 */
[----:B------:R-:W-:-:S03]  /*e010*/  @!P0 IMAD.MOV.U32 R2, RZ, RZ, R6 ;  /* 0x000000ffff028224 */ /* 0x000fc600078e0006 */
[----:B------:R-:W3:Y:S04]  /*e020*/  LDL R6, [R1+0x1d8] ;  /* 0x0001d80001067983 */ /* 0x000ee80000100800 */
[----:B------:R4:W3:Y:S02]  /*e030*/  @!P0 LDG.E.U8 R153, desc[UR44][R2.64] ;  /* 0x0000002c02998981 */ /* 0x0008e4000c1e1100 */
[----:B----4-:R-:W-:Y:S02]  /*e040*/  @!P0 IMAD.MOV.U32 R2, RZ, RZ, R5 ;  /* 0x000000ffff028224 */ /* 0x010fe400078e0005 */
[----:B------:R-:W4:Y:S01]  /*e050*/  LDL R5, [R1+0x1b8] ;  /* 0x0001b80001057983 */ /* 0x000f220000100800 */
[----:B--2---:R-:W-:-:S03]  /*e060*/  @!P0 IMAD.MOV.U32 R3, RZ, RZ, R8 ;  /* 0x000000ffff038224 */ /* 0x004fc600078e0008 */
[----:B------:R-:W2:Y:S04]  /*e070*/  LDL R8, [R1+0x178] ;  /* 0x0001780001087983 */ /* 0x000ea80000100800 */
[----:B------:R3:W2:Y:S02]  /*e080*/  @!P0 LDG.E.U8 R152, desc[UR44][R2.64] ;  /* 0x0000002c02988981 */ /* 0x0006a4000c1e1100 */
[----:B---3--:R-:W-:Y:S02]  /*e090*/  @!P0 IMAD.MOV.U32 R2, RZ, RZ, R0 ;  /* 0x000000ffff028224 */ /* 0x008fe400078e0000 */
[----:B------:R-:W3:Y:S01]  /*e0a0*/  LDL R0, [R1+0x158] ;  /* 0x0001580001007983 */ /* 0x000ee20000100800 */
[----:B------:R-:W-:-:S03]  /*e0b0*/  @!P0 IMAD.MOV.U32 R3, RZ, RZ, R4 ;  /* 0x000000ffff038224 */ /* 0x000fc600078e0004 */
[----:B------:R-:W3:Y:S01]  /*e0c0*/  LDL R4, [R1+0x154] ;  /* 0x0001540001047983 */ /* 0x000ee20000100800 */
[----:B------:R-:W-:-:S06]  /*e0d0*/  PRMT R252, RZ, 0x7610, R252 ;  /* 0x00007610fffc7816 */ /* 0x000fcc00000000fc */
[----:B------:R0:W3:Y:S01]  /*e0e0*/  @!P0 LDG.E.U8 R252, desc[UR44][R2.64] ;  /* 0x0000002c02fc8981 */ /* 0x0000e2000c1e1100 */
[----:B------:R-:W-:Y:S02]  /*e0f0*/  PRMT R251, RZ, 0x7610, R251 ;  /* 0x00007610fffb7816 */ /* 0x000fe400000000fb */
[----:B------:R-:W-:Y:S02]  /*e100*/  PRMT R250, RZ, 0x7610, R250 ;  /* 0x00007610fffa7816 */ /* 0x000fe400000000fa */
[----:B------:R-:W-:Y:S01]  /*e110*/  PRMT R249, RZ, 0x7610, R249 ;  /* 0x00007610fff97816 */ /* 0x000fe200000000f9 */
[----:B0-----:R-:W-:Y:S02]  /*e120*/  @!P0 IMAD.MOV.U32 R3, RZ, RZ, R7 ;  /* 0x000000ffff038224 */ /* 0x001fe400078e0007 */
[----:B------:R-:W3:Y:S01]  /*e130*/  LDL R7, [R1+0x134] ;  /* 0x0001340001077983 */ /* 0x000ee20000100800 */
[----:B------:R-:W-:-:S03]  /*e140*/  @!P0 IMAD.MOV.U32 R2, RZ, RZ, R6 ;  /* 0x000000ffff028224 */ /* 0x000fc600078e0006 */
[----:B------:R-:W3:Y:S04]  /*e150*/  LDL R6, [R1+0x138] ;  /* 0x0001380001067983 */ /* 0x000ee80000100800 */
[----:B------:R0:W3:Y:S02]  /*e160*/  @!P0 LDG.E.U8 R251, desc[UR44][R2.64] ;  /* 0x0000002c02fb8981 */ /* 0x0000e4000c1e1100 */
[----:B0-----:R-:W-:Y:S01]  /*e170*/  @!P0 IMAD.MOV.U32 R3, RZ, RZ, R12 ;  /* 0x000000ffff038224 */ /* 0x001fe200078e000c */
[----:B------:R-:W-:Y:S01]  /*e180*/  PRMT R248, RZ, 0x7610, R248 ;  /* 0x00007610fff87816 */ /* 0x000fe200000000f8 */
[----:B------:R-:W3:Y:S01]  /*e190*/  LDL R12, [R1+0x2b0] ;  /* 0x0002b000010c7983 */ /* 0x000ee20000100800 */
[----:B----4-:R-:W-:-:S03]  /*e1a0*/  @!P0 IMAD.MOV.U32 R2, RZ, RZ, R5 ;  /* 0x000000ffff028224 */ /* 0x010fc600078e0005 */
[----:B------:R-:W4:Y:S04]  /*e1b0*/  LDL R5, [R1+0x118] ;  /* 0x0001180001057983 */ /* 0x000f280000100800 */
[----:B------:R0:W4:Y:S02]  /*e1c0*/  @!P0 LDG.E.U8 R250, desc[UR44][R2.64] ;  /* 0x0000002c02fa8981 */ /* 0x000124000c1e1100 */
[----:B0-----:R-:W-:Y:S02]  /*e1d0*/  @!P0 IMAD.MOV.U32 R2, RZ, RZ, R10 ;  /* 0x000000ffff028224 */ /* 0x001fe400078e000a */
[----:B------:R-:W-:Y:S01]  /*e1e0*/  @!P0 IMAD.MOV.U32 R3, RZ, RZ, R11 ;  /* 0x000000ffff038224 */ /* 0x000fe200078e000b */
[----:B------:R-:W-:Y:S01]  /*e1f0*/  PRMT R247, RZ, 0x7610, R247 ;  /* 0x00007610fff77816 */ /* 0x000fe200000000f7 */
[----:B------:R-:W4:Y:S04]  /*e200*/  LDL R11, [R1+0x2b4] ;  /* 0x0002b400010b7983 */ /* 0x000f280000100800 */
[----:B------:R2:W4:Y:S04]  /*e210*/  @!P0 LDG.E.U8 R249, desc[UR44][R2.64] ;  /* 0x0000002c02f98981 */ /* 0x000528000c1e1100 */
[----:B------:R-:W4:Y:S01]  /*e220*/  LDL R10, [R1+0x28c] ;  /* 0x00028c00010a7983 */ /* 0x000f220000100800 */
[----:B--2---:R-:W-:-:S02]  /*e230*/  @!P0 IMAD.MOV.U32 R2, RZ, RZ, R8 ;  /* 0x000000ffff028224 */ /* 0x004fc400078e0008 */
[----:B------:R-:W-:Y:S01]  /*e240*/  @!P0 IMAD.MOV.U32 R3, RZ, RZ, R9 ;  /* 0x000000ffff038224 */ /* 0x000fe200078e0009 */
[----:B------:R-:W2:Y:S04]  /*e250*/  LDL R8, [R1+0x2d0] ;  /* 0x0002d00001087983 */ /* 0x000ea80000100800 */
[----:B------:R3:W2:Y:S04]  /*e260*/  @!P0 LDG.E.U8 R248, desc[UR44][R2.64] ;  /* 0x0000002c02f88981 */ /* 0x0006a8000c1e1100 */
[----:B------:R-:W2:Y:S01]  /*e270*/  LDL R9, [R1+0x290] ;  /* 0x0002900001097983 */ /* 0x000ea20000100800 */
[----:B---3--:R-:W-:-:S03]  /*e280*/  @!P0 IMAD.MOV.U32 R2, RZ, RZ, R0 ;  /* 0x000000ffff028224 */ /* 0x008fc600078e0000 */
[----:B------:R-:W3:Y:S01]  /*e290*/  LDL R0, [R1+0x2f4] ;  /* 0x0002f40001007983 */ /* 0x000ee20000100800 */
[----:B------:R-:W-:-:S03]  /*e2a0*/  @!P0 IMAD.MOV.U32 R3, RZ, RZ, R4 ;  /* 0x000000ffff038224 */ /* 0x000fc600078e0004 */
[----:B------:R-:W2:Y:S04]  /*e2b0*/  LDL R4, [R1+0x2f0] ;  /* 0x0002f00001047983 */ /* 0x000ea80000100800 */
[----:B------:R0:W2:Y:S02]  /*e2c0*/  @!P0 LDG.E.U8 R247, desc[UR44][R2.64] ;  /* 0x0000002c02f78981 */ /* 0x0000a4000c1e1100 */
[----:B0-----:R-:W-:Y:S02]  /*e2d0*/  @!P0 IMAD.MOV.U32 R3, RZ, RZ, R7 ;  /* 0x000000ffff038224 */ /* 0x001fe400078e0007 */
[----:B------:R-:W2:Y:S01]  /*e2e0*/  LDL R7, [R1+0x2d4] ;  /* 0x0002d40001077983 */ /* 0x000ea20000100800 */
[----:B------:R-:W-:Y:S01]  /*e2f0*/  PRMT R246, RZ, 0x7610, R246 ;  /* 0x00007610fff67816 */ /* 0x000fe200000000f6 */
[----:B------:R-:W-:-:S02]  /*e300*/  @!P0 IMAD.MOV.U32 R2, RZ, RZ, R6 ;  /* 0x000000ffff028224 */ /* 0x000fc400078e0006 */
[----:B------:R-:W2:Y:S01]  /*e310*/  LDL R6, [R1+0x26c] ;  /* 0x00026c0001067983 */ /* 0x000ea20000100800 */
[----:B------:R-:W-:-:S03]  /*e320*/  PRMT R245, RZ, 0x7610, R245 ;  /* 0x00007610fff57816 */ /* 0x000fc600000000f5 */
[----:B------:R0:W2:Y:S02]  /*e330*/  @!P0 LDG.E.U8 R246, desc[UR44][R2.64] ;  /* 0x0000002c02f68981 */ /* 0x0000a4000c1e1100 */
[----:B0-----:R-:W-:Y:S02]  /*e340*/  @!P0 IMAD.MOV.U32 R3, RZ, RZ, R18 ;  /* 0x000000ffff038224 */ /* 0x001fe400078e0012 */
[----:B----4-:R-:W-:Y:S02]  /*e350*/  @!P0 IMAD.MOV.U32 R2, RZ, RZ, R5 ;  /* 0x000000ffff028224 */ /* 0x010fe400078e0005 */
[----:B------:R-:W4:Y:S04]  /*e360*/  LDL R5, [R1+0x270] ;  /* 0x0002700001057983 */ /* 0x000f280000100800 */
[----:B------:R3:W4:Y:S04]  /*e370*/  @!P0 LDG.E.U8 R245, desc[UR44][R2.64] ;  /* 0x0000002c02f58981 */ /* 0x000728000c1e1100 */
[----:B------:R-:W-:Y:S01]  /*e380*/  STL [R1+0x730], R18 ;  /* 0x0007301201007387 */ /* 0x000fe20000100800 */
[----:B---3--:R-:W-:-:S03]  /*e390*/  @!P0 IMAD.MOV.U32 R2, RZ, RZ, R0 ;  /* 0x000000ffff028224 */ /* 0x008fc600078e0000 */
[----:B------:R-:W3:Y:S01]  /*e3a0*/  LDL R0, [R1+0x250] ;  /* 0x0002500001007983 */ /* 0x000ee20000100800 */
[----:B--2---:R-:W-:-:S03]  /*e3b0*/  @!P0 IMAD.MOV.U32 R3, RZ, RZ, R4 ;  /* 0x000000ffff038224 */ /* 0x004fc600078e0004 */
[----:B------:R-:W2:Y:S01]  /*e3c0*/  LDL R4, [R1+0x24c] ;  /* 0x00024c0001047983 */ /* 0x000ea20000100800 */
[----:B------:R-:W-:Y:S02]  /*e3d0*/  PRMT R244, RZ, 0x7610, R244 ;  /* 0x00007610fff47816 */ /* 0x000fe400000000f4 */
[----:B------:R-:W-:-:S04]  /*e3e0*/  PRMT R243, RZ, 0x7610, R243 ;  /* 0x00007610fff37816 */ /* 0x000fc800000000f3 */
[----:B------:R0:W2:Y:S01]  /*e3f0*/  @!P0 LDG.E.U8 R244, desc[UR44][R2.64] ;  /* 0x0000002c02f48981 */ /* 0x0000a2000c1e1100 */
[----:B------:R-:W-:Y:S01]  /*e400*/  PRMT R242, RZ, 0x7610, R242 ;  /* 0x00007610fff27816 */ /* 0x000fe200000000f2 */
        /* <DEDUP_REMOVED lines=18> */
[----:B0-----:R-:W-:-:S03]  /*e530*/  @!P0 IMAD.MOV.U32 R3, RZ, RZ, R6 ;  /* 0x000000ffff038224 */ /* 0x001fc600078e0006 */
[----:B------:R-:W2:Y:S01]  /*e540*/  LDL R6, [R1+0x20c] ;  /* 0x00020c0001067983 */ /* 0x000ea20000100800 */
[----:B----4-:R-:W-:-:S03]  /*e550*/  @!P0 IMAD.MOV.U32 R2, RZ, RZ, R5 ;  /* 0x000000ffff028224 */ /* 0x010fc600078e0005 */
[----:B------:R-:W4:Y:S04]  /*e560*/  LDL R5, [R1+0x210] ;  /* 0x0002100001057983 */ /* 0x000f280000100800 */
[----:B------:R3:W4:Y:S02]  /*e570*/  @!P0 LDG.E.U8 R240, desc[UR44][R2.64] ;  /* 0x0000002c02f08981 */ /* 0x000724000c1e1100 */
[----:B---3--:R-:W-:Y:S02]  /*e580*/  @!P0 IMAD.MOV.U32 R2, RZ, RZ, R0 ;  /* 0x000000ffff028224 */ /* 0x008fe400078e0000 */
[----:B------:R-:W3:Y:S01]  /*e590*/  LDL R0, [R1+0x1f0] ;  /* 0x0001f00001007983 */ /* 0x000ee20000100800 */
[----:B--2---:R-:W-:-:S03]  /*e5a0*/  @!P0 IMAD.MOV.U32 R3, RZ, RZ, R4 ;  /* 0x000000ffff038224 */ /* 0x004fc600078e0004 */
[----:B------:R-:W2:Y:S01]  /*e5b0*/  LDL R4, [R1+0x1ec] ;  /* 0x0001ec0001047983 */ /* 0x000ea20000100800 */
[----:B------:R-:W-:-:S03]  /*e5c0*/  PRMT R238, RZ, 0x7610, R238 ;  /* 0x00007610ffee7816 */ /* 0x000fc600000000ee */
[----:B------:R0:W2:Y:S01]  /*e5d0*/  @!P0 LDG.E.U8 R239, desc[UR44][R2.64] ;  /* 0x0000002c02ef8981 */ /* 0x0000a2000c1e1100 */
[----:B------:R-:W-:Y:S01]  /*e5e0*/  PRMT R237, RZ, 0x7610, R237 ;  /* 0x00007610ffed7816 */ /* 0x000fe200000000ed */
[----:B0-----:R-:W-:Y:S02]  /*e5f0*/  @!P0 IMAD.MOV.U32 R3, RZ, RZ, R8 ;  /* 0x000000ffff038224 */ /* 0x001fe400078e0008 */
[----:B------:R-:W2:Y:S01]  /*e600*/  LDL R8, [R1+0x18c] ;  /* 0x00018c0001087983 */ /* 0x000ea20000100800 */
[----:B------:R-:W-:-:S03]  /*e610*/  @!P0 IMAD.MOV.U32 R2, RZ, RZ, R7 ;  /* 0x000000ffff028224 */ /* 0x000fc600078e0007 */
[----:B------:R-:W2:Y:S04]  /*e620*/  LDL R7, [R1+0x190] ;  /* 0x0001900001077983 */ /* 0x000ea80000100800 */
[----:B------:R0:W2:Y:S02]  /*e630*/  @!P0 LDG.E.U8 R238, desc[UR44][R2.64] ;  /* 0x0000002c02ee8981 */ /* 0x0000a4000c1e1100 */
[----:B0-----:R-:W-:Y:S02]  /*e640*/  @!P0 IMAD.MOV.U32 R3, RZ, RZ, R6 ;  /* 0x000000ffff038224 */ /* 0x001fe400078e0006 */
        /* <DEDUP_REMOVED lines=43> */
[----:B------:R-:W-:-:S05]  /*e900*/  @!P0 IMAD.MOV.U32 R2, RZ, RZ, R12 ;  /* 0x000000ffff028224 */ /* 0x000fca00078e000c */
[----:B------:R0:W2:Y:S01]  /*e910*/  @!P0 LDG.E.U8 R230, desc[UR44][R2.64] ;  /* 0x0000002c02e68981 */ /* 0x0000a2000c1e1100 */
[----:B------:R-:W-:Y:S01]  /*e920*/  PRMT R228, RZ, 0x7610, R228 ;  /* 0x00007610ffe47816 */ /* 0x000fe200000000e4 */
[----:B0-----:R-:W-:Y:S02]  /*e930*/  @!P0 IMAD.MOV.U32 R2, RZ, RZ, R11 ;  /* 0x000000ffff028224 */ /* 0x001fe400078e000b */
[----:B------:R-:W-:-:S05]  /*e940*/  @!P0 IMAD.MOV.U32 R3, RZ, RZ, R17 ;  /* 0x000000ffff038224 */ /* 0x000fca00078e0011 */
[----:B------:R0:W2:Y:S01]  /*e950*/  @!P0 LDG.E.U8 R229, desc[UR44][R2.64] ;  /* 0x0000002c02e58981 */ /* 0x0000a2000c1e1100 */
[----:B------:R-:W-:-:S03]  /*e960*/  PRMT R227, RZ, 0x7610, R227 ;  /* 0x00007610ffe37816 */ /* 0x000fc600000000e3 */
[----:B------:R-:W-:Y:S04]  /*e970*/  STL [R1+0x734], R16 ;  /* 0x0007341001007387 */ /* 0x000fe80000100800 */
[----:B------:R1:W-:Y:S04]  /*e980*/  STL [R1+0x738], R17 ;  /* 0x0007381101007387 */ /* 0x0003e80000100800 */
[----:B-1----:R-:W2:Y:S01]  /*e990*/  LDL.LU R17, [R1+0x164] ;  /* 0x0001640001117983 */ /* 0x002ea20000300800 */
[----:B0-----:R-:W-:Y:S01]  /*e9a0*/  @!P0 IMAD.MOV.U32 R3, RZ, RZ, R8 ;  /* 0x000000ffff038224 */ /* 0x001fe200078e0008 */
[----:B------:R-:W-:-:S02]  /*e9b0*/  PRMT R226, RZ, 0x7610, R226 ;  /* 0x00007610ffe27816 */ /* 0x000fc400000000e2 */
[----:B------:R-:W2:Y:S04]  /*e9c0*/  LDL R8, [R1+0x264] ;  /* 0x0002640001087983 */ /* 0x000ea80000100800 */
[----:B------:R-:W2:Y:S01]  /*e9d0*/  LDL R12, [R1+0x224] ;  /* 0x00022400010c7983 */ /* 0x000ea20000100800 */
[----:B------:R-:W-:-:S03]  /*e9e0*/  @!P0 IMAD.MOV.U32 R2, RZ, RZ, R6 ;  /* 0x000000ffff028224 */ /* 0x000fc600078e0006 */
[----:B------:R-:W2:Y:S04]  /*e9f0*/  LDL R11, [R1+0x228] ;  /* 0x00022800010b7983 */ /* 0x000ea80000100800 */
[----:B------:R0:W2:Y:S04]  /*ea00*/  @!P0 LDG.E.U8 R228, desc[UR44][R2.64] ;  /* 0x0000002c02e48981 */ /* 0x0000a8000c1e1100 */
[----:B------:R-:W2:Y:S01]  /*ea10*/  LDL R6, [R1+0x268] ;  /* 0x0002680001067983 */ /* 0x000ea20000100800 */
[----:B0-----:R-:W-:Y:S02]  /*ea20*/  @!P0 IMAD.MOV.U32 R2, RZ, RZ, R9 ;  /* 0x000000ffff028224 */ /* 0x001fe400078e0009 */
[----:B------:R-:W-:Y:S01]  /*ea30*/  @!P0 IMAD.MOV.U32 R3, RZ, RZ, R10 ;  /* 0x000000ffff038224 */ /* 0x000fe200078e000a */
[----:B------:R-:W-:Y:S01]  /*ea40*/  PRMT R225, RZ, 0x7610, R225 ;  /* 0x00007610ffe17816 */ /* 0x000fe200000000e1 */
[----:B------:R-:W2:Y:S04]  /*ea50*/  LDL R10, [R1+0x1e4] ;  /* 0x0001e400010a7983 */ /* 0x000ea80000100800 */
[----:B------:R4:W2:Y:S04]  /*ea60*/  @!P0 LDG.E.U8 R227, desc[UR44][R2.64] ;  /* 0x0000002c02e38981 */ /* 0x0008a8000c1e1100 */
[----:B------:R-:W2:Y:S01]  /*ea70*/  LDL R9, [R1+0x1e8] ;  /* 0x0001e80001097983 */ /* 0x000ea20000100800 */
[----:B----4-:R-:W-:-:S03]  /*ea80*/  @!P0 IMAD.MOV.U32 R3, RZ, RZ, R5 ;  /* 0x000000ffff038224 */ /* 0x010fc600078e0005 */
[----:B------:R-:W4:Y:S01]  /*ea90*/  LDL R5, [R1+0x244] ;  /* 0x0002440001057983 */ /* 0x000f220000100800 */
[----:B---3--:R-:W-:-:S03]  /*eaa0*/  @!P0 IMAD.MOV.U32 R2, RZ, RZ, R0 ;  /* 0x000000ffff028224 */ /* 0x008fc600078e0000 */
[----:B------:R-:W3:Y:S04]  /*eab0*/  LDL R0, [R1+0x248] ;  /* 0x0002480001007983 */ /* 0x000ee80000100800 */
[----:B------:R2:W3:Y:S02]  /*eac0*/  @!P0 LDG.E.U8 R226, desc[UR44][R2.64] ;  /* 0x0000002c02e28981 */ /* 0x0004e4000c1e1100 */
[----:B--2---:R-:W-:Y:S02]  /*ead0*/  @!P0 IMAD.MOV.U32 R2, RZ, RZ, R4 ;  /* 0x000000ffff028224 */ /* 0x004fe400078e0004 */
[----:B------:R-:W-:Y:S01]  /*eae0*/  @!P0 IMAD.MOV.U32 R3, RZ, RZ, R7 ;  /* 0x000000ffff038224 */ /* 0x000fe200078e0007 */
[----:B------:R-:W2:Y:S04]  /*eaf0*/  LDL R4, [R1+0x208] ;  /* 0x0002080001047983 */ /* 0x000ea80000100800 */
[----:B------:R-:W2:Y:S01]  /*eb00*/  LDL R7, [R1+0x204] ;  /* 0x0002040001077983 */ /* 0x000ea20000100800 */
[----:B------:R-:W-:-:S03]  /*eb10*/  PRMT R224, RZ, 0x7610, R224 ;  /* 0x00007610ffe07816 */ /* 0x000fc600000000e0 */
[----:B------:R0:W2:Y:S02]  /*eb20*/  @!P0 LDG.E.U8 R225, desc[UR44][R2.64] ;  /* 0x0000002c02e18981 */ /* 0x0000a4000c1e1100 */
[----:B0-----:R-:W-:Y:S02]  /*eb30*/  @!P0 IMAD.MOV.U32 R3, RZ, RZ, R8 ;  /* 0x000000ffff038224 */ /* 0x001fe400078e0008 */
[----:B------:R-:W2:Y:S01]  /*eb40*/  LDL R8, [R1+0x1c4] ;  /* 0x0001c40001087983 */ /* 0x000ea20000100800 */
[----:B------:R-:W-:-:S03]  /*eb50*/  @!P0 IMAD.MOV.U32 R2, RZ, RZ, R6 ;  /* 0x000000ffff028224 */ /* 0x000fc600078e0006 */
[----:B------:R-:W2:Y:S04]  /*eb60*/  LDL R6, [R1+0x1c8] ;  /* 0x0001c80001067983 */ /* 0x000ea80000100800 */
[----:B------:R4:W2:Y:S02]  /*eb70*/  @!P0 LDG.E.U8 R224, desc[UR44][R2.64] ;  /* 0x0000002c02e08981 */ /* 0x0008a4000c1e1100 */
[----:B----4-:R-:W-:Y:S02]  /*eb80*/  @!P0 IMAD.MOV.U32 R3, RZ, RZ, R5 ;  /* 0x000000ffff038224 */ /* 0x010fe400078e0005 */
[----:B------:R-:W4:Y:S01]  /*eb90*/  LDL R5, [R1+0x1a4] ;  /* 0x0001a40001057983 */ /* 0x000f220000100800 */
[----:B---3--:R-:W-:-:S03]  /*eba0*/  @!P0 IMAD.MOV.U32 R2, RZ, RZ, R0 ;  /* 0x000000ffff028224 */ /* 0x008fc600078e0000 */
[----:B------:R-:W3:Y:S01]  /*ebb0*/  LDL R0, [R1+0x1a8] ;  /* 0x0001a80001007983 */ /* 0x000ee20000100800 */
[----:B------:R-:W-:Y:S02]  /*ebc0*/  PRMT R223, RZ, 0x7610, R223 ;  /* 0x00007610ffdf7816 */ /* 0x000fe400000000df */
[----:B------:R-:W-:-:S04]  /*ebd0*/  PRMT R222, RZ, 0x7610, R222 ;  /* 0x00007610ffde7816 */ /* 0x000fc800000000de */
[----:B------:R0:W3:Y:S02]  /*ebe0*/  @!P0 LDG.E.U8 R223, desc[UR44][R2.64] ;  /* 0x0000002c02df8981 */ /* 0x0000e4000c1e1100 */
[----:B0-----:R-:W-:Y:S02]  /*ebf0*/  @!P0 IMAD.MOV.U32 R2, RZ, RZ, R11 ;  /* 0x000000ffff028224 */ /* 0x001fe400078e000b */
[----:B------:R-:W-:-:S05]  /*ec00*/  @!P0 IMAD.MOV.U32 R3, RZ, RZ, R12 ;  /* 0x000000ffff038224 */ /* 0x000fca00078e000c */
[----:B------:R2:W3:Y:S02]  /*ec10*/  @!P0 LDG.E.U8 R222, desc[UR44][R2.64] ;  /* 0x0000002c02de8981 */ /* 0x0004e4000c1e1100 */
[----:B--2---:R-:W-:Y:S02]  /*ec20*/  @!P0 IMAD.MOV.U32 R2, RZ, RZ, R4 ;  /* 0x000000ffff028224 */ /* 0x004fe400078e0004 */
[----:B------:R-:W-:Y:S01]  /*ec30*/  @!P0 IMAD.MOV.U32 R3, RZ, RZ, R7 ;  /* 0x000000ffff038224 */ /* 0x000fe200078e0007 */
[----:B------:R-:W2:Y:S04]  /*ec40*/  LDL R4, [R1+0x188] ;  /* 0x0001880001047983 */ /* 0x000ea80000100800 */
[----:B------:R-:W2:Y:S01]  /*ec50*/  LDL R7, [R1+0x184] ;  /* 0x0001840001077983 */ /* 0x000ea20000100800 */
[----:B------:R-:W-:-:S02]  /*ec60*/  PRMT R221, RZ, 0x7610, R221 ;  /* 0x00007610ffdd7816 */ /* 0x000fc400000000dd */
        /* <DEDUP_REMOVED lines=8> */
[----:B------:R-:W-:Y:S02]  /*ecf0*/  @!P0 IMAD.MOV.U32 R2, RZ, RZ, R6 ;  /* 0x000000ffff028224 */ /* 0x000fe400078e0006 */
[----:B------:R-:W2:Y:S04]  /*ed00*/  LDL R6, [R1+0x168] ;  /* 0x0001680001067983 */ /* 0x000ea80000100800 */
[----:B------:R4:W2:Y:S02]  /*ed10*/  @!P0 LDG.E.U8 R219, desc[UR44][R2.64] ;  /* 0x0000002c02db8981 */ /* 0x0008a4000c1e1100 */
[----:B----4-:R-:W-:-:S02]  /*ed20*/  @!P0 IMAD.MOV.U32 R3, RZ, RZ, R5 ;  /* 0x000000ffff038224 */ /* 0x010fc400078e0005 */
[----:B---3--:R-:W-:Y:S01]  /*ed30*/  @!P0 IMAD.MOV.U32 R2, RZ, RZ, R0 ;  /* 0x000000ffff028224 */ /* 0x008fe200078e0000 */
[----:B------:R-:W-:-:S04]  /*ed40*/  LOP3.LUT R0, R113, 0xffff, RZ, 0xc0, !PT ;  /* 0x0000ffff71007812 */ /* 0x000fc800078ec0ff */
[----:B------:R0:W3:Y:S02]  /*ed50*/  @!P0 LDG.E.U8 R218, desc[UR44][R2.64] ;  /* 0x0000002c02da8981 */ /* 0x0000e4000c1e1100 */
[----:B0-----:R-:W-:Y:S02]  /*ed60*/  LOP3.LUT R2, R106, 0xffff, RZ, 0xc0, !PT ;  /* 0x0000ffff6a027812 */ /* 0x001fe400078ec0ff */
[----:B------:R-:W4:Y:S04]  /*ed70*/  LDL.LU R106, [R1+0xa60] ;  /* 0x000a6000016a7983 */ /* 0x000f280000300800 */
[----:B------:R-:W3:Y:S04]  /*ed80*/  LDL.LU R18, [R1+0x144] ;  /* 0x0001440001127983 */ /* 0x000ee80000300800 */
[----:B------:R-:W4:Y:S04]  /*ed90*/  LDL.LU R113, [R1+0xa5c] ;  /* 0x000a5c0001717983 */ /* 0x000f280000300800 */
[----:B------:R-:W4:Y:S01]  /*eda0*/  LDL R5, [R1+0x148] ;  /* 0x0001480001057983 */ /* 0x000f220000100800 */
[----:B------:R-:W-:-:S02]  /*edb0*/  PRMT R12, R2, 0x3340, R0 ;  /* 0x00003340020c7816 */ /* 0x000fc40000000000 */
[----:B------:R-:W-:Y:S01]  /*edc0*/  PRMT R21, RZ, 0x7610, R21 ;  /* 0x00007610ff157816 */ /* 0x000fe20000000015 */
[----:B--2---:R-:W-:Y:S02]  /*edd0*/  @!P0 IMAD.MOV.U32 R2, RZ, RZ, R4 ;  /* 0x000000ffff028224 */ /* 0x004fe400078e0004 */
[----:B------:R-:W-:-:S05]  /*ede0*/  @!P0 IMAD.MOV.U32 R3, RZ, RZ, R7 ;  /* 0x000000ffff038224 */ /* 0x000fca00078e0007 */
[----:B------:R0:W2:Y:S02]  /*edf0*/  @!P0 LDG.E.U8 R21, desc[UR44][R2.64] ;  /* 0x0000002c02158981 */ /* 0x0000a4000c1e1100 */
[----:B0-----:R-:W-:Y:S02]  /*ee00*/  LOP3.LUT R2, R105, 0xffff, RZ, 0xc0, !PT ;  /* 0x0000ffff69027812 */ /* 0x001fe400078ec0ff */
[----:B------:R-:W2:Y:S04]  /*ee10*/  LDL.LU R105, [R1+0xa58] ;  /* 0x000a580001697983 */ /* 0x000ea80000300800 */
[----:B------:R-:W2:Y:S04]  /*ee20*/  LDL R4, [R1+0x124] ;  /* 0x0001240001047983 */ /* 0x000ea80000100800 */
[----:B------:R-:W2:Y:S01]  /*ee30*/  LDL.LU R16, [R1+0x128] ;  /* 0x0001280001107983 */ /* 0x000ea20000300800 */
[----:B------:R-:W-:Y:S01]  /*ee40*/  LOP3.LUT R0, R111, 0xffff, RZ, 0xc0, !PT ;  /* 0x0000ffff6f007812 */ /* 0x000fe200078ec0ff */
[----:B------:R-:W-:Y:S01]  /*ee50*/  @!P0 IMAD.MOV.U32 R3, RZ, RZ, R17 ;  /* 0x000000ffff038224 */ /* 0x000fe200078e0011 */
[----:B------:R-:W-:Y:S01]  /*ee60*/  PRMT R20, RZ, 0x7610, R20 ;  /* 0x00007610ff147816 */ /* 0x000fe20000000014 */
[----:B------:R-:W2:Y:S01]  /*ee70*/  LDL.LU R111, [R1+0xa54] ;  /* 0x000a5400016f7983 */ /* 0x000ea20000300800 */
[----:B------:R-:W-:-:S02]  /*ee80*/  PRMT R11, R2, 0x3340, R0 ;  /* 0x00003340020b7816 */ /* 0x000fc40000000000 */
[----:B------:R-:W-:Y:S01]  /*ee90*/  LOP3.LUT R0, R216, 0xffff, RZ, 0xc0, !PT ;  /* 0x0000ffffd8007812 */ /* 0x000fe200078ec0ff */
[----:B------:R-:W-:-:S05]  /*eea0*/  @!P0 IMAD.MOV.U32 R2, RZ, RZ, R6 ;  /* 0x000000ffff028224 */ /* 0x000fca00078e0006 */
[----:B------:R0:W2:Y:S01]  /*eeb0*/  @!P0 LDG.E.U8 R20, desc[UR44][R2.64] ;  /* 0x0000002c02148981 */ /* 0x0000a2000c1e1100 */
[----:B------:R-:W-:Y:S02]  /*eec0*/  PRMT R19, RZ, 0x7610, R19 ;  /* 0x00007610ff137816 */ /* 0x000fe40000000013 */
[----:B0-----:R-:W-:Y:S02]  /*eed0*/  LOP3.LUT R2, R217, 0xffff, RZ, 0xc0, !PT ;  /* 0x0000ffffd9027812 */ /* 0x001fe400078ec0ff */
[----:B------:R-:W2:Y:S02]  /*eee0*/  LDL.LU R217, [R1+0xa50] ;  /* 0x000a500001d97983 */ /* 0x000ea40000300800 */
[----:B------:R-:W-:Y:S02]  /*eef0*/  PRMT R10, R2, 0x3340, R0 ;  /* 0x00003340020a7816 */ /* 0x000fe40000000000 */
[----:B------:R-:W2:Y:S01]  /*ef00*/  LDL.LU R216, [R1+0xa4c] ;  /* 0x000a4c0001d87983 */ /* 0x000ea20000300800 */
[----:B------:R-:W-:Y:S01]  /*ef10*/  LOP3.LUT R0, R22, 0xffff, RZ, 0xc0, !PT ;  /* 0x0000ffff16007812 */ /* 0x000fe200078ec0ff */
[----:B---3--:R-:W-:-:S02]  /*ef20*/  @!P0 IMAD.MOV.U32 R3, RZ, RZ, R18 ;  /* 0x000000ffff038224 */ /* 0x008fc400078e0012 */
[----:B----4-:R-:W-:Y:S01]  /*ef30*/  @!P0 IMAD.MOV.U32 R2, RZ, RZ, R5 ;  /* 0x000000ffff028224 */ /* 0x010fe200078e0005 */
[----:B------:R-:W-:-:S04]  /*ef40*/  LOP3.LUT R5, R177, 0xffff, RZ, 0xc0, !PT ;  /* 0x0000ffffb1057812 */ /* 0x000fc800078ec0ff */
[----:B------:R0:W3:Y:S02]  /*ef50*/  @!P0 LDG.E.U8 R19, desc[UR44][R2.64] ;  /* 0x0000002c02138981 */ /* 0x0000e4000c1e1100 */
[----:B0-----:R-:W-:Y:S02]  /*ef60*/  LOP3.LUT R2, R23, 0xffff, RZ, 0xc0, !PT ;  /* 0x0000ffff17027812 */ /* 0x001fe400078ec0ff */
[----:B------:R-:W4:Y:S04]  /*ef70*/  LDL.LU R23, [R1+0xa48] ;  /* 0x000a480001177983 */ /* 0x000f280000300800 */
[----:B------:R-:W4:Y:S04]  /*ef80*/  LDL.LU R22, [R1+0xa44] ;  /* 0x000a440001167983 */ /* 0x000f280000300800 */
[----:B------:R-:W3:Y:S01]  /*ef90*/  LDL R177, [R1+0x700] ;  /* 0x0007000001b17983 */ /* 0x000ee20000100800 */
[----:B------:R-:W-:-:S02]  /*efa0*/  PRMT R9, R2, 0x3340, R0 ;  /* 0x0000334002097816 */ /* 0x000fc40000000000 */
[----:B------:R-:W-:Y:S01]  /*efb0*/  PRMT R0, RZ, 0x7610, R0 ;  /* 0x00007610ff007816 */ /* 0x000fe20000000000 */
[----:B--2---:R-:W-:Y:S02]  /*efc0*/  @!P0 IMAD.MOV.U32 R3, RZ, RZ, R4 ;  /* 0x000000ffff038224 */ /* 0x004fe400078e0004 */
[----:B------:R-:W-:Y:S01]  /*efd0*/  @!P0 IMAD.MOV.U32 R2, RZ, RZ, R16 ;  /* 0x000000ffff028224 */ /* 0x000fe200078e0010 */
[----:B------:R-:W-:Y:S02]  /*efe0*/  LOP3.LUT R4, R88, 0xffff, RZ, 0xc0, !PT ;  /* 0x0000ffff58047812 */ /* 0x000fe400078ec0ff */
[----:B------:R-:W2:Y:S04]  /*eff0*/  LDL.LU R88, [R1+0xa40] ;  /* 0x000a400001587983 */ /* 0x000ea80000300800 */
[----:B------:R0:W4:Y:S01]  /*f000*/  @!P0 LDG.E.U8 R0, desc[UR44][R2.64] ;  /* 0x0000002c02008981 */ /* 0x000122000c1e1100 */
[----:B------:R-:W-:-:S02]  /*f010*/  PRMT R8, R5, 0x3340, R4 ;  /* 0x0000334005087816 */ /* 0x000fc40000000004 */
[----:B------:R-:W-:Y:S02]  /*f020*/  LOP3.LUT R5, R91, 0xffff, RZ, 0xc0, !PT ;  /* 0x0000ffff5b057812 */ /* 0x000fe400078ec0ff */
[----:B------:R-:W-:Y:S02]  /*f030*/  LOP3.LUT R4, R92, 0xffff, RZ, 0xc0, !PT ;  /* 0x0000ffff5c047812 */ /* 0x000fe400078ec0ff */
[----:B0-----:R-:W-:Y:S02]  /*f040*/  LOP3.LUT R3, R89, 0xffff, RZ, 0xc0, !PT ;  /* 0x0000ffff59037812 */ /* 0x001fe400078ec0ff */
[----:B------:R-:W-:Y:S01]  /*f050*/  LOP3.LUT R2, R90, 0xffff, RZ, 0xc0, !PT ;  /* 0x0000ffff5a027812 */ /* 0x000fe200078ec0ff */
[----:B------:R-:W2:Y:S03]  /*f060*/  LDL.LU R89, [R1+0xa3c] ;  /* 0x000a3c0001597983 */ /* 0x000ea60000300800 */
[----:B------:R-:W-:Y:S01]  /*f070*/  PRMT R6, R3, 0x3340, R2 ;  /* 0x0000334003067816 */ /* 0x000fe20000000002 */
[----:B------:R-:W2:Y:S01]  /*f080*/  LDL.LU R90, [R1+0xa38] ;  /* 0x000a3800015a7983 */ /* 0x000ea20000300800 */
[----:B------:R-:W-:-:S02]  /*f090*/  LOP3.LUT R3, R93, 0xffff, RZ, 0xc0, !PT ;  /* 0x0000ffff5d037812 */ /* 0x000fc400078ec0ff */
[----:B------:R-:W-:Y:S01]  /*f0a0*/  LOP3.LUT R2, R94, 0xffff, RZ, 0xc0, !PT ;  /* 0x0000ffff5e027812 */ /* 0x000fe200078ec0ff */
[----:B------:R-:W2:Y:S01]  /*f0b0*/  LDL.LU R91, [R1+0xa34] ;  /* 0x000a3400015b7983 */ /* 0x000ea20000300800 */
[----:B------:R-:W-:Y:S02]  /*f0c0*/  PRMT R7, R5, 0x3340, R4 ;  /* 0x0000334005077816 */ /* 0x000fe40000000004 */
[----:B------:R-:W-:Y:S01]  /*f0d0*/  PRMT R2, R3, 0x3340, R2 ;  /* 0x0000334003027816 */ /* 0x000fe20000000002 */
[----:B------:R-:W2:Y:S01]  /*f0e0*/  LDL.LU R92, [R1+0xa30] ;  /* 0x000a3000015c7983 */ /* 0x000ea20000300800 */
[----:B------:R-:W-:Y:S02]  /*f0f0*/  LOP3.LUT R3, R97, 0xffff, RZ, 0xc0, !PT ;  /* 0x0000ffff61037812 */ /* 0x000fe400078ec0ff */
[----:B------:R-:W-:Y:S01]  /*f100*/  PRMT R7, R7, 0x5410, R2 ;  /* 0x0000541007077816 */ /* 0x000fe20000000002 */
[----:B------:R-:W2:Y:S01]  /*f110*/  LDL.LU R93, [R1+0xa2c] ;  /* 0x000a2c00015d7983 */ /* 0x000ea20000300800 */
[----:B------:R-:W-:-:S02]  /*f120*/  LOP3.LUT R2, R190, 0xffff, RZ, 0xc0, !PT ;  /* 0x0000ffffbe027812 */ /* 0x000fc400078ec0ff */
[----:B------:R-:W-:Y:S01]  /*f130*/  PRMT R4, R12, 0x5410, R11 ;  /* 0x000054100c047816 */ /* 0x000fe2000000000b */
[----:B------:R-:W2:Y:S01]  /*f140*/  LDL.LU R94, [R1+0xa28] ;  /* 0x000a2800015e7983 */ /* 0x000ea20000300800 */
[----:B------:R-:W-:Y:S02]  /*f150*/  PRMT R12, R3, 0x3340, R2 ;  /* 0x00003340030c7816 */ /* 0x000fe40000000002 */
[----:B------:R-:W-:Y:S02]  /*f160*/  LOP3.LUT R3, R100, 0xffff, RZ, 0xc0, !PT ;  /* 0x0000ffff64037812 */ /* 0x000fe400078ec0ff */
[----:B------:R-:W-:-:S04]  /*f170*/  LOP3.LUT R2, R189, 0xffff, RZ, 0xc0, !PT ;  /* 0x0000ffffbd027812 */ /* 0x000fc800078ec0ff */
        /* <DEDUP_REMOVED lines=8> */
[----:B------:R-:W-:Y:S02]  /*f200*/  LOP3.LUT R2, R184, 0xffff, RZ, 0xc0, !PT ;  /* 0x0000ffffb8027812 */ /* 0x000fe400078ec0ff */
[----:B------:R-:W-:Y:S02]  /*f210*/  PRMT R5, R10, 0x5410, R9 ;  /* 0x000054100a057816 */ /* 0x000fe40000000009 */
[----:B------:R-:W-:Y:S02]  /*f220*/  PRMT R184, R3, 0x3340, R2 ;  /* 0x0000334003b87816 */ /* 0x000fe40000000002 */
[----:B------:R-:W-:-:S02]  /*f230*/  LOP3.LUT R3, R209, 0xffff, RZ, 0xc0, !PT ;  /* 0x0000ffffd1037812 */ /* 0x000fc400078ec0ff */
[----:B------:R-:W-:Y:S02]  /*f240*/  LOP3.LUT R2, R185, 0xffff, RZ, 0xc0, !PT ;  /* 0x0000ffffb9027812 */ /* 0x000fe400078ec0ff */
[----:B------:R-:W-:Y:S02]  /*f250*/  PRMT R6, R8, 0x5410, R6 ;  /* 0x0000541008067816 */ /* 0x000fe40000000006 */
        /* <DEDUP_REMOVED lines=10> */
[----:B------:R-:W-:Y:S01]  /*f300*/  LOP3.LUT R2, R176, 0xffff, RZ, 0xc0, !PT ;  /* 0x0000ffffb0027812 */ /* 0x000fe200078ec0ff */
[----:B---3--:R0:W-:Y:S02]  /*f310*/  STS.128 [R177+UR7], R4 ;  /* 0x00000004b1007988 */ /* 0x0081e40008000c07 */
[----:B0-----:R-:W-:Y:S02]  /*f320*/  LOP3.LUT R5, R95, 0xffff, RZ, 0xc0, !PT ;  /* 0x0000ffff5f057812 */ /* 0x001fe400078ec0ff */
[----:B------:R-:W-:Y:S01]  /*f330*/  LOP3.LUT R4, R96, 0xffff, RZ, 0xc0, !PT ;  /* 0x0000ffff60047812 */ /* 0x000fe200078ec0ff */
[----:B------:R-:W2:Y:S03]  /*f340*/  LDL.LU R95, [R1+0xa24] ;  /* 0x000a2400015f7983 */ /* 0x000ea60000300800 */
[----:B------:R-:W-:Y:S01]  /*f350*/  PRMT R190, R5, 0x3340, R4 ;  /* 0x0000334005be7816 */ /* 0x000fe20000000004 */
[----:B------:R-:W2:Y:S01]  /*f360*/  LDL.LU R96, [R1+0xa20] ;  /* 0x000a200001607983 */ /* 0x000ea20000300800 */
[----:B------:R-:W-:-:S02]  /*f370*/  LOP3.LUT R5, R98, 0xffff, RZ, 0xc0, !PT ;  /* 0x0000ffff62057812 */ /* 0x000fc400078ec0ff */
[----:B------:R-:W-:Y:S01]  /*f380*/  LOP3.LUT R4, R99, 0xffff, RZ, 0xc0, !PT ;  /* 0x0000ffff63047812 */ /* 0x000fe200078ec0ff */
[----:B------:R-:W2:Y:S03]  /*f390*/  LDL.LU R97, [R1+0xa1c] ;  /* 0x000a1c0001617983 */ /* 0x000ea60000300800 */
[----:B------:R-:W-:Y:S01]  /*f3a0*/  PRMT R189, R5, 0x3340, R4 ;  /* 0x0000334005bd7816 */ /* 0x000fe20000000004 */
[----:B------:R-:W2:Y:S01]  /*f3b0*/  LDL.LU R98, [R1+0xa18] ;  /* 0x000a180001627983 */ /* 0x000ea20000300800 */
[----:B------:R-:W-:-:S03]  /*f3c0*/  LOP3.LUT R5, R101, 0xffff, RZ, 0xc0, !PT ;  /* 0x0000ffff65057812 */ /* 0x000fc600078ec0ff */
[----:B------:R-:W2:Y:S01]  /*f3d0*/  LDL.LU R99, [R1+0xa14] ;  /* 0x000a140001637983 */ /* 0x000ea20000300800 */
[----:B------:R-:W-:-:S03]  /*f3e0*/  LOP3.LUT R4, R102, 0xffff, RZ, 0xc0, !PT ;  /* 0x0000ffff66047812 */ /* 0x000fc600078ec0ff */
[----:B------:R-:W2:Y:S04]  /*f3f0*/  LDL.LU R100, [R1+0xa10] ;  /* 0x000a100001647983 */ /* 0x000ea80000300800 */
[----:B------:R-:W2:Y:S04]  /*f400*/  LDL.LU R101, [R1+0xa0c] ;  /* 0x000a0c0001657983 */ /* 0x000ea80000300800 */
[----:B------:R-:W2:Y:S04]  /*f410*/  LDL.LU R102, [R1+0xa08] ;  /* 0x000a080001667983 */ /* 0x000ea80000300800 */
[----:B------:R-:W2:Y:S04]  /*f420*/  LDL.LU R103, [R1+0xa04] ;  /* 0x000a040001677983 */ /* 0x000ea80000300800 */
[----:B------:R-:W3:Y:S01]  /*f430*/  LDL R176, [R1+0x6fc] ;  /* 0x0006fc0001b07983 */ /* 0x000ee20000100800 */
[----:B------:R-:W-:-:S02]  /*f440*/  PRMT R188, R5, 0x3340, R4 ;  /* 0x0000334005bc7816 */ /* 0x000fc40000000004 */
        /* <DEDUP_REMOVED lines=10> */
[----:B------:R-:W-:-:S02]  /*f4f0*/  PRMT R14, R188, 0x5410, R14 ;  /* 0x00005410bc0e7816 */ /* 0x000fc4000000000e */
[----:B------:R-:W-:Y:S02]  /*f500*/  PRMT R15, R187, 0x5410, R15 ;  /* 0x00005410bb0f7816 */ /* 0x000fe4000000000f */
[----:B------:R-:W-:Y:S02]  /*f510*/  PRMT R8, R5, 0x3340, R4 ;  /* 0x0000334005087816 */ /* 0x000fe40000000004 */
[----:B------:R-:W-:Y:S02]  /*f520*/  LOP3.LUT R5, R207, 0xffff, RZ, 0xc0, !PT ;  /* 0x0000ffffcf057812 */ /* 0x000fe400078ec0ff */
[----:B------:R-:W-:Y:S01]  /*f530*/  LOP3.LUT R4, R183, 0xffff, RZ, 0xc0, !PT ;  /* 0x0000ffffb7047812 */ /* 0x000fe200078ec0ff */
[----:B------:R0:W-:Y:S03]  /*f540*/  STS.128 [R177+UR7+0x2000], R12 ;  /* 0x0020000cb1007988 */ /* 0x0001e60008000c07 */
[----:B------:R-:W-:-:S02]  /*f550*/  PRMT R183, R5, 0x3340, R4 ;  /* 0x0000334005b77816 */ /* 0x000fc40000000004 */
[----:B------:R-:W-:Y:S02]  /*f560*/  LOP3.LUT R5, R205, 0xffff, RZ, 0xc0, !PT ;  /* 0x0000ffffcd057812 */ /* 0x000fe400078ec0ff */
[----:B------:R-:W-:Y:S01]  /*f570*/  LOP3.LUT R4, R203, 0xffff, RZ, 0xc0, !PT ;  /* 0x0000ffffcb047812 */ /* 0x000fe200078ec0ff */
[----:B0-----:R-:W0:Y:S03]  /*f580*/  S2R R15, SR_TID.X ;  /* 0x00000000000f7919 */ /* 0x001e260000002100 */
[----:B------:R-:W-:Y:S02]  /*f590*/  PRMT R9, R5, 0x3340, R4 ;  /* 0x0000334005097816 */ /* 0x000fe40000000004 */
[----:B------:R-:W-:Y:S02]  /*f5a0*/  LOP3.LUT R5, R202, 0xffff, RZ, 0xc0, !PT ;  /* 0x0000ffffca057812 */ /* 0x000fe400078ec0ff */
[----:B------:R-:W-:Y:S01]  /*f5b0*/  LOP3.LUT R4, R180, 0xffff, RZ, 0xc0, !PT ;  /* 0x0000ffffb4047812 */ /* 0x000fe200078ec0ff */
[----:B------:R-:W1:Y:S01]  /*f5c0*/  S2R R215, SR_TID.X ;  /* 0x0000000000d77919 */ /* 0x000e620000002100 */
[----:B------:R-:W-:-:S02]  /*f5d0*/  LOP3.LUT R3, R199, 0xffff, RZ, 0xc0, !PT ;  /* 0x0000ffffc7037812 */ /* 0x000fc400078ec0ff */
[----:B------:R-:W-:Y:S02]  /*f5e0*/  PRMT R180, R5, 0x3340, R4 ;  /* 0x0000334005b47816 */ /* 0x000fe40000000004 */
[----:B------:R-:W-:Y:S02]  /*f5f0*/  LOP3.LUT R5, R200, 0xffff, RZ, 0xc0, !PT ;  /* 0x0000ffffc8057812 */ /* 0x000fe400078ec0ff */
[----:B------:R-:W-:Y:S02]  /*f600*/  LOP3.LUT R4, R198, 0xffff, RZ, 0xc0, !PT ;  /* 0x0000ffffc6047812 */ /* 0x000fe400078ec0ff */
[----:B------:R-:W-:Y:S02]  /*f610*/  PRMT R6, R3, 0x3340, R2 ;  /* 0x0000334003067816 */ /* 0x000fe40000000002 */
[----:B------:R-:W-:Y:S02]  /*f620*/  PRMT R10, R5, 0x3340, R4 ;  /* 0x00003340050a7816 */ /* 0x000fe40000000004 */
[----:B------:R-:W-:-:S02]  /*f630*/  LOP3.LUT R5, R197, 0xffff, RZ, 0xc0, !PT ;  /* 0x0000ffffc5057812 */ /* 0x000fc400078ec0ff */
[----:B------:R-:W-:Y:S02]  /*f640*/  LOP3.LUT R4, R195, 0xffff, RZ, 0xc0, !PT ;  /* 0x0000ffffc3047812 */ /* 0x000fe400078ec0ff */
        /* <DEDUP_REMOVED lines=12> */
[----:B------:R-:W-:Y:S02]  /*f710*/  PRMT R10, R180, 0x5410, R10 ;  /* 0x00005410b40a7816 */ /* 0x000fe4000000000a */
[----:B------:R-:W-:Y:S02]  /*f720*/  PRMT R11, R178, 0x5410, R11 ;  /* 0x00005410b20b7816 */ /* 0x000fe4000000000b */
[----:B------:R-:W-:Y:S02]  /*f730*/  PRMT R4, R184, 0x5410, R185 ;  /* 0x00005410b8047816 */ /* 0x000fe400000000b9 */
[----:B------:R-:W-:Y:S02]  /*f740*/  PRMT R5, R181, 0x5410, R182 ;  /* 0x00005410b5057816 */ /* 0x000fe400000000b6 */
[----:B------:R-:W-:-:S02]  /*f750*/  PRMT R6, R179, 0x5410, R6 ;  /* 0x00005410b3067816 */ /* 0x000fc40000000006 */
[----:B------:R-:W-:Y:S02]  /*f760*/  PRMT R7, R7, 0x5410, R2 ;  /* 0x0000541007077816 */ /* 0x000fe40000000002 */
[----:B0-----:R-:W-:Y:S02]  /*f770*/  LOP3.LUT R15, R15, 0x7f, RZ, 0xc0, !PT ;  /* 0x0000007f0f0f7812 */ /* 0x001fe400078ec0ff */
[----:B-1----:R-:W-:-:S04]  /*f780*/  LOP3.LUT R215, R215, 0x7f, RZ, 0xc0, !PT ;  /* 0x0000007fd7d77812 */ /* 0x002fc800078ec0ff */
[----:B------:R-:W-:Y:S01]  /*f790*/  LOP3.LUT R3, R215, 0x10, RZ, 0x3c, !PT ;  /* 0x00000010d7037812 */ /* 0x000fe200078e3cff */
[----:B---3--:R-:W-:Y:S04]  /*f7a0*/  STS.128 [R176+UR7], R8 ;  /* 0x00000008b0007988 */ /* 0x008fe80008000c07 */
[----:B------:R-:W-:Y:S04]  /*f7b0*/  STS.128 [R176+UR7+0x2000], R4 ;  /* 0x00200004b0007988 */ /* 0x000fe80008000c07 */
[----:B------:R-:W-:Y:S04]  /*f7c0*/  STS.U8 [R15+UR7+0x4000], R175 ;  /* 0x004000af0f007988 */ /* 0x000fe80008000007 */
        /* <DEDUP_REMOVED lines=22> */
[----:B------:R0:W-:Y:S04]  /*f930*/  STS.U8 [R3+UR7+0x4e80], R152 ;  /* 0x004e809803007988 */ /* 0x0001e80008000007 */
[----:B0-----:R-:W3:Y:S04]  /*f940*/  LDL.LU.64 R152, [R1] ;  /* 0x0000000001987983 */ /* 0x001ee80000300a00 */
[----:B------:R-:W3:Y:S04]  /*f950*/  LDL.LU.64 R154, [R1+0x8] ;  /* 0x00000800019a7983 */ /* 0x000ee80000300a00 */
        /* <DEDUP_REMOVED lines=29> */
[----:B------:R-:W3:Y:S01]  /*fb30*/  LDL.LU.64 R214, [R1+0xf8] ;  /* 0x0000f80001d67983 */ /* 0x000ee20000300a00 */
[----:B------:R-:W-:-:S03]  /*fb40*/  LOP3.LUT R2, R15, 0x20, RZ, 0x3c, !PT ;  /* 0x000000200f027812 */ /* 0x000fc600078e3cff */
        /* <DEDUP_REMOVED lines=8> */
[----:B------:R-:W-:Y:S04]  /*fbd0*/  STS.U8 [R2+UR7+0x4100], R244 ;  /* 0x004100f402007988 */ /* 0x000fe80008000007 */
[----:B------:R-:W-:Y:S04]  /*fbe0*/  STS.U8 [R2+UR7+0x4300], R243 ;  /* 0x004300f302007988 */ /* 0x000fe80008000007 */
[----:B------:R-:W-:Y:S04]  /*fbf0*/  STS.U8 [R2+UR7+0x4500], R242 ;  /* 0x004500f202007988 */ /* 0x000fe80008000007 */
[----:B------:R-:W-:Y:S04]  /*fc00*/  STS.U8 [R2+UR7+0x4700], R241 ;  /* 0x004700f102007988 */ /* 0x000fe80008000007 */
[----:B------:R-:W-:Y:S04]  /*fc10*/  STS.U8 [R2+UR7+0x4900], R240 ;  /* 0x004900f002007988 */ /* 0x000fe80008000007 */
[----:B------:R-:W-:Y:S04]  /*fc20*/  STS.U8 [R2+UR7+0x4b00], R239 ;  /* 0x004b00ef02007988 */ /* 0x000fe80008000007 */
[----:B------:R-:W-:Y:S04]  /*fc30*/  STS.U8 [R2+UR7+0x4d00], R238 ;  /* 0x004d00ee02007988 */ /* 0x000fe80008000007 */
[----:B------:R-:W-:Y:S01]  /*fc40*/  STS.U8 [R2+UR7+0x4f00], R237 ;  /* 0x004f00ed02007988 */ /* 0x000fe20008000007 */
        /* <DEDUP_REMOVED lines=24> */
[----:B----4-:R-:W-:Y:S01]  /*fdd0*/  STS.U8 [R4+UR7+0x5d80], R0 ;  /* 0x005d800004007988 */ /* 0x010fe20008000007 */
[----:B------:R4:W-:Y:S06]  /*fde0*/  MEMBAR.ALL.CTA ;  /* 0x0000000000007992 */ /* 0x0009ec0000008000 */
[----:B----4-:R-:W4:Y:S04]  /*fdf0*/  FENCE.VIEW.ASYNC.S ;  /* 0x00000000000073c6 */ /* 0x010f280000000000 */
[----:B0-----:R-:W2:Y:S01]  /*fe00*/  LDL.LU R3, [R1+0x100] ;  /* 0x0001000001037983 */ /* 0x001ea20000300800 */
[----:B------:R-:W-:Y:S01]  /*fe10*/  UMOV UR40, UR10 ;  /* 0x0000000a00287c82 */ /* 0x000fe20008000000 */
[----:B------:R-:W-:-:S02]  /*fe20*/  UMOV UR41, 0x80000020 ;  /* 0x8000002000297882 */ /* 0x000fc40000000000 */
[----:B-1----:R-:W2:Y:S04]  /*fe30*/  LDL.LU R104, [R1+0xa00] ;  /* 0x000a000001687983 */ /* 0x002ea80000300800 */
[----:B------:R-:W2:Y:S01]  /*fe40*/  LDL R2, [R1+0x718] ;  /* 0x0007180001027983 */ /* 0x000ea20000100800 */
[----:B----4-:R-:W-:Y:S06]  /*fe50*/  BAR.SYNC.DEFER_BLOCKING 0x0 ;  /* 0x0000000000007b1d */ /* 0x010fec0000010000 */
[----:B---3--:R-:W-:-:S06]  /*fe60*/  WARPGROUP.ARRIVE ;  /* 0x00000000000079c5 */ /* 0x008fcc0000000000 */
[----:B------:R-:W-:Y:S03]  /*fe70*/  QGMMA.64x128x32.F32.E4M3.E4M3 R152, gdesc[UR40], R152, gsb0 ;  /* 0x01e00000289879f3 */ /* 0x000fe60008000898 */
[----:B------:R-:W-:Y:S02]  /*fe80*/  WARPGROUP.DEPBAR.LE gsb0, 0x0 ;  /* 0x00008000000079c5 */ /* 0x000fe40000010000 */
[----:B------:R-:W-:-:S07]  /*fe90*/  WARPGROUP.ARRIVE ;  /* 0x00000000000079c5 */ /* 0x000fce0000000000 */
[----:B------:R-:W-:Y:S01]  /*fea0*/  QGMMA.64x128x32.F32.E4M3.E4M3 R152, gdesc[UR36], R152, gsb0 ;  /* 0x01e00000249879f3 */ /* 0x000fe20008000898 */
[----:B------:R-:W-:Y:S02]  /*feb0*/  IADD3 R105, P6, R105, UR9, RZ ;  /* 0x0000000969697c10 */ /* 0x000fe4000ffde0ff */
[----:B------:R-:W-:Y:S02]  /*fec0*/  IADD3 R106, P1, R106, UR9, RZ ;  /* 0x000000096a6a7c10 */ /* 0x000fe4000ff3e0ff */
[----:B------:R-:W-:Y:S02]  /*fed0*/  IADD3 R23, P4, R23, UR9, RZ ;  /* 0x0000000917177c10 */ /* 0x000fe4000ff9e0ff */
[----:B------:R-:W-:Y:S02]  /*fee0*/  IADD3 R107, P2, R107, UR9, RZ ;  /* 0x000000096b6b7c10 */ /* 0x000fe4000ff5e0ff */
[----:B------:R-:W-:Y:S02]  /*fef0*/  IADD3 R217, P5, R217, UR9, RZ ;  /* 0x00000009d9d97c10 */ /* 0x000fe4000ffbe0ff */
[----:B------:R-:W-:Y:S01]  /*ff00*/  IADD3 R108, P3, R108, UR9, RZ ;  /* 0x000000096c6c7c10 */ /* 0x000fe2000ff7e0ff */
[----:B--2---:R-:W-:Y:S01]  /*ff10*/  VIADD R3, R3, 0x1 ;  /* 0x0000000103037836 */ /* 0x004fe20000000000 */
[----:B------:R-:W-:-:S02]  /*ff20*/  IADD3.X R22, R22, UR6, RZ, P4, !PT ;  /* 0x0000000616167c10 */ /* 0x000fc4000a7fe4ff */
[----:B------:R-:W-:Y:S02]  /*ff30*/  IADD3 R109, P4, R109, UR9, RZ ;  /* 0x000000096d6d7c10 */ /* 0x000fe4000ff9e0ff */
[----:B------:R-:W-:Y:S02]  /*ff40*/  IADD3.X R216, R216, UR6, RZ, P5, !PT ;  /* 0x00000006d8d87c10 */ /* 0x000fe4000affe4ff */
[----:B------:R-:W-:Y:S02]  /*ff50*/  IADD3 R110, P5, R110, UR9, RZ ;  /* 0x000000096e6e7c10 */ /* 0x000fe4000ffbe0ff */
[----:B------:R-:W-:Y:S02]  /*ff60*/  IADD3.X R111, R111, UR6, RZ, P6, !PT ;  /* 0x000000066f6f7c10 */ /* 0x000fe4000b7fe4ff */
[----:B------:R-:W-:Y:S02]  /*ff70*/  IADD3 R112, P6, R112, UR9, RZ ;  /* 0x0000000970707c10 */ /* 0x000fe4000ffde0ff */
[----:B------:R-:W-:-:S02]  /*ff80*/  IADD3.X R113, R113, UR6, RZ, P1, !PT ;  /* 0x0000000671717c10 */ /* 0x000fc40008ffe4ff */
[----:B------:R-:W-:Y:S02]  /*ff90*/  IADD3 R114, P1, R114, UR9, RZ ;  /* 0x0000000972727c10 */ /* 0x000fe4000ff3e0ff */
[----:B------:R-:W-:Y:S02]  /*ffa0*/  IADD3.X R115, R115, UR6, RZ, P2, !PT ;  /* 0x0000000673737c10 */ /* 0x000fe400097fe4ff */
[----:B------:R-:W-:Y:S02]  /*ffb0*/  IADD3 R116, P2, R116, UR9, RZ ;  /* 0x0000000974747c10 */ /* 0x000fe4000ff5e0ff */
[----:B------:R-:W-:Y:S02]  /*ffc0*/  IADD3.X R117, R117, UR6, RZ, P3, !PT ;  /* 0x0000000675757c10 */ /* 0x000fe40009ffe4ff */
[----:B------:R-:W-:Y:S02]  /*ffd0*/  IADD3 R118, P3, R118, UR9, RZ ;  /* 0x0000000976767c10 */ /* 0x000fe4000ff7e0ff */
[----:B------:R-:W-:Y:S01]  /*ffe0*/  IADD3.X R119, R119, UR6, RZ, P4, !PT ;  /* 0x0000000677777c10 */ /* 0x000fe2000a7fe4ff */
[----:B------:R-:W-:-:S02]  /*fff0*/  WARPGROUP.DEPBAR.LE gsb0, 0x0 ;  /* 0x00008000000079c5 */ /* 0x000fc40000010000 */
[----:B------:R-:W-:Y:S04]  /*10000*/  STL.64 [R1], R152 ;  /* 0x0000009801007387 */ /* 0x000fe80000100a00 */
        /* <DEDUP_REMOVED lines=30> */
[----:B------:R0:W-:Y:S04]  /*101f0*/  STL.64 [R1+0xf8], R214 ;  /* 0x0000f8d601007387 */ /* 0x0001e80000100a00 */
[----:B0-----:R-:W2:Y:S04]  /*10200*/  LDL.LU.64 R214, [R1+0x9f8] ;  /* 0x0009f80001d67983 */ /* 0x001ea80000300a00 */
[----:B------:R-:W2:Y:S04]  /*10210*/  LDL.LU.64 R212, [R1+0x9f0] ;  /* 0x0009f00001d47983 */ /* 0x000ea80000300a00 */
        /* <DEDUP_REMOVED lines=30> */
[----:B------:R-:W-:Y:S04]  /*10400*/  STL [R1+0x100], R3 ;  /* 0x0001000301007387 */ /* 0x000fe80000100800 */
[----:B------:R0:W-:Y:S04]  /*10410*/  STL [R1+0x6f4], R105 ;  /* 0x0006f46901007387 */ /* 0x0001e80000100800 */
[----:B0-----:R-:W3:Y:S04]  /*10420*/  LDL.LU R105, [R1+0x8fc] ;  /* 0x0008fc0001697983 */ /* 0x001ee80000300800 */
        /* <DEDUP_REMOVED lines=14> */
[----:B------:R0:W-:Y:S01]  /*10510*/  STL [R1+0x6e8], R113 ;  /* 0x0006e87101007387 */ /* 0x0001e20000100800 */
[----:B------:R-:W-:-:S03]  /*10520*/  IADD3 R120, P4, R120, UR9, RZ ;  /* 0x0000000978787c10 */ /* 0x000fc6000ff9e0ff */
[----:B0-----:R-:W3:Y:S04]  /*10530*/  LDL.LU R113, [R1+0x8dc] ;  /* 0x0008dc0001717983 */ /* 0x001ee80000300800 */
[----:B------:R0:W-:Y:S01]  /*10540*/  STL [R1+0x6bc], R114 ;  /* 0x0006bc7201007387 */ /* 0x0001e20000100800 */
[----:B------:R-:W-:-:S03]  /*10550*/  IADD3.X R121, R121, UR6, RZ, P5, !PT ;  /* 0x0000000679797c10 */ /* 0x000fc6000affe4ff */
        /* <DEDUP_REMOVED lines=71> */
[----:B------:R-:W-:-:S03]  /*109d0*/  IADD3.X R143, R143, UR6, RZ, P4, !PT ;  /* 0x000000068f8f7c10 */ /* 0x000fc6000a7fe4ff */
[----:B0-----:R-:W3:Y:S04]  /*109e0*/  LDL.LU R139, [R1+0x874] ;  /* 0x00087400018b7983 */ /* 0x001ee80000300800 */
[----:B------:R0:W-:Y:S04]  /*109f0*/  STL [R1+0x654], R140 ;  /* 0x0006548c01007387 */ /* 0x0001e80000100800 */
[----:B0-----:R-:W3:Y:S04]  /*10a00*/  LDL.LU R140, [R1+0x870] ;  /* 0x00087000018c7983 */ /* 0x001ee80000300800 */
[----:B------:R0:W-:Y:S04]  /*10a10*/  STL [R1+0x678], R141 ;  /* 0x0006788d01007387 */ /* 0x0001e80000100800 */
[----:B0-----:R-:W3:Y:S04]  /*10a20*/  LDL.LU R141, [R1+0x86c] ;  /* 0x00086c00018d7983 */ /* 0x001ee80000300800 */
[----:B------:R0:W-:Y:S04]  /*10a30*/  STL [R1+0x64c], R142 ;  /* 0x00064c8e01007387 */ /* 0x0001e80000100800 */
[----:B0-----:R-:W3:Y:S04]  /*10a40*/  LDL.LU R142, [R1+0x868] ;  /* 0x00086800018e7983 */ /* 0x001ee80000300800 */
[----:B------:R-:W4:Y:S04]  /*10a50*/  LDL.LU R246, [R1+0x624] ;  /* 0x0006240001f67983 */ /* 0x000f280000300800 */
[----:B------:R-:W2:Y:S04]  /*10a60*/  LDL.LU R247, [R1+0x648] ;  /* 0x0006480001f77983 */ /* 0x000ea80000300800 */
[----:B------:R-:W3:Y:S04]  /*10a70*/  LDL.LU R248, [R1+0x61c] ;  /* 0x00061c0001f87983 */ /* 0x000ee80000300800 */
[----:B------:R-:W3:Y:S04]  /*10a80*/  LDL.LU R249, [R1+0x640] ;  /* 0x0006400001f97983 */ /* 0x000ee80000300800 */
[----:B------:R-:W3:Y:S04]  /*10a90*/  LDL.LU R250, [R1+0x614] ;  /* 0x0006140001fa7983 */ /* 0x000ee80000300800 */
[----:B------:R-:W3:Y:S04]  /*10aa0*/  LDL.LU R251, [R1+0x638] ;  /* 0x0006380001fb7983 */ /* 0x000ee80000300800 */
[----:B------:R-:W3:Y:S04]  /*10ab0*/  LDL.LU R252, [R1+0x60c] ;  /* 0x00060c0001fc7983 */ /* 0x000ee80000300800 */
[----:B------:R0:W-:Y:S04]  /*10ac0*/  STL [R1+0x670], R143 ;  /* 0x0006708f01007387 */ /* 0x0001e80000100800 */
[----:B0-----:R-:W3:Y:S04]  /*10ad0*/  LDL.LU R143, [R1+0x864] ;  /* 0x00086400018f7983 */ /* 0x001ee80000300800 */
[----:B------:R-:W3:Y:S04]  /*10ae0*/  LDL.LU R4, [R1+0x630] ;  /* 0x0006300001047983 */ /* 0x000ee80000300800 */
[----:B------:R-:W3:Y:S04]  /*10af0*/  LDL.LU R5, [R1+0x604] ;  /* 0x0006040001057983 */ /* 0x000ee80000300800 */
[----:B------:R-:W3:Y:S04]  /*10b00*/  LDL.LU R6, [R1+0x628] ;  /* 0x0006280001067983 */ /* 0x000ee80000300800 */
[----:B------:R-:W3:Y:S04]  /*10b10*/  LDL.LU R7, [R1+0x5fc] ;  /* 0x0005fc0001077983 */ /* 0x000ee80000300800 */
[----:B------:R-:W3:Y:S04]  /*10b20*/  LDL.LU R8, [R1+0x620] ;  /* 0x0006200001087983 */ /* 0x000ee80000300800 */
[----:B------:R-:W3:Y:S04]  /*10b30*/  LDL.LU R9, [R1+0x5f4] ;  /* 0x0005f40001097983 */ /* 0x000ee80000300800 */
[----:B------:R-:W3:Y:S01]  /*10b40*/  LDL.LU R10, [R1+0x618] ;  /* 0x00061800010a7983 */ /* 0x000ee20000300800 */
[----:B------:R-:W-:-:S03]  /*10b50*/  ISETP.NE.U32.AND P0, PT, R3, R2, PT ;  /* 0x000000020300720c */ /* 0x000fc60003f05070 */
[----:B------:R-:W3:Y:S04]  /*10b60*/  LDL.LU R11, [R1+0x5ec] ;  /* 0x0005ec00010b7983 */ /* 0x000ee80000300800 */
[----:B------:R-:W3:Y:S04]  /*10b70*/  LDL.LU R12, [R1+0x610] ;  /* 0x00061000010c7983 */ /* 0x000ee80000300800 */
[----:B------:R-:W3:Y:S04]  /*10b80*/  LDL.LU R13, [R1+0x5e4] ;  /* 0x0005e400010d7983 */ /* 0x000ee80000300800 */
[----:B------:R-:W3:Y:S04]  /*10b90*/  LDL.LU R14, [R1+0x608] ;  /* 0x00060800010e7983 */ /* 0x000ee80000300800 */
[----:B------:R-:W3:Y:S01]  /*10ba0*/  LDL.LU R2, [R1+0x5dc] ;  /* 0x0005dc0001027983 */ /* 0x000ee20000300800 */
[----:B------:R-:W-:-:S02]  /*10bb0*/  IADD3 R144, P4, R144, UR9, RZ ;  /* 0x0000000990907c10 */ /* 0x000fc4000ff9e0ff */
[----:B------:R-:W-:Y:S02]  /*10bc0*/  IADD3.X R145, R145, UR6, RZ, P5, !PT ;  /* 0x0000000691917c10 */ /* 0x000fe4000affe4ff */
[----:B------:R-:W-:Y:S01]  /*10bd0*/  IADD3 R146, P5, R146, UR9, RZ ;  /* 0x0000000992927c10 */ /* 0x000fe2000ffbe0ff */
[----:B------:R0:W-:Y:S01]  /*10be0*/  STL [R1+0x644], R144 ;  /* 0x0006449001007387 */ /* 0x0001e20000100800 */
[----:B------:R-:W-:Y:S02]  /*10bf0*/  IADD3.X R147, R147, UR6, RZ, P6, !PT ;  /* 0x0000000693937c10 */ /* 0x000fe4000b7fe4ff */
[----:B------:R-:W-:Y:S01]  /*10c00*/  IADD3 R148, P6, R148, UR9, RZ ;  /* 0x0000000994947c10 */ /* 0x000fe2000ffde0ff */
[----:B0-----:R-:W3:Y:S04]  /*10c10*/  LDL.LU R144, [R1+0x860] ;  /* 0x0008600001907983 */ /* 0x001ee80000300800 */
[----:B------:R-:W3:Y:S04]  /*10c20*/  LDL.LU R3, [R1+0x600] ;  /* 0x0006000001037983 */ /* 0x000ee80000300800 */
[----:B------:R0:W-:Y:S01]  /*10c30*/  STL [R1+0x668], R145 ;  /* 0x0006689101007387 */ /* 0x0001e20000100800 */
[----:B------:R-:W-:-:S02]  /*10c40*/  IADD3.X R149, R149, UR6, RZ, P1, !PT ;  /* 0x0000000695957c10 */ /* 0x000fc40008ffe4ff */
[----:B------:R-:W-:Y:S01]  /*10c50*/  IADD3 R150, P1, R150, UR9, RZ ;  /* 0x0000000996967c10 */ /* 0x000fe2000ff3e0ff */
[----:B0-----:R-:W3:Y:S04]  /*10c60*/  LDL.LU R145, [R1+0x85c] ;  /* 0x00085c0001917983 */ /* 0x001ee80000300800 */
[----:B------:R-:W3:Y:S04]  /*10c70*/  LDL.LU R15, [R1+0x5d4] ;  /* 0x0005d400010f7983 */ /* 0x000ee80000300800 */
        /* <DEDUP_REMOVED lines=12> */
[----:B0-----:R-:W3:Y:S01]  /*10d40*/  LDL.LU R151, [R1+0x844] ;  /* 0x0008440001977983 */ /* 0x001ee20000300800 */
[----:B----4-:R-:W-:-:S02]  /*10d50*/  IADD3 R246, P2, R246, UR9, RZ ;  /* 0x00000009f6f67c10 */ /* 0x010fc4000ff5e0ff */
[----:B--2---:R-:W-:-:S03]  /*10d60*/  IADD3.X R247, R247, UR6, RZ, P3, !PT ;  /* 0x00000006f7f77c10 */ /* 0x004fc60009ffe4ff */
[----:B------:R-:W-:Y:S01]  /*10d70*/  STL [R1+0x624], R246 ;  /* 0x000624f601007387 */ /* 0x000fe20000100800 */
[----:B---3--:R-:W-:-:S03]  /*10d80*/  IADD3 R248, P3, R248, UR9, RZ ;  /* 0x00000009f8f87c10 */ /* 0x008fc6000ff7e0ff */
[----:B------:R-:W-:Y:S01]  /*10d90*/  STL [R1+0x648], R247 ;  /* 0x000648f701007387 */ /* 0x000fe20000100800 */
[----:B------:R-:W-:-:S03]  /*10da0*/  IADD3.X R249, R249, UR6, RZ, P4, !PT ;  /* 0x00000006f9f97c10 */ /* 0x000fc6000a7fe4ff */
[----:B------:R-:W-:Y:S01]  /*10db0*/  STL [R1+0x61c], R248 ;  /* 0x00061cf801007387 */ /* 0x000fe20000100800 */
[----:B------:R-:W-:-:S03]  /*10dc0*/  IADD3 R250, P4, R250, UR9, RZ ;  /* 0x00000009fafa7c10 */ /* 0x000fc6000ff9e0ff */
[----:B------:R-:W-:Y:S01]  /*10dd0*/  STL [R1+0x640], R249 ;  /* 0x000640f901007387 */ /* 0x000fe20000100800 */
[----:B------:R-:W-:-:S03]  /*10de0*/  IADD3.X R251, R251, UR6, RZ, P5, !PT ;  /* 0x00000006fbfb7c10 */ /* 0x000fc6000affe4ff */
[----:B------:R-:W-:Y:S01]  /*10df0*/  STL [R1+0x614], R250 ;  /* 0x000614fa01007387 */ /* 0x000fe20000100800 */
[----:B------:R-:W-:-:S03]  /*10e00*/  IADD3 R252, P5, R252, UR9, RZ ;  /* 0x00000009fcfc7c10 */ /* 0x000fc6000ffbe0ff */
[----:B------:R-:W-:Y:S04]  /*10e10*/  STL [R1+0x638], R251 ;  /* 0x000638fb01007387 */ /* 0x000fe80000100800 */
[----:B------:R-:W-:Y:S01]  /*10e20*/  STL [R1+0x60c], R252 ;  /* 0x00060cfc01007387 */ /* 0x000fe20000100800 */
[----:B------:R-:W-:Y:S02]  /*10e30*/  IADD3.X R4, R4, UR6, RZ, P6, !PT ;  /* 0x0000000604047c10 */ /* 0x000fe4000b7fe4ff */
[----:B------:R-:W-:-:S03]  /*10e40*/  IADD3 R5, P6, R5, UR9, RZ ;  /* 0x0000000905057c10 */ /* 0x000fc6000ffde0ff */
        /* <DEDUP_REMOVED lines=15> */
[----:B------:R-:W-:Y:S02]  /*10f40*/  IADD3 R13, P4, R13, UR9, RZ ;  /* 0x000000090d0d7c10 */ /* 0x000fe4000ff9e0ff */
[----:B------:R-:W-:Y:S02]  /*10f50*/  IADD3.X R14, R14, UR6, RZ, P5, !PT ;  /* 0x000000060e0e7c10 */ /* 0x000fe4000affe4ff */
[----:B------:R-:W-:Y:S01]  /*10f60*/  IADD3 R2, P5, R2, UR9, RZ ;  /* 0x0000000902027c10 */ /* 0x000fe2000ffbe0ff */
[----:B------:R-:W-:Y:S04]  /*10f70*/  STL [R1+0x610], R12 ;  /* 0x0006100c01007387 */ /* 0x000fe80000100800 */
[----:B------:R0:W-:Y:S04]  /*10f80*/  STL [R1+0x5dc], R2 ;  /* 0x0005dc0201007387 */ /* 0x0001e80000100800 */
[----:B------:R-:W-:Y:S04]  /*10f90*/  STL [R1+0x5e4], R13 ;  /* 0x0005e40d01007387 */ /* 0x000fe80000100800 */
[----:B0-----:R-:W2:Y:S01]  /*10fa0*/  LDL.LU R2, [R1+0x5f8] ;  /* 0x0005f80001027983 */ /* 0x001ea20000300800 */
[----:B------:R-:W-:-:S03]  /*10fb0*/  IADD3.X R3, R3, UR6, RZ, P6, !PT ;  /* 0x0000000603037c10 */ /* 0x000fc6000b7fe4ff */
[----:B------:R-:W-:Y:S04]  /*10fc0*/  STL [R1+0x608], R14 ;  /* 0x0006080e01007387 */ /* 0x000fe80000100800 */
[----:B------:R0:W-:Y:S04]  /*10fd0*/  STL [R1+0x600], R3 ;  /* 0x0006000301007387 */ /* 0x0001e80000100800 */
[----:B0-----:R-:W3:Y:S01]  /*10fe0*/  LDL.LU R3, [R1+0x5cc] ;  /* 0x0005cc0001037983 */ /* 0x001ee20000300800 */
[----:B------:R-:W-:-:S03]  /*10ff0*/  IADD3 R15, P6, R15, UR9, RZ ;  /* 0x000000090f0f7c10 */ /* 0x000fc6000ffde0ff */
[----:B------:R-:W4:Y:S04]  /*11000*/  LDL.LU R238, [R1+0x5f0] ;  /* 0x0005f00001ee7983 */ /* 0x000f280000300800 */
[----:B------:R-:W4:Y:S04]  /*11010*/  LDL.LU R239, [R1+0x5c4] ;  /* 0x0005c40001ef7983 */ /* 0x000f280000300800 */
[----:B------:R-:W4:Y:S04]  /*11020*/  LDL.LU R240, [R1+0x5e8] ;  /* 0x0005e80001f07983 */ /* 0x000f280000300800 */
[----:B------:R0:W-:Y:S04]  /*11030*/  STL [R1+0x5d4], R15 ;  /* 0x0005d40f01007387 */ /* 0x0001e80000100800 */
[----:B------:R-:W4:Y:S04]  /*11040*/  LDL.LU R241, [R1+0x5bc] ;  /* 0x0005bc0001f17983 */ /* 0x000f280000300800 */
        /* <DEDUP_REMOVED lines=22> */
[----:B0-----:R-:W4:Y:S01]  /*111b0*/  LDL.LU R15, [R1+0x588] ;  /* 0x00058800010f7983 */ /* 0x001f220000300800 */
[----:B--2---:R-:W-:-:S05]  /*111c0*/  IADD3.X R2, R2, UR6, RZ, P1, !PT ;  /* 0x0000000602027c10 */ /* 0x004fca0008ffe4ff */
[----:B------:R0:W-:Y:S04]  /*111d0*/  STL [R1+0x5f8], R2 ;  /* 0x0005f80201007387 */ /* 0x0001e80000100800 */
[----:B0-----:R-:W2:Y:S01]  /*111e0*/  LDL.LU R2, [R1+0x580] ;  /* 0x0005800001027983 */ /* 0x001ea20000300800 */
[----:B---3--:R-:W-:Y:S02]  /*111f0*/  IADD3 R3, P1, R3, UR9, RZ ;  /* 0x0000000903037c10 */ /* 0x008fe4000ff3e0ff */
[----:B----4-:R-:W-:-:S03]  /*11200*/  IADD3.X R238, R238, UR6, RZ, P2, !PT ;  /* 0x00000006eeee7c10 */ /* 0x010fc600097fe4ff */
[----:B------:R0:W-:Y:S01]  /*11210*/  STL [R1+0x5cc], R3 ;  /* 0x0005cc0301007387 */ /* 0x0001e20000100800 */
[----:B------:R-:W-:Y:S02]  /*11220*/  IADD3 R239, P2, R239, UR9, RZ ;  /* 0x00000009efef7c10 */ /* 0x000fe4000ff5e0ff */
[----:B------:R-:W-:Y:S01]  /*11230*/  IADD3.X R240, R240, UR6, RZ, P3, !PT ;  /* 0x00000006f0f07c10 */ /* 0x000fe20009ffe4ff */
[----:B0-----:R-:W3:Y:S01]  /*11240*/  LDL.LU R3, [R1+0x578] ;  /* 0x0005780001037983 */ /* 0x001ee20000300800 */
        /* <DEDUP_REMOVED lines=46> */
[----:B------:R-:W-:Y:S02]  /*11530*/  IADD3.X R15, R15, UR6, RZ, P3, !PT ;  /* 0x000000060f0f7c10 */ /* 0x000fe40009ffe4ff */
[----:B------:R-:W-:Y:S01]  /*11540*/  IADD3 R25, P3, R25, UR9, RZ ;  /* 0x0000000919197c10 */ /* 0x000fe2000ff7e0ff */
[----:B------:R-:W-:Y:S04]  /*11550*/  STL [R1+0x56c], R12 ;  /* 0x00056c0c01007387 */ /* 0x000fe80000100800 */
[----:B------:R-:W-:Y:S04]  /*11560*/  STL [R1+0x590], R13 ;  /* 0x0005900d01007387 */ /* 0x000fe80000100800 */
[----:B------:R0:W-:Y:S04]  /*11570*/  STL [R1+0x55c], R25 ;  /* 0x00055c1901007387 */ /* 0x0001e80000100800 */
[----:B------:R-:W-:Y:S04]  /*11580*/  STL [R1+0x564], R14 ;  /* 0x0005640e01007387 */ /* 0x000fe80000100800 */
[----:B0-----:R-:W4:Y:S04]  /*11590*/  LDL.LU R25, [R1+0x840] ;  /* 0x0008400001197983 */ /* 0x001f280000300800 */
[----:B------:R-:W-:Y:S01]  /*115a0*/  STL [R1+0x588], R15 ;  /* 0x0005880f01007387 */ /* 0x000fe20000100800 */
[----:B--2---:R-:W-:-:S02]  /*115b0*/  IADD3.X R2, R2, UR6, RZ, P4, !PT ;  /* 0x0000000602027c10 */ /* 0x004fc4000a7fe4ff */
[----:B------:R-:W-:-:S05]  /*115c0*/  IADD3 R27, P4, R27, UR9, RZ ;  /* 0x000000091b1b7c10 */ /* 0x000fca000ff9e0ff */
[----:B------:R0:W-:Y:S04]  /*115d0*/  STL [R1+0x554], R27 ;  /* 0x0005541b01007387 */ /* 0x0001e80000100800 */
[----:B0-----:R-:W2:Y:S01]  /*115e0*/  LDL.LU R27, [R1+0x83c] ;  /* 0x00083c00011b7983 */ /* 0x001ea20000300800 */
[----:B---3--:R-:W-:Y:S02]  /*115f0*/  IADD3.X R3, R3, UR6, RZ, P5, !PT ;  /* 0x0000000603037c10 */ /* 0x008fe4000affe4ff */
[----:B------:R-:W-:Y:S01]  /*11600*/  IADD3 R24, P5, R24, UR9, RZ ;  /* 0x0000000918187c10 */ /* 0x000fe2000ffbe0ff */
[----:B------:R-:W-:Y:S04]  /*11610*/  STL [R1+0x580], R2 ;  /* 0x0005800201007387 */ /* 0x000fe80000100800 */
[----:B------:R0:W-:Y:S01]  /*11620*/  STL [R1+0x54c], R24 ;  /* 0x00054c1801007387 */ /* 0x0001e20000100800 */
[----:B------:R-:W-:-:S02]  /*11630*/  IADD3.X R29, R29, UR6, RZ, P2, !PT ;  /* 0x000000061d1d7c10 */ /* 0x000fc400097fe4ff */
[----:B------:R-:W-:Y:S01]  /*11640*/  IADD3 R30, P2, R30, UR9, RZ ;  /* 0x000000091e1e7c10 */ /* 0x000fe2000ff5e0ff */
[----:B0-----:R-:W3:Y:S04]  /*11650*/  LDL.LU R24, [R1+0x838] ;  /* 0x0008380001187983 */ /* 0x001ee80000300800 */
[----:B------:R-:W-:Y:S01]  /*11660*/  STL [R1+0x578], R3 ;  /* 0x0005780301007387 */ /* 0x000fe20000100800 */
        /* <DEDUP_REMOVED lines=18> */
[----:B----4-:R-:W-:Y:S02]  /*11790*/  IADD3.X R25, R25, UR6, RZ, P6, !PT ;  /* 0x0000000619197c10 */ /* 0x010fe4000b7fe4ff */
[----:B------:R-:W-:-:S03]  /*117a0*/  IADD3 R26, P6, R26, UR9, RZ ;  /* 0x000000091a1a7c10 */ /* 0x000fc6000ffde0ff */
[----:B------:R0:W-:Y:S04]  /*117b0*/  STL [R1+0x570], R25 ;  /* 0x0005701901007387 */ /* 0x0001e80000100800 */
[----:B0-----:R-:W3:Y:S04]  /*117c0*/  LDL.LU R25, [R1+0x834] ;  /* 0x0008340001197983 */ /* 0x001ee80000300800 */
[----:B------:R0:W-:Y:S04]  /*117d0*/  STL [R1+0x544], R26 ;  /* 0x0005441a01007387 */ /* 0x0001e80000100800 */
[----:B0-----:R-:W3:Y:S01]  /*117e0*/  LDL.LU R26, [R1+0x830] ;  /* 0x00083000011a7983 */ /* 0x001ee20000300800 */
[----:B------:R-:W-:-:S02]  /*117f0*/  IADD3.X R37, R37, UR6, RZ, P6, !PT ;  /* 0x0000000625257c10 */ /* 0x000fc4000b7fe4ff */
[----:B------:R-:W-:-:S04]  /*11800*/  IADD3 R38, P6, R38, UR9, RZ ;  /* 0x0000000926267c10 */ /* 0x000fc8000ffde0ff */
[----:B------:R-:W-:Y:S02]  /*11810*/  IADD3.X R49, R49, UR6, RZ, P6, !PT ;  /* 0x0000000631317c10 */ /* 0x000fe4000b7fe4ff */
[----:B------:R-:W-:Y:S02]  /*11820*/  IADD3 R50, P6, R50, UR9, RZ ;  /* 0x0000000932327c10 */ /* 0x000fe4000ffde0ff */
[----:B------:R-:W-:Y:S02]  /*11830*/  IADD3.X R57, R57, UR6, RZ, P4, !PT ;  /* 0x0000000639397c10 */ /* 0x000fe4000a7fe4ff */
[----:B------:R-:W-:Y:S02]  /*11840*/  IADD3 R58, P4, R58, UR9, RZ ;  /* 0x000000093a3a7c10 */ /* 0x000fe4000ff9e0ff */
[----:B------:R-:W-:Y:S02]  /*11850*/  IADD3.X R59, R59, UR6, RZ, P5, !PT ;  /* 0x000000063b3b7c10 */ /* 0x000fe4000affe4ff */
[----:B------:R-:W-:-:S02]  /*11860*/  IADD3 R60, P5, R60, UR9, RZ ;  /* 0x000000093c3c7c10 */ /* 0x000fc4000ffbe0ff */
        /* <DEDUP_REMOVED lines=14> */
[----:B--2---:R-:W-:Y:S02]  /*11950*/  IADD3.X R27, R27, UR6, RZ, P1, !PT ;  /* 0x000000061b1b7c10 */ /* 0x004fe40008ffe4ff */
[----:B------:R-:W-:-:S03]  /*11960*/  IADD3 R28, P1, R28, UR9, RZ ;  /* 0x000000091c1c7c10 */ /* 0x000fc6000ff3e0ff */
        /* <DEDUP_REMOVED lines=116> */
[----:B------:R-:W2:Y:S04]  /*120b0*/  LDL.LU R245, [R1+0x44c] ;  /* 0x00044c0001f57983 */ /* 0x000ea80000300800 */
[----:B------:R-:W4:Y:S04]  /*120c0*/  LDL.LU R246, [R1+0x470] ;  /* 0x0004700001f67983 */ /* 0x000f280000300800 */
        /* <DEDUP_REMOVED lines=9> */
[----:B------:R-:W3:Y:S01]  /*12160*/  LDL.LU R14, [R1+0x450] ;  /* 0x00045000010e7983 */ /* 0x000ee20000300800 */
[----:B------:R-:W-:-:S02]  /*12170*/  IADD3.X R81, R81, UR6, RZ, P4, !PT ;  /* 0x0000000651517c10 */ /* 0x000fc4000a7fe4ff */
[----:B------:R-:W-:-:S03]  /*12180*/  IADD3 R82, P4, R82, UR9, RZ ;  /* 0x0000000952527c10 */ /* 0x000fc6000ff9e0ff */
[----:B------:R0:W-:Y:S01]  /*12190*/  STL [R1+0x490], R81 ;  /* 0x0004905101007387 */ /* 0x0001e20000100800 */
[----:B------:R-:W-:-:S03]  /*121a0*/  IADD3.X R83, R83, UR6, RZ, P5, !PT ;  /* 0x0000000653537c10 */ /* 0x000fc6000affe4ff */
[----:B0-----:R-:W3:Y:S04]  /*121b0*/  LDL.LU R81, [R1+0x754] ;  /* 0x0007540001517983 */ /* 0x001ee80000300800 */
[----:B------:R-:W3:Y:S04]  /*121c0*/  LDL.LU R5, [R1+0x424] ;  /* 0x0004240001057983 */ /* 0x000ee80000300800 */
[----:B------:R-:W3:Y:S04]  /*121d0*/  LDL.LU R6, [R1+0x448] ;  /* 0x0004480001067983 */ /* 0x000ee80000300800 */
[----:B------:R-:W3:Y:S04]  /*121e0*/  LDL.LU R7, [R1+0x41c] ;  /* 0x00041c0001077983 */ /* 0x000ee80000300800 */
[----:B------:R-:W3:Y:S04]  /*121f0*/  LDL.LU R15, [R1+0x440] ;  /* 0x00044000010f7983 */ /* 0x000ee80000300800 */
[----:B------:R0:W-:Y:S01]  /*12200*/  STL [R1+0x464], R82 ;  /* 0x0004645201007387 */ /* 0x0001e20000100800 */
[----:B------:R-:W-:-:S03]  /*12210*/  IADD3 R84, P5, R84, UR9, RZ ;  /* 0x0000000954547c10 */ /* 0x000fc6000ffbe0ff */
[----:B0-----:R-:W3:Y:S04]  /*12220*/  LDL.LU R82, [R1+0x750] ;  /* 0x0007500001527983 */ /* 0x001ee80000300800 */
[----:B------:R-:W3:Y:S04]  /*12230*/  LDL.LU R8, [R1+0x414] ;  /* 0x0004140001087983 */ /* 0x000ee80000300800 */
[----:B------:R-:W3:Y:S04]  /*12240*/  LDL.LU R2, [R1+0x438] ;  /* 0x0004380001027983 */ /* 0x000ee80000300800 */
[----:B------:R0:W-:Y:S01]  /*12250*/  STL [R1+0x488], R83 ;  /* 0x0004885301007387 */ /* 0x0001e20000100800 */
[----:B------:R-:W-:-:S03]  /*12260*/  IADD3.X R85, R85, UR6, RZ, P6, !PT ;  /* 0x0000000655557c10 */ /* 0x000fc6000b7fe4ff */
[----:B0-----:R-:W3:Y:S04]  /*12270*/  LDL.LU R83, [R1+0x74c] ;  /* 0x00074c0001537983 */ /* 0x001ee80000300800 */
[----:B------:R-:W3:Y:S04]  /*12280*/  LDL.LU R9, [R1+0x40c] ;  /* 0x00040c0001097983 */ /* 0x000ee80000300800 */
[----:B------:R-:W3:Y:S04]  /*12290*/  LDL.LU R10, [R1+0x430] ;  /* 0x00043000010a7983 */ /* 0x000ee80000300800 */
[----:B------:R-:W3:Y:S04]  /*122a0*/  LDL.LU R11, [R1+0x404] ;  /* 0x00040400010b7983 */ /* 0x000ee80000300800 */
[----:B------:R-:W3:Y:S04]  /*122b0*/  LDL.LU R12, [R1+0x428] ;  /* 0x00042800010c7983 */ /* 0x000ee80000300800 */
[----:B------:R-:W3:Y:S01]  /*122c0*/  LDL.LU R3, [R1+0x3fc] ;  /* 0x0003fc0001037983 */ /* 0x000ee20000300800 */
[----:B------:R-:W-:-:S03]  /*122d0*/  IADD3 R86, P6, R86, UR9, RZ ;  /* 0x0000000956567c10 */ /* 0x000fc6000ffde0ff */
[----:B------:R0:W-:Y:S01]  /*122e0*/  STL [R1+0x45c], R84 ;  /* 0x00045c5401007387 */ /* 0x0001e20000100800 */
[----:B------:R-:W-:-:S03]  /*122f0*/  IADD3.X R87, R87, UR6, RZ, P1, !PT ;  /* 0x0000000657577c10 */ /* 0x000fc60008ffe4ff */
[----:B0-----:R-:W3:Y:S04]  /*12300*/  LDL.LU R84, [R1+0x748] ;  /* 0x0007480001547983 */ /* 0x001ee80000300800 */
[----:B------:R-:W3:Y:S04]  /*12310*/  LDL.LU R13, [R1+0x420] ;  /* 0x00042000010d7983 */ /* 0x000ee80000300800 */
[----:B------:R0:W-:Y:S04]  /*12320*/  STL [R1+0x480], R85 ;  /* 0x0004805501007387 */ /* 0x0001e80000100800 */
[----:B0-----:R-:W3:Y:S04]  /*12330*/  LDL.LU R85, [R1+0x744] ;  /* 0x0007440001557983 */ /* 0x001ee80000300800 */
[----:B------:R0:W-:Y:S04]  /*12340*/  STL [R1+0x454], R86 ;  /* 0x0004545601007387 */ /* 0x0001e80000100800 */
[----:B0-----:R-:W3:Y:S04]  /*12350*/  LDL.LU R86, [R1+0x740] ;  /* 0x0007400001567983 */ /* 0x001ee80000300800 */
[----:B------:R0:W-:Y:S04]  /*12360*/  STL [R1+0x478], R87 ;  /* 0x0004785701007387 */ /* 0x0001e80000100800 */
[----:B0-----:R-:W3:Y:S01]  /*12370*/  LDL.LU R87, [R1+0x73c] ;  /* 0x00073c0001577983 */ /* 0x001ee20000300800 */
[----:B--2---:R-:W-:-:S02]  /*12380*/  IADD3 R245, P1, R245, UR9, RZ ;  /* 0x00000009f5f57c10 */ /* 0x004fc4000ff3e0ff */
[----:B----4-:R-:W-:-:S03]  /*12390*/  IADD3.X R246, R246, UR6, RZ, P2, !PT ;  /* 0x00000006f6f67c10 */ /* 0x010fc600097fe4ff */
        /* <DEDUP_REMOVED lines=13> */
[----:B------:R-:W-:-:S05]  /*12470*/  IADD3.X R14, R14, UR6, RZ, P6, !PT ;  /* 0x000000060e0e7c10 */ /* 0x000fca000b7fe4ff */
[----:B------:R0:W-:Y:S04]  /*12480*/  STL [R1+0x450], R14 ;  /* 0x0004500e01007387 */ /* 0x0001e80000100800 */
[----:B------:R-:W-:Y:S04]  /*12490*/  STL [R1+0x458], R252 ;  /* 0x000458fc01007387 */ /* 0x000fe80000100800 */
[----:B0-----:R-:W2:Y:S01]  /*124a0*/  LDL.LU R14, [R1+0x3f4] ;  /* 0x0003f400010e7983 */ /* 0x001ea20000300800 */
[----:B------:R-:W-:Y:S02]  /*124b0*/  IADD3 R4, P5, R4, UR9, RZ ;  /* 0x0000000904047c10 */ /* 0x000fe4000ffbe0ff */
[----:B------:R-:W-:-:S03]  /*124c0*/  IADD3 R5, P6, R5, UR9, RZ ;  /* 0x0000000905057c10 */ /* 0x000fc6000ffde0ff */
[----:B------:R-:W-:Y:S01]  /*124d0*/  STL [R1+0x42c], R4 ;  /* 0x00042c0401007387 */ /* 0x000fe20000100800 */
[----:B------:R-:W-:-:S03]  /*124e0*/  IADD3.X R6, R6, UR6, RZ, P1, !PT ;  /* 0x0000000606067c10 */ /* 0x000fc60008ffe4ff */
[----:B------:R-:W-:Y:S01]  /*124f0*/  STL [R1+0x424], R5 ;  /* 0x0004240501007387 */ /* 0x000fe20000100800 */
[----:B------:R-:W-:Y:S02]  /*12500*/  IADD3.X R15, R15, UR6, RZ, P2, !PT ;  /* 0x000000060f0f7c10 */ /* 0x000fe400097fe4ff */
[----:B------:R-:W-:-:S03]  /*12510*/  IADD3 R7, P1, R7, UR9, RZ ;  /* 0x0000000907077c10 */ /* 0x000fc6000ff3e0ff */
[----:B------:R0:W-:Y:S04]  /*12520*/  STL [R1+0x440], R15 ;  /* 0x0004400f01007387 */ /* 0x0001e80000100800 */
[----:B------:R-:W-:Y:S04]  /*12530*/  STL [R1+0x448], R6 ;  /* 0x0004480601007387 */ /* 0x000fe80000100800 */
[----:B0-----:R-:W3:Y:S01]  /*12540*/  LDL.LU R15, [R1+0x418] ;  /* 0x00041800010f7983 */ /* 0x001ee20000300800 */
[----:B------:R-:W-:Y:S02]  /*12550*/  IADD3 R8, P2, R8, UR9, RZ ;  /* 0x0000000908087c10 */ /* 0x000fe4000ff5e0ff */
[----:B------:R-:W-:Y:S01]  /*12560*/  IADD3.X R2, R2, UR6, RZ, P3, !PT ;  /* 0x0000000602027c10 */ /* 0x000fe20009ffe4ff */
[----:B------:R-:W-:Y:S04]  /*12570*/  STL [R1+0x41c], R7 ;  /* 0x00041c0701007387 */ /* 0x000fe80000100800 */
[----:B------:R0:W-:Y:S04]  /*12580*/  STL [R1+0x438], R2 ;  /* 0x0004380201007387 */ /* 0x0001e80000100800 */
[----:B0-----:R-:W4:Y:S01]  /*12590*/  LDL.LU R2, [R1+0x3ec] ;  /* 0x0003ec0001027983 */ /* 0x001f220000300800 */
[----:B------:R-:W-:-:S03]  /*125a0*/  IADD3 R9, P3, R9, UR9, RZ ;  /* 0x0000000909097c10 */ /* 0x000fc6000ff7e0ff */
[----:B------:R-:W-:Y:S01]  /*125b0*/  STL [R1+0x414], R8 ;  /* 0x0004140801007387 */ /* 0x000fe20000100800 */
[----:B------:R-:W-:-:S03]  /*125c0*/  IADD3.X R10, R10, UR6, RZ, P4, !PT ;  /* 0x000000060a0a7c10 */ /* 0x000fc6000a7fe4ff */
[----:B------:R-:W-:Y:S01]  /*125d0*/  STL [R1+0x40c], R9 ;  /* 0x00040c0901007387 */ /* 0x000fe20000100800 */
[----:B------:R-:W-:-:S03]  /*125e0*/  IADD3 R11, P4, R11, UR9, RZ ;  /* 0x000000090b0b7c10 */ /* 0x000fc6000ff9e0ff */
[----:B------:R-:W-:Y:S01]  /*125f0*/  STL [R1+0x430], R10 ;  /* 0x0004300a01007387 */ /* 0x000fe20000100800 */
[----:B------:R-:W-:-:S03]  /*12600*/  IADD3.X R12, R12, UR6, RZ, P5, !PT ;  /* 0x000000060c0c7c10 */ /* 0x000fc6000affe4ff */
[----:B------:R-:W4:Y:S01]  /*12610*/  LDL.LU R240, [R1+0x410] ;  /* 0x0004100001f07983 */ /* 0x000f220000300800 */
[----:B------:R-:W-:-:S03]  /*12620*/  IADD3 R3, P5, R3, UR9, RZ ;  /* 0x0000000903037c10 */ /* 0x000fc6000ffbe0ff */
[----:B------:R-:W-:Y:S04]  /*12630*/  STL [R1+0x404], R11 ;  /* 0x0004040b01007387 */ /* 0x000fe80000100800 */
[----:B------:R0:W-:Y:S04]  /*12640*/  STL [R1+0x3fc], R3 ;  /* 0x0003fc0301007387 */ /* 0x0001e80000100800 */
[----:B------:R-:W-:Y:S04]  /*12650*/  STL [R1+0x428], R12 ;  /* 0x0004280c01007387 */ /* 0x000fe80000100800 */
[----:B0-----:R-:W4:Y:S01]  /*12660*/  LDL.LU R3, [R1+0x3e4] ;  /* 0x0003e40001037983 */ /* 0x001f220000300800 */
[----:B------:R-:W-:-:S03]  /*12670*/  IADD3.X R13, R13, UR6, RZ, P6, !PT ;  /* 0x000000060d0d7c10 */ /* 0x000fc6000b7fe4ff */
        /* <DEDUP_REMOVED lines=14> */
[----:B0-----:R-:W4:Y:S04]  /*12760*/  LDL.LU R13, [R1+0x3ac] ;  /* 0x0003ac00010d7983 */ /* 0x001f280000300800 */
[----:B------:R-:W4:Y:S04]  /*12770*/  LDL.LU R5, [R1+0x3d0] ;  /* 0x0003d00001057983 */ /* 0x000f280000300800 */
[----:B------:R-:W4:Y:S04]  /*12780*/  LDL.LU R6, [R1+0x3a4] ;  /* 0x0003a40001067983 */ /* 0x000f280000300800 */
[----:B------:R-:W4:Y:S01]  /*12790*/  LDL.LU R7, [R1+0x3c8] ;  /* 0x0003c80001077983 */ /* 0x000f220000300800 */
[----:B--2---:R-:W-:-:S05]  /*127a0*/  IADD3 R14, P6, R14, UR9, RZ ;  /* 0x000000090e0e7c10 */ /* 0x004fca000ffde0ff */
[----:B------:R0:W-:Y:S04]  /*127b0*/  STL [R1+0x3f4], R14 ;  /* 0x0003f40e01007387 */ /* 0x0001e80000100800 */
[----:B0-----:R-:W2:Y:S04]  /*127c0*/  LDL.LU R14, [R1+0x39c] ;  /* 0x00039c00010e7983 */ /* 0x001ea80000300800 */
[----:B------:R-:W2:Y:S01]  /*127d0*/  LDL.LU R8, [R1+0x3c0] ;  /* 0x0003c00001087983 */ /* 0x000ea20000300800 */
[----:B---3--:R-:W-:-:S05]  /*127e0*/  IADD3.X R15, R15, UR6, RZ, P1, !PT ;  /* 0x000000060f0f7c10 */ /* 0x008fca0008ffe4ff */
[----:B------:R0:W-:Y:S04]  /*127f0*/  STL [R1+0x418], R15 ;  /* 0x0004180f01007387 */ /* 0x0001e80000100800 */
[----:B0-----:R-:W3:Y:S04]  /*12800*/  LDL.LU R15, [R1+0x394] ;  /* 0x00039400010f7983 */ /* 0x001ee80000300800 */
[----:B------:R-:W3:Y:S01]  /*12810*/  LDL.LU R9, [R1+0x3b8] ;  /* 0x0003b80001097983 */ /* 0x000ee20000300800 */
[----:B----4-:R-:W-:-:S03]  /*12820*/  IADD3 R2, P1, R2, UR9, RZ ;  /* 0x0000000902027c10 */ /* 0x010fc6000ff3e0ff */
[----:B------:R-:W4:Y:S04]  /*12830*/  LDL.LU R10, [R1+0x38c] ;  /* 0x00038c00010a7983 */ /* 0x000f280000300800 */
[----:B------:R-:W4:Y:S04]  /*12840*/  LDL.LU R11, [R1+0x3b0] ;  /* 0x0003b000010b7983 */ /* 0x000f280000300800 */
[----:B------:R0:W-:Y:S04]  /*12850*/  STL [R1+0x3ec], R2 ;  /* 0x0003ec0201007387 */ /* 0x0001e80000100800 */
[----:B------:R-:W4:Y:S01]  /*12860*/  LDL.LU R12, [R1+0x384] ;  /* 0x00038400010c7983 */ /* 0x000f220000300800 */
[----:B------:R-:W-:-:S03]  /*12870*/  IADD3.X R240, R240, UR6, RZ, P2, !PT ;  /* 0x00000006f0f07c10 */ /* 0x000fc600097fe4ff */
[----:B0-----:R-:W4:Y:S01]  /*12880*/  LDL.LU R2, [R1+0x3a8] ;  /* 0x0003a80001027983 */ /* 0x001f220000300800 */
[----:B------:R-:W-:Y:S02]  /*12890*/  IADD3 R3, P2, R3, UR9, RZ ;  /* 0x0000000903037c10 */ /* 0x000fe4000ff5e0ff */
[----:B------:R-:W-:-:S03]  /*128a0*/  IADD3.X R241, R241, UR6, RZ, P3, !PT ;  /* 0x00000006f1f17c10 */ /* 0x000fc60009ffe4ff */
[----:B------:R0:W-:Y:S01]  /*128b0*/  STL [R1+0x3e4], R3 ;  /* 0x0003e40301007387 */ /* 0x0001e20000100800 */
[----:B------:R-:W-:Y:S02]  /*128c0*/  IADD3 R242, P3, R242, UR9, RZ ;  /* 0x00000009f2f27c10 */ /* 0x000fe4000ff7e0ff */
[----:B------:R-:W-:Y:S01]  /*128d0*/  IADD3.X R243, R243, UR6, RZ, P4, !PT ;  /* 0x00000006f3f37c10 */ /* 0x000fe2000a7fe4ff */
[----:B0-----:R-:W4:Y:S04]  /*128e0*/  LDL.LU R3, [R1+0x37c] ;  /* 0x00037c0001037983 */ /* 0x001f280000300800 */
        /* <DEDUP_REMOVED lines=18> */
[----:B------:R-:W-:Y:S01]  /*12a10*/  IADD3.X R4, R4, UR6, RZ, P3, !PT ;  /* 0x0000000604047c10 */ /* 0x000fe20009ffe4ff */
[----:B------:R-:W-:Y:S01]  /*12a20*/  STL [R1+0x3e8], R249 ;  /* 0x0003e8f901007387 */ /* 0x000fe20000100800 */
[----:B------:R-:W-:-:S03]  /*12a30*/  IADD3 R13, P3, R13, UR9, RZ ;  /* 0x000000090d0d7c10 */ /* 0x000fc6000ff7e0ff */
[----:B------:R-:W-:Y:S04]  /*12a40*/  STL [R1+0x3bc], R250 ;  /* 0x0003bcfa01007387 */ /* 0x000fe80000100800 */
[----:B------:R-:W-:Y:S01]  /*12a50*/  STL [R1+0x3e0], R251 ;  /* 0x0003e0fb01007387 */ /* 0x000fe20000100800 */
[----:B------:R-:W-:-:S03]  /*12a60*/  IADD3.X R5, R5, UR6, RZ, P4, !PT ;  /* 0x0000000605057c10 */ /* 0x000fc6000a7fe4ff */
[----:B------:R0:W-:Y:S01]  /*12a70*/  STL [R1+0x3ac], R13 ;  /* 0x0003ac0d01007387 */ /* 0x0001e20000100800 */
[----:B------:R-:W-:Y:S02]  /*12a80*/  IADD3 R6, P4, R6, UR9, RZ ;  /* 0x0000000906067c10 */ /* 0x000fe4000ff9e0ff */
[----:B------:R-:W-:Y:S01]  /*12a90*/  IADD3.X R7, R7, UR6, RZ, P5, !PT ;  /* 0x0000000607077c10 */ /* 0x000fe2000affe4ff */
[----:B------:R-:W-:Y:S04]  /*12aa0*/  STL [R1+0x3b4], R252 ;  /* 0x0003b4fc01007387 */ /* 0x000fe80000100800 */
[----:B0-----:R-:W4:Y:S04]  /*12ab0*/  LDL.LU R13, [R1+0x3a0] ;  /* 0x0003a000010d7983 */ /* 0x001f280000300800 */
[----:B------:R-:W-:Y:S04]  /*12ac0*/  STL [R1+0x3d8], R4 ;  /* 0x0003d80401007387 */ /* 0x000fe80000100800 */
[----:B------:R-:W-:Y:S01]  /*12ad0*/  STL [R1+0x3d0], R5 ;  /* 0x0003d00501007387 */ /* 0x000fe20000100800 */
[----:B--2---:R-:W-:-:S05]  /*12ae0*/  IADD3 R14, P5, R14, UR9, RZ ;  /* 0x000000090e0e7c10 */ /* 0x004fca000ffbe0ff */
[----:B------:R0:W-:Y:S04]  /*12af0*/  STL [R1+0x39c], R14 ;  /* 0x00039c0e01007387 */ /* 0x0001e80000100800 */
[----:B------:R-:W-:Y:S04]  /*12b00*/  STL [R1+0x3a4], R6 ;  /* 0x0003a40601007387 */ /* 0x000fe80000100800 */
[----:B0-----:R-:W2:Y:S01]  /*12b10*/  LDL.LU R14, [R1+0x374] ;  /* 0x00037400010e7983 */ /* 0x001ea20000300800 */
[----:B------:R-:W-:-:S03]  /*12b20*/  IADD3.X R8, R8, UR6, RZ, P6, !PT ;  /* 0x0000000608087c10 */ /* 0x000fc6000b7fe4ff */
[----:B------:R-:W-:Y:S01]  /*12b30*/  STL [R1+0x3c8], R7 ;  /* 0x0003c80701007387 */ /* 0x000fe20000100800 */
[----:B---3--:R-:W-:Y:S02]  /*12b40*/  IADD3 R15, P6, R15, UR9, RZ ;  /* 0x000000090f0f7c10 */ /* 0x008fe4000ffde0ff */
[----:B------:R-:W-:-:S03]  /*12b50*/  IADD3.X R9, R9, UR6, RZ, P1, !PT ;  /* 0x0000000609097c10 */ /* 0x000fc60008ffe4ff */
[----:B------:R0:W-:Y:S01]  /*12b60*/  STL [R1+0x394], R15 ;  /* 0x0003940f01007387 */ /* 0x0001e20000100800 */
[----:B----4-:R-:W-:Y:S02]  /*12b70*/  IADD3 R10, P1, R10, UR9, RZ ;  /* 0x000000090a0a7c10 */ /* 0x010fe4000ff3e0ff */
[----:B------:R-:W-:Y:S01]  /*12b80*/  IADD3.X R11, R11, UR6, RZ, P2, !PT ;  /* 0x000000060b0b7c10 */ /* 0x000fe200097fe4ff */
[----:B0-----:R-:W3:Y:S04]  /*12b90*/  LDL.LU R15, [R1+0x398] ;  /* 0x00039800010f7983 */ /* 0x001ee80000300800 */
[----:B------:R-:W-:Y:S01]  /*12ba0*/  STL [R1+0x3c0], R8 ;  /* 0x0003c00801007387 */ /* 0x000fe20000100800 */
[----:B------:R-:W-:-:S03]  /*12bb0*/  IADD3 R12, P2, R12, UR9, RZ ;  /* 0x000000090c0c7c10 */ /* 0x000fc6000ff5e0ff */
[----:B------:R-:W-:Y:S01]  /*12bc0*/  STL [R1+0x3b8], R9 ;  /* 0x0003b80901007387 */ /* 0x000fe20000100800 */
[----:B------:R-:W-:-:S03]  /*12bd0*/  IADD3.X R2, R2, UR6, RZ, P3, !PT ;  /* 0x0000000602027c10 */ /* 0x000fc60009ffe4ff */
[----:B------:R-:W-:Y:S04]  /*12be0*/  STL [R1+0x38c], R10 ;  /* 0x00038c0a01007387 */ /* 0x000fe80000100800 */
[----:B------:R-:W4:Y:S04]  /*12bf0*/  LDL.LU R240, [R1+0x36c] ;  /* 0x00036c0001f07983 */ /* 0x000f280000300800 */
[----:B------:R-:W-:Y:S04]  /*12c00*/  STL [R1+0x3b0], R11 ;  /* 0x0003b00b01007387 */ /* 0x000fe80000100800 */
[----:B------:R0:W-:Y:S04]  /*12c10*/  STL [R1+0x3a8], R2 ;  /* 0x0003a80201007387 */ /* 0x0001e80000100800 */
[----:B------:R-:W-:Y:S04]  /*12c20*/  STL [R1+0x384], R12 ;  /* 0x0003840c01007387 */ /* 0x000fe80000100800 */
[----:B0-----:R-:W4:Y:S04]  /*12c30*/  LDL.LU R2, [R1+0x390] ;  /* 0x0003900001027983 */ /* 0x001f280000300800 */
[----:B------:R-:W4:Y:S01]  /*12c40*/  LDL.LU R241, [R1+0x364] ;  /* 0x0003640001f17983 */ /* 0x000f220000300800 */
[----:B------:R-:W-:-:S03]  /*12c50*/  IADD3 R3, P3, R3, UR9, RZ ;  /* 0x0000000903037c10 */ /* 0x000fc6000ff7e0ff */
        /* <DEDUP_REMOVED lines=15> */
[----:B------:R-:W4:Y:S01]  /*12d50*/  LDL.LU R6, [R1+0x350] ;  /* 0x0003500001067983 */ /* 0x000f220000300800 */
[----:B------:R-:W-:-:S03]  /*12d60*/  IADD3.X R13, R13, UR6, RZ, P4, !PT ;  /* 0x000000060d0d7c10 */ /* 0x000fc6000a7fe4ff */
[----:B------:R-:W4:Y:S04]  /*12d70*/  LDL.LU R7, [R1+0x324] ;  /* 0x0003240001077983 */ /* 0x000f280000300800 */
[----:B------:R0:W-:Y:S04]  /*12d80*/  STL [R1+0x3a0], R13 ;  /* 0x0003a00d01007387 */ /* 0x0001e80000100800 */
[----:B0-----:R-:W4:Y:S04]  /*12d90*/  LDL.LU R13, [R1+0x348] ;  /* 0x00034800010d7983 */ /* 0x001f280000300800 */
[----:B------:R-:W4:Y:S01]  /*12da0*/  LDL.LU R8, [R1+0x31c] ;  /* 0x00031c0001087983 */ /* 0x000f220000300800 */
[----:B--2---:R-:W-:-:S05]  /*12db0*/  IADD3 R14, P4, R14, UR9, RZ ;  /* 0x000000090e0e7c10 */ /* 0x004fca000ff9e0ff */
[----:B------:R0:W-:Y:S04]  /*12dc0*/  STL [R1+0x374], R14 ;  /* 0x0003740e01007387 */ /* 0x0001e80000100800 */
[----:B0-----:R-:W2:Y:S04]  /*12dd0*/  LDL.LU R14, [R1+0x340] ;  /* 0x00034000010e7983 */ /* 0x001ea80000300800 */
[----:B------:R-:W2:Y:S04]  /*12de0*/  LDL.LU R9, [R1+0x314] ;  /* 0x0003140001097983 */ /* 0x000ea80000300800 */
[----:B------:R-:W2:Y:S04]  /*12df0*/  LDL.LU R10, [R1+0x338] ;  /* 0x00033800010a7983 */ /* 0x000ea80000300800 */
[----:B------:R-:W2:Y:S01]  /*12e00*/  LDL.LU R11, [R1+0x30c] ;  /* 0x00030c00010b7983 */ /* 0x000ea20000300800 */
[----:B---3--:R-:W-:-:S05]  /*12e10*/  IADD3.X R15, R15, UR6, RZ, P5, !PT ;  /* 0x000000060f0f7c10 */ /* 0x008fca000affe4ff */
[----:B------:R0:W-:Y:S04]  /*12e20*/  STL [R1+0x398], R15 ;  /* 0x0003980f01007387 */ /* 0x0001e80000100800 */
[----:B------:R-:W3:Y:S04]  /*12e30*/  LDL.LU R12, [R1+0x330] ;  /* 0x00033000010c7983 */ /* 0x000ee80000300800 */
[----:B0-----:R-:W3:Y:S01]  /*12e40*/  LDL.LU R15, [R1+0x304] ;  /* 0x00030400010f7983 */ /* 0x001ee20000300800 */
[----:B----4-:R-:W-:Y:S02]  /*12e50*/  IADD3 R240, P5, R240, UR9, RZ ;  /* 0x00000009f0f07c10 */ /* 0x010fe4000ffbe0ff */
[----:B------:R-:W-:-:S02]  /*12e60*/  IADD3.X R2, R2, UR6, RZ, P6, !PT ;  /* 0x0000000602027c10 */ /* 0x000fc4000b7fe4ff */
[----:B------:R-:W-:-:S03]  /*12e70*/  IADD3 R241, P6, R241, UR9, RZ ;  /* 0x00000009f1f17c10 */ /* 0x000fc6000ffde0ff */
[----:B------:R0:W-:Y:S01]  /*12e80*/  STL [R1+0x390], R2 ;  /* 0x0003900201007387 */ /* 0x0001e20000100800 */
[----:B------:R-:W-:Y:S02]  /*12e90*/  IADD3.X R242, R242, UR6, RZ, P1, !PT ;  /* 0x00000006f2f27c10 */ /* 0x000fe40008ffe4ff */
[----:B------:R-:W-:Y:S01]  /*12ea0*/  IADD3 R243, P1, R243, UR9, RZ ;  /* 0x00000009f3f37c10 */ /* 0x000fe2000ff3e0ff */
[----:B0-----:R-:W4:Y:S04]  /*12eb0*/  LDL.LU R2, [R1+0x328] ;  /* 0x0003280001027983 */ /* 0x001f280000300800 */
        /* <DEDUP_REMOVED lines=24> */
[----:B------:R0:W-:Y:S01]  /*13040*/  STL [R1+0x358], R3 ;  /* 0x0003580301007387 */ /* 0x0001e20000100800 */
[----:B------:R-:W-:-:S03]  /*13050*/  IADD3.X R6, R6, UR6, RZ, P2, !PT ;  /* 0x0000000606067c10 */ /* 0x000fc600097fe4ff */
[----:B------:R-:W-:Y:S04]  /*13060*/  STL [R1+0x360], R252 ;  /* 0x000360fc01007387 */ /* 0x000fe80000100800 */
[----:B0-----:R-:W4:Y:S04]  /*13070*/  LDL.LU R3, [R1+0x2fc] ;  /* 0x0002fc0001037983 */ /* 0x001f280000300800 */
[----:B------:R-:W-:Y:S01]  /*13080*/  STL [R1+0x334], R4 ;  /* 0x0003340401007387 */ /* 0x000fe20000100800 */
[----:B------:R-:W-:-:S03]  /*13090*/  IADD3.X R13, R13, UR6, RZ, P3, !PT ;  /* 0x000000060d0d7c10 */ /* 0x000fc60009ffe4ff */
[----:B------:R-:W-:Y:S01]  /*130a0*/  STL [R1+0x32c], R5 ;  /* 0x00032c0501007387 */ /* 0x000fe20000100800 */
[----:B------:R-:W-:-:S03]  /*130b0*/  IADD3 R7, P2, R7, UR9, RZ ;  /* 0x0000000907077c10 */ /* 0x000fc6000ff5e0ff */
[----:B------:R0:W-:Y:S04]  /*130c0*/  STL [R1+0x348], R13 ;  /* 0x0003480d01007387 */ /* 0x0001e80000100800 */
[----:B------:R-:W-:Y:S04]  /*130d0*/  STL [R1+0x350], R6 ;  /* 0x0003500601007387 */ /* 0x000fe80000100800 */
[----:B0-----:R-:W4:Y:S04]  /*130e0*/  LDL.LU R13, [R1+0x320] ;  /* 0x00032000010d7983 */ /* 0x001f280000300800 */
[----:B------:R-:W-:Y:S01]  /*130f0*/  STL [R1+0x324], R7 ;  /* 0x0003240701007387 */ /* 0x000fe20000100800 */
[----:B--2---:R-:W-:-:S05]  /*13100*/  IADD3.X R14, R14, UR6, RZ, P4, !PT ;  /* 0x000000060e0e7c10 */ /* 0x004fca000a7fe4ff */
[----:B------:R0:W-:Y:S04]  /*13110*/  STL [R1+0x340], R14 ;  /* 0x0003400e01007387 */ /* 0x0001e80000100800 */
[----:B0-----:R-:W2:Y:S01]  /*13120*/  LDL.LU R14, [R1+0x2f4] ;  /* 0x0002f400010e7983 */ /* 0x001ea20000300800 */
[----:B------:R-:W-:Y:S02]  /*13130*/  IADD3 R8, P3, R8, UR9, RZ ;  /* 0x0000000908087c10 */ /* 0x000fe4000ff7e0ff */
[----:B------:R-:W-:Y:S02]  /*13140*/  IADD3 R9, P4, R9, UR9, RZ ;  /* 0x0000000909097c10 */ /* 0x000fe4000ff9e0ff */
[----:B------:R-:W-:Y:S01]  /*13150*/  IADD3.X R10, R10, UR6, RZ, P5, !PT ;  /* 0x000000060a0a7c10 */ /* 0x000fe2000affe4ff */
[----:B------:R-:W-:Y:S01]  /*13160*/  STL [R1+0x31c], R8 ;  /* 0x00031c0801007387 */ /* 0x000fe20000100800 */
[----:B------:R-:W-:-:S02]  /*13170*/  IADD3 R11, P5, R11, UR9, RZ ;  /* 0x000000090b0b7c10 */ /* 0x000fc4000ffbe0ff */
[----:B---3--:R-:W-:Y:S01]  /*13180*/  IADD3.X R12, R12, UR6, RZ, P6, !PT ;  /* 0x000000060c0c7c10 */ /* 0x008fe2000b7fe4ff */
[----:B------:R-:W-:Y:S01]  /*13190*/  STL [R1+0x314], R9 ;  /* 0x0003140901007387 */ /* 0x000fe20000100800 */
[----:B------:R-:W-:-:S03]  /*131a0*/  IADD3 R15, P6, R15, UR8, RZ ;  /* 0x000000080f0f7c10 */ /* 0x000fc6000ffde0ff */
[----:B------:R-:W-:Y:S04]  /*131b0*/  STL [R1+0x338], R10 ;  /* 0x0003380a01007387 */ /* 0x000fe80000100800 */
[----:B------:R-:W3:Y:S04]  /*131c0*/  LDL.LU R240, [R1+0x318] ;  /* 0x0003180001f07983 */ /* 0x000ee80000300800 */
[----:B------:R-:W-:Y:S04]  /*131d0*/  STL [R1+0x30c], R11 ;  /* 0x00030c0b01007387 */ /* 0x000fe80000100800 */
[----:B------:R0:W-:Y:S04]  /*131e0*/  STL [R1+0x304], R15 ;  /* 0x0003040f01007387 */ /* 0x0001e80000100800 */
[----:B------:R-:W-:Y:S04]  /*131f0*/  STL [R1+0x330], R12 ;  /* 0x0003300c01007387 */ /* 0x000fe80000100800 */
[----:B0-----:R-:W3:Y:S04]  /*13200*/  LDL.LU R15, [R1+0x2ec] ;  /* 0x0002ec00010f7983 */ /* 0x001ee80000300800 */
[----:B------:R-:W3:Y:S04]  /*13210*/  LDL.LU R241, [R1+0x310] ;  /* 0x0003100001f17983 */ /* 0x000ee80000300800 */
[----:B------:R-:W3:Y:S01]  /*13220*/  LDL.LU R242, [R1+0x2e4] ;  /* 0x0002e40001f27983 */ /* 0x000ee20000300800 */
[----:B----4-:R-:W-:-:S03]  /*13230*/  IADD3.X R2, R2, UR6, RZ, P1, !PT ;  /* 0x0000000602027c10 */ /* 0x010fc60008ffe4ff */
        /* <DEDUP_REMOVED lines=16> */
[----:B------:R-:W-:-:S05]  /*13340*/  IADD3 R3, P1, R3, UR8, RZ ;  /* 0x0000000803037c10 */ /* 0x000fca000ff3e0ff */
[----:B------:R0:W-:Y:S04]  /*13350*/  STL [R1+0x2fc], R3 ;  /* 0x0002fc0301007387 */ /* 0x0001e80000100800 */
[----:B0-----:R-:W4:Y:S04]  /*13360*/  LDL.LU R3, [R1+0x2a4] ;  /* 0x0002a40001037983 */ /* 0x001f280000300800 */
[----:B------:R-:W4:Y:S01]  /*13370*/  LDL.LU R8, [R1+0x2c8] ;  /* 0x0002c80001087983 */ /* 0x000f220000300800 */
[----:B------:R-:W-:-:S05]  /*13380*/  IADD3.X R13, R13, UR6, RZ, P2, !PT ;  /* 0x000000060d0d7c10 */ /* 0x000fca00097fe4ff */
[----:B------:R0:W-:Y:S04]  /*13390*/  STL [R1+0x320], R13 ;  /* 0x0003200d01007387 */ /* 0x0001e80000100800 */
[----:B0-----:R-:W4:Y:S04]  /*133a0*/  LDL.LU R13, [R1+0x298] ;  /* 0x00029800010d7983 */ /* 0x001f280000300800 */
[----:B------:R-:W4:Y:S04]  /*133b0*/  LDL.LU R9, [R1+0x2c0] ;  /* 0x0002c00001097983 */ /* 0x000f280000300800 */
[----:B------:R-:W4:Y:S04]  /*133c0*/  LDL.LU R10, [R1+0x290] ;  /* 0x00029000010a7983 */ /* 0x000f280000300800 */
[----:B------:R-:W4:Y:S01]  /*133d0*/  LDL.LU R11, [R1+0x2b8] ;  /* 0x0002b800010b7983 */ /* 0x000f220000300800 */
[----:B--2---:R-:W-:-:S05]  /*133e0*/  IADD3 R14, P2, R14, UR8, RZ ;  /* 0x000000080e0e7c10 */ /* 0x004fca000ff5e0ff */
[----:B------:R0:W-:Y:S04]  /*133f0*/  STL [R1+0x2f4], R14 ;  /* 0x0002f40e01007387 */ /* 0x0001e80000100800 */
[----:B------:R-:W2:Y:S04]  /*13400*/  LDL.LU R12, [R1+0x288] ;  /* 0x00028800010c7983 */ /* 0x000ea80000300800 */
[----:B0-----:R-:W2:Y:S01]  /*13410*/  LDL.LU R14, [R1+0x2b0] ;  /* 0x0002b000010e7983 */ /* 0x001ea20000300800 */
[----:B---3--:R-:W-:Y:S02]  /*13420*/  IADD3.X R240, R240, UR6, RZ, P3, !PT ;  /* 0x00000006f0f07c10 */ /* 0x008fe40009ffe4ff */
[----:B------:R-:W-:-:S02]  /*13430*/  IADD3 R15, P3, R15, UR8, RZ ;  /* 0x000000080f0f7c10 */ /* 0x000fc4000ff7e0ff */
[----:B------:R-:W-:-:S03]  /*13440*/  IADD3.X R241, R241, UR6, RZ, P4, !PT ;  /* 0x00000006f1f17c10 */ /* 0x000fc6000a7fe4ff */
[----:B------:R0:W-:Y:S01]  /*13450*/  STL [R1+0x2ec], R15 ;  /* 0x0002ec0f01007387 */ /* 0x0001e20000100800 */
[----:B------:R-:W-:Y:S02]  /*13460*/  IADD3 R242, P4, R242, UR8, RZ ;  /* 0x00000008f2f27c10 */ /* 0x000fe4000ff9e0ff */
[----:B----4-:R-:W-:Y:S01]  /*13470*/  IADD3.X R243, R243, UR6, RZ, P5, !PT ;  /* 0x00000006f3f37c10 */ /* 0x010fe2000affe4ff */
[----:B0-----:R-:W3:Y:S04]  /*13480*/  LDL.LU R15, [R1+0x280] ;  /* 0x00028000010f7983 */ /* 0x001ee80000300800 */
        /* <DEDUP_REMOVED lines=21> */
[----:B------:R-:W-:Y:S01]  /*135e0*/  STL [R1+0x2c4], R250 ;  /* 0x0002c4fa01007387 */ /* 0x000fe20000100800 */
[----:B------:R-:W-:-:S03]  /*135f0*/  IADD3.X R5, R5, UR5, RZ, P5, !PT ;  /* 0x0000000505057c10 */ /* 0x000fc6000affe4ff */
[----:B------:R-:W-:Y:S01]  /*13600*/  STL [R1+0x2e8], R251 ;  /* 0x0002e8fb01007387 */ /* 0x000fe20000100800 */
[----:B------:R-:W-:-:S03]  /*13610*/  IADD3 R6, P5, R6, UR8, RZ ;  /* 0x0000000806067c10 */ /* 0x000fc6000ffbe0ff */
[----:B------:R0:W-:Y:S01]  /*13620*/  STL [R1+0x2b4], R2 ;  /* 0x0002b40201007387 */ /* 0x0001e20000100800 */
[----:B------:R-:W-:-:S03]  /*13630*/  IADD3.X R7, R7, UR5, RZ, P6, !PT ;  /* 0x0000000507077c10 */ /* 0x000fc6000b7fe4ff */
[----:B------:R-:W-:Y:S04]  /*13640*/  STL [R1+0x2bc], R252 ;  /* 0x0002bcfc01007387 */ /* 0x000fe80000100800 */
[----:B0-----:R-:W4:Y:S04]  /*13650*/  LDL.LU R2, [R1+0x2a8] ;  /* 0x0002a80001027983 */ /* 0x001f280000300800 */
[----:B------:R-:W-:Y:S01]  /*13660*/  STL [R1+0x2e0], R4 ;  /* 0x0002e00401007387 */ /* 0x000fe20000100800 */
[----:B------:R-:W-:-:S03]  /*13670*/  IADD3 R3, P6, R3, UR8, RZ ;  /* 0x0000000803037c10 */ /* 0x000fc6000ffde0ff */
[----:B------:R-:W-:Y:S01]  /*13680*/  STL [R1+0x2d8], R5 ;  /* 0x0002d80501007387 */ /* 0x000fe20000100800 */
[----:B------:R-:W-:-:S03]  /*13690*/  IADD3.X R8, R8, UR5, RZ, P1, !PT ;  /* 0x0000000508087c10 */ /* 0x000fc60008ffe4ff */
[----:B------:R0:W-:Y:S04]  /*136a0*/  STL [R1+0x2a4], R3 ;  /* 0x0002a40301007387 */ /* 0x0001e80000100800 */
[----:B------:R-:W-:Y:S04]  /*136b0*/  STL [R1+0x2ac], R6 ;  /* 0x0002ac0601007387 */ /* 0x000fe80000100800 */
[----:B0-----:R-:W4:Y:S01]  /*136c0*/  LDL.LU R3, [R1+0x278] ;  /* 0x0002780001037983 */ /* 0x001f220000300800 */
[----:B------:R-:W-:-:S03]  /*136d0*/  IADD3 R13, P1, R13, UR8, RZ ;  /* 0x000000080d0d7c10 */ /* 0x000fc6000ff3e0ff */
[----:B------:R-:W-:Y:S01]  /*136e0*/  STL [R1+0x2d0], R7 ;  /* 0x0002d00701007387 */ /* 0x000fe20000100800 */
[----:B------:R-:W-:-:S03]  /*136f0*/  IADD3.X R9, R9, UR5, RZ, P2, !PT ;  /* 0x0000000509097c10 */ /* 0x000fc600097fe4ff */
[----:B------:R0:W-:Y:S01]  /*13700*/  STL [R1+0x298], R13 ;  /* 0x0002980d01007387 */ /* 0x0001e20000100800 */
[----:B------:R-:W-:Y:S02]  /*13710*/  IADD3 R10, P2, R10, UR8, RZ ;  /* 0x000000080a0a7c10 */ /* 0x000fe4000ff5e0ff */
[----:B------:R-:W-:Y:S01]  /*13720*/  IADD3.X R11, R11, UR5, RZ, P3, !PT ;  /* 0x000000050b0b7c10 */ /* 0x000fe20009ffe4ff */
[----:B0-----:R-:W4:Y:S04]  /*13730*/  LDL.LU R13, [R1+0x2a0] ;  /* 0x0002a000010d7983 */ /* 0x001f280000300800 */
[----:B------:R-:W-:Y:S04]  /*13740*/  STL [R1+0x2c8], R8 ;  /* 0x0002c80801007387 */ /* 0x000fe80000100800 */
[----:B------:R-:W-:Y:S04]  /*13750*/  STL [R1+0x2c0], R9 ;  /* 0x0002c00901007387 */ /* 0x000fe80000100800 */
[----:B------:R-:W-:Y:S01]  /*13760*/  STL [R1+0x290], R10 ;  /* 0x0002900a01007387 */ /* 0x000fe20000100800 */
[----:B--2---:R-:W-:-:S05]  /*13770*/  IADD3.X R14, R14, UR5, RZ, P4, !PT ;  /* 0x000000050e0e7c10 */ /* 0x004fca000a7fe4ff */
[----:B------:R0:W-:Y:S04]  /*13780*/  STL [R1+0x2b0], R14 ;  /* 0x0002b00e01007387 */ /* 0x0001e80000100800 */
[----:B------:R-:W-:Y:S04]  /*13790*/  STL [R1+0x2b8], R11 ;  /* 0x0002b80b01007387 */ /* 0x000fe80000100800 */
[----:B0-----:R-:W2:Y:S01]  /*137a0*/  LDL.LU R14, [R1+0x270] ;  /* 0x00027000010e7983 */ /* 0x001ea20000300800 */
[----:B------:R-:W-:-:S05]  /*137b0*/  IADD3 R12, P3, R12, UR8, RZ ;  /* 0x000000080c0c7c10 */ /* 0x000fca000ff7e0ff */
[----:B------:R-:W-:Y:S04]  /*137c0*/  STL [R1+0x288], R12 ;  /* 0x0002880c01007387 */ /* 0x000fe80000100800 */
[----:B------:R-:W2:Y:S04]  /*137d0*/  LDL.LU R240, [R1+0x294] ;  /* 0x0002940001f07983 */ /* 0x000ea80000300800 */
[----:B------:R-:W2:Y:S04]  /*137e0*/  LDL.LU R241, [R1+0x268] ;  /* 0x0002680001f17983 */ /* 0x000ea80000300800 */
[----:B------:R-:W2:Y:S01]  /*137f0*/  LDL.LU R242, [R1+0x28c] ;  /* 0x00028c0001f27983 */ /* 0x000ea20000300800 */
[----:B---3--:R-:W-:-:S05]  /*13800*/  IADD3 R15, P4, R15, UR8, RZ ;  /* 0x000000080f0f7c10 */ /* 0x008fca000ff9e0ff */
[----:B------:R0:W-:Y:S04]  /*13810*/  STL [R1+0x280], R15 ;  /* 0x0002800f01007387 */ /* 0x0001e80000100800 */
[----:B------:R-:W3:Y:S04]  /*13820*/  LDL.LU R243, [R1+0x260] ;  /* 0x0002600001f37983 */ /* 0x000ee80000300800 */
        /* <DEDUP_REMOVED lines=9> */
[----:B0-----:R-:W3:Y:S04]  /*138c0*/  LDL.LU R15, [R1+0x238] ;  /* 0x00023800010f7983 */ /* 0x001ee80000300800 */
[----:B------:R-:W3:Y:S04]  /*138d0*/  LDL.LU R4, [R1+0x25c] ;  /* 0x00025c0001047983 */ /* 0x000ee80000300800 */
[----:B------:R-:W3:Y:S04]  /*138e0*/  LDL.LU R5, [R1+0x230] ;  /* 0x0002300001057983 */ /* 0x000ee80000300800 */
[----:B------:R-:W3:Y:S01]  /*138f0*/  LDL.LU R6, [R1+0x254] ;  /* 0x0002540001067983 */ /* 0x000ee20000300800 */
[----:B----4-:R-:W-:-:S05]  /*13900*/  IADD3.X R2, R2, UR5, RZ, P5, !PT ;  /* 0x0000000502027c10 */ /* 0x010fca000affe4ff */
[----:B------:R0:W-:Y:S04]  /*13910*/  STL [R1+0x2a8], R2 ;  /* 0x0002a80201007387 */ /* 0x0001e80000100800 */
[----:B0-----:R-:W4:Y:S04]  /*13920*/  LDL.LU R2, [R1+0x228] ;  /* 0x0002280001027983 */ /* 0x001f280000300800 */
[----:B------:R-:W4:Y:S01]  /*13930*/  LDL.LU R7, [R1+0x24c] ;  /* 0x00024c0001077983 */ /* 0x000f220000300800 */
[----:B------:R-:W-:-:S05]  /*13940*/  IADD3 R3, P5, R3, UR8, RZ ;  /* 0x0000000803037c10 */ /* 0x000fca000ffbe0ff */
[----:B------:R0:W-:Y:S04]  /*13950*/  STL [R1+0x278], R3 ;  /* 0x0002780301007387 */ /* 0x0001e80000100800 */
[----:B0-----:R-:W4:Y:S04]  /*13960*/  LDL.LU R3, [R1+0x220] ;  /* 0x0002200001037983 */ /* 0x001f280000300800 */
[----:B------:R-:W4:Y:S01]  /*13970*/  LDL.LU R8, [R1+0x244] ;  /* 0x0002440001087983 */ /* 0x000f220000300800 */
[----:B------:R-:W-:-:S03]  /*13980*/  IADD3.X R13, R13, UR5, RZ, P6, !PT ;  /* 0x000000050d0d7c10 */ /* 0x000fc6000b7fe4ff */
[----:B------:R-:W4:Y:S04]  /*13990*/  LDL.LU R9, [R1+0x218] ;  /* 0x0002180001097983 */ /* 0x000f280000300800 */
[----:B------:R-:W4:Y:S04]  /*139a0*/  LDL.LU R10, [R1+0x23c] ;  /* 0x00023c00010a7983 */ /* 0x000f280000300800 */
[----:B------:R0:W-:Y:S04]  /*139b0*/  STL [R1+0x2a0], R13 ;  /* 0x0002a00d01007387 */ /* 0x0001e80000100800 */
[----:B------:R-:W4:Y:S04]  /*139c0*/  LDL.LU R11, [R1+0x210] ;  /* 0x00021000010b7983 */ /* 0x000f280000300800 */
[----:B0-----:R-:W4:Y:S04]  /*139d0*/  LDL.LU R13, [R1+0x234] ;  /* 0x00023400010d7983 */ /* 0x001f280000300800 */
[----:B------:R-:W4:Y:S01]  /*139e0*/  LDL.LU R12, [R1+0x208] ;  /* 0x00020800010c7983 */ /* 0x000f220000300800 */
[----:B--2---:R-:W-:-:S05]  /*139f0*/  IADD3 R14, P6, R14, UR8, RZ ;  /* 0x000000080e0e7c10 */ /* 0x004fca000ffde0ff */
[----:B------:R0:W-:Y:S04]  /*13a00*/  STL [R1+0x270], R14 ;  /* 0x0002700e01007387 */ /* 0x0001e80000100800 */
[----:B0-----:R-:W2:Y:S01]  /*13a10*/  LDL.LU R14, [R1+0x22c] ;  /* 0x00022c00010e7983 */ /* 0x001ea20000300800 */
[----:B------:R-:W-:Y:S02]  /*13a20*/  IADD3.X R240, R240, UR5, RZ, P1, !PT ;  /* 0x00000005f0f07c10 */ /* 0x000fe40008ffe4ff */
[----:B------:R-:W-:Y:S02]  /*13a30*/  IADD3 R241, P1, R241, UR8, RZ ;  /* 0x00000008f1f17c10 */ /* 0x000fe4000ff3e0ff */
[----:B------:R-:W-:Y:S01]  /*13a40*/  IADD3.X R242, R242, UR5, RZ, P2, !PT ;  /* 0x00000005f2f27c10 */ /* 0x000fe200097fe4ff */
[----:B------:R-:W-:Y:S04]  /*13a50*/  STL [R1+0x294], R240 ;  /* 0x000294f001007387 */ /* 0x000fe80000100800 */
[----:B------:R-:W-:Y:S04]  /*13a60*/  STL [R1+0x268], R241 ;  /* 0x000268f101007387 */ /* 0x000fe80000100800 */
[----:B------:R-:W-:Y:S01]  /*13a70*/  STL [R1+0x28c], R242 ;  /* 0x00028cf201007387 */ /* 0x000fe20000100800 */
[----:B---3--:R-:W-:-:S02]  /*13a80*/  IADD3 R243, P2, R243, UR8, RZ ;  /* 0x00000008f3f37c10 */ /* 0x008fc4000ff5e0ff */
        /* <DEDUP_REMOVED lines=17> */
[----:B------:R-:W-:Y:S01]  /*13ba0*/  STL [R1+0x26c], R250 ;  /* 0x00026cfa01007387 */ /* 0x000fe20000100800 */
[----:B------:R-:W-:-:S03]  /*13bb0*/  IADD3.X R4, R4, UR5, RZ, P2, !PT ;  /* 0x0000000504047c10 */ /* 0x000fc600097fe4ff */
[----:B------:R0:W-:Y:S01]  /*13bc0*/  STL [R1+0x238], R15 ;  /* 0x0002380f01007387 */ /* 0x0001e20000100800 */
[----:B------:R-:W-:-:S03]  /*13bd0*/  IADD3 R5, P2, R5, UR8, RZ ;  /* 0x0000000805057c10 */ /* 0x000fc6000ff5e0ff */
[----:B------:R-:W-:Y:S01]  /*13be0*/  STL [R1+0x240], R251 ;  /* 0x000240fb01007387 */ /* 0x000fe20000100800 */
[----:B------:R-:W-:-:S03]  /*13bf0*/  IADD3.X R6, R6, UR5, RZ, P3, !PT ;  /* 0x0000000506067c10 */ /* 0x000fc60009ffe4ff */
[----:B0-----:R-:W3:Y:S04]  /*13c00*/  LDL.LU R15, [R1+0x200] ;  /* 0x00020000010f7983 */ /* 0x001ee80000300800 */
[----:B------:R-:W-:Y:S04]  /*13c10*/  STL [R1+0x264], R252 ;  /* 0x000264fc01007387 */ /* 0x000fe80000100800 */
[----:B------:R-:W-:Y:S01]  /*13c20*/  STL [R1+0x25c], R4 ;  /* 0x00025c0401007387 */ /* 0x000fe20000100800 */
[----:B----4-:R-:W-:Y:S02]  /*13c30*/  IADD3 R2, P3, R2, UR8, RZ ;  /* 0x0000000802027c10 */ /* 0x010fe4000ff7e0ff */
[----:B------:R-:W-:-:S03]  /*13c40*/  IADD3.X R7, R7, UR5, RZ, P4, !PT ;  /* 0x0000000507077c10 */ /* 0x000fc6000a7fe4ff */
[----:B------:R0:W-:Y:S04]  /*13c50*/  STL [R1+0x228], R2 ;  /* 0x0002280201007387 */ /* 0x0001e80000100800 */
[----:B------:R-:W-:Y:S04]  /*13c60*/  STL [R1+0x230], R5 ;  /* 0x0002300501007387 */ /* 0x000fe80000100800 */
[----:B0-----:R-:W4:Y:S04]  /*13c70*/  LDL.LU R2, [R1+0x224] ;  /* 0x0002240001027983 */ /* 0x001f280000300800 */
[----:B------:R-:W-:Y:S01]  /*13c80*/  STL [R1+0x254], R6 ;  /* 0x0002540601007387 */ /* 0x000fe20000100800 */
[----:B------:R-:W-:-:S02]  /*13c90*/  IADD3 R3, P4, R3, UR8, RZ ;  /* 0x0000000803037c10 */ /* 0x000fc4000ff9e0ff */
        /* <DEDUP_REMOVED lines=11> */
[----:B------:R0:W-:Y:S04]  /*13d50*/  STL [R1+0x234], R13 ;  /* 0x0002340d01007387 */ /* 0x0001e80000100800 */
[----:B------:R-:W-:Y:S04]  /*13d60*/  STL [R1+0x23c], R10 ;  /* 0x00023c0a01007387 */ /* 0x000fe80000100800 */
[----:B0-----:R-:W4:Y:S04]  /*13d70*/  LDL.LU R13, [R1+0x21c] ;  /* 0x00021c00010d7983 */ /* 0x001f280000300800 */
[----:B------:R-:W-:Y:S04]  /*13d80*/  STL [R1+0x210], R11 ;  /* 0x0002100b01007387 */ /* 0x000fe80000100800 */
[----:B------:R-:W4:Y:S04]  /*13d90*/  LDL.LU R240, [R1+0x1f0] ;  /* 0x0001f00001f07983 */ /* 0x000f280000300800 */
[----:B------:R-:W4:Y:S04]  /*13da0*/  LDL.LU R241, [R1+0x214] ;  /* 0x0002140001f17983 */ /* 0x000f280000300800 */
[----:B------:R-:W-:Y:S04]  /*13db0*/  STL [R1+0x208], R12 ;  /* 0x0002080c01007387 */ /* 0x000fe80000100800 */
[----:B------:R-:W4:Y:S01]  /*13dc0*/  LDL.LU R242, [R1+0x1e8] ;  /* 0x0001e80001f27983 */ /* 0x000f220000300800 */
[----:B--2---:R-:W-:-:S05]  /*13dd0*/  IADD3.X R14, R14, UR5, RZ, P2, !PT ;  /* 0x000000050e0e7c10 */ /* 0x004fca00097fe4ff */
[----:B------:R0:W-:Y:S04]  /*13de0*/  STL [R1+0x22c], R14 ;  /* 0x00022c0e01007387 */ /* 0x0001e80000100800 */
[----:B------:R-:W2:Y:S04]  /*13df0*/  LDL.LU R243, [R1+0x20c] ;  /* 0x00020c0001f37983 */ /* 0x000ea80000300800 */
        /* <DEDUP_REMOVED lines=9> */
[----:B0-----:R-:W2:Y:S04]  /*13e90*/  LDL.LU R14, [R1+0x1e4] ;  /* 0x0001e400010e7983 */ /* 0x001ea80000300800 */
[----:B------:R-:W2:Y:S04]  /*13ea0*/  LDL.LU R4, [R1+0x1b8] ;  /* 0x0001b80001047983 */ /* 0x000ea80000300800 */
[----:B------:R-:W2:Y:S04]  /*13eb0*/  LDL.LU R5, [R1+0x1dc] ;  /* 0x0001dc0001057983 */ /* 0x000ea80000300800 */
[----:B------:R-:W2:Y:S01]  /*13ec0*/  LDL.LU R6, [R1+0x1b0] ;  /* 0x0001b00001067983 */ /* 0x000ea20000300800 */
[----:B---3--:R-:W-:-:S05]  /*13ed0*/  IADD3 R15, P2, R15, UR8, RZ ;  /* 0x000000080f0f7c10 */ /* 0x008fca000ff5e0ff */
[----:B------:R0:W-:Y:S04]  /*13ee0*/  STL [R1+0x200], R15 ;  /* 0x0002000f01007387 */ /* 0x0001e80000100800 */
[----:B0-----:R-:W3:Y:S04]  /*13ef0*/  LDL.LU R15, [R1+0x1d4] ;  /* 0x0001d400010f7983 */ /* 0x001ee80000300800 */
[----:B------:R-:W3:Y:S01]  /*13f00*/  LDL.LU R7, [R1+0x1a8] ;  /* 0x0001a80001077983 */ /* 0x000ee20000300800 */
[----:B----4-:R-:W-:-:S05]  /*13f10*/  IADD3.X R2, R2, UR5, RZ, P3, !PT ;  /* 0x0000000502027c10 */ /* 0x010fca0009ffe4ff */
[----:B------:R0:W-:Y:S04]  /*13f20*/  STL [R1+0x224], R2 ;  /* 0x0002240201007387 */ /* 0x0001e80000100800 */
[----:B0-----:R-:W4:Y:S04]  /*13f30*/  LDL.LU R2, [R1+0x1cc] ;  /* 0x0001cc0001027983 */ /* 0x001f280000300800 */
[----:B------:R-:W4:Y:S04]  /*13f40*/  LDL.LU R8, [R1+0x1a0] ;  /* 0x0001a00001087983 */ /* 0x000f280000300800 */
[----:B------:R-:W4:Y:S01]  /*13f50*/  LDL.LU R9, [R1+0x1c4] ;  /* 0x0001c40001097983 */ /* 0x000f220000300800 */
[----:B------:R-:W-:-:S03]  /*13f60*/  IADD3 R3, P3, R3, UR8, RZ ;  /* 0x0000000803037c10 */ /* 0x000fc6000ff7e0ff */
[----:B------:R-:W4:Y:S04]  /*13f70*/  LDL.LU R10, [R1+0x198] ;  /* 0x00019800010a7983 */ /* 0x000f280000300800 */
[----:B------:R0:W-:Y:S04]  /*13f80*/  STL [R1+0x1f8], R3 ;  /* 0x0001f80301007387 */ /* 0x0001e80000100800 */
[----:B------:R-:W4:Y:S04]  /*13f90*/  LDL.LU R11, [R1+0x1bc] ;  /* 0x0001bc00010b7983 */ /* 0x000f280000300800 */
[----:B0-----:R-:W4:Y:S04]  /*13fa0*/  LDL.LU R3, [R1+0x190] ;  /* 0x0001900001037983 */ /* 0x001f280000300800 */
[----:B------:R-:W4:Y:S01]  /*13fb0*/  LDL.LU R12, [R1+0x1b4] ;  /* 0x0001b400010c7983 */ /* 0x000f220000300800 */
[----:B------:R-:W-:-:S05]  /*13fc0*/  IADD3.X R13, R13, UR5, RZ, P4, !PT ;  /* 0x000000050d0d7c10 */ /* 0x000fca000a7fe4ff */
[----:B------:R0:W-:Y:S01]  /*13fd0*/  STL [R1+0x21c], R13 ;  /* 0x00021c0d01007387 */ /* 0x0001e20000100800 */
[----:B------:R-:W-:Y:S02]  /*13fe0*/  IADD3 R240, P4, R240, UR8, RZ ;  /* 0x00000008f0f07c10 */ /* 0x000fe4000ff9e0ff */
[----:B------:R-:W-:Y:S01]  /*13ff0*/  IADD3.X R241, R241, UR5, RZ, P5, !PT ;  /* 0x00000005f1f17c10 */ /* 0x000fe2000affe4ff */
[----:B0-----:R-:W4:Y:S01]  /*14000*/  LDL.LU R13, [R1+0x188] ;  /* 0x00018800010d7983 */ /* 0x001f220000300800 */
[----:B------:R-:W-:-:S03]  /*14010*/  IADD3 R242, P5, R242, UR8, RZ ;  /* 0x00000008f2f27c10 */ /* 0x000fc6000ffbe0ff */
[----:B------:R-:W-:Y:S04]  /*14020*/  STL [R1+0x1f0], R240 ;  /* 0x0001f0f001007387 */ /* 0x000fe80000100800 */
[----:B------:R-:W-:Y:S04]  /*14030*/  STL [R1+0x214], R241 ;  /* 0x000214f101007387 */ /* 0x000fe80000100800 */
[----:B------:R-:W-:Y:S01]  /*14040*/  STL [R1+0x1e8], R242 ;  /* 0x0001e8f201007387 */ /* 0x000fe20000100800 */
[----:B--2---:R-:W-:Y:S02]  /*14050*/  IADD3.X R243, R243, UR5, RZ, P6, !PT ;  /* 0x00000005f3f37c10 */ /* 0x004fe4000b7fe4ff */
        /* <DEDUP_REMOVED lines=16> */
[----:B------:R-:W-:-:S05]  /*14160*/  IADD3.X R14, R14, UR5, RZ, P5, !PT ;  /* 0x000000050e0e7c10 */ /* 0x000fca000affe4ff */
[----:B------:R0:W-:Y:S04]  /*14170*/  STL [R1+0x1e4], R14 ;  /* 0x0001e40e01007387 */ /* 0x0001e80000100800 */
[----:B------:R-:W-:Y:S04]  /*14180*/  STL [R1+0x1ec], R251 ;  /* 0x0001ecfb01007387 */ /* 0x000fe80000100800 */
[----:B0-----:R-:W2:Y:S01]  /*14190*/  LDL.LU R14, [R1+0x1ac] ;  /* 0x0001ac00010e7983 */ /* 0x001ea20000300800 */
[----:B------:R-:W-:Y:S02]  /*141a0*/  IADD3 R252, P4, R252, UR8, RZ ;  /* 0x00000008fcfc7c10 */ /* 0x000fe4000ff9e0ff */
[----:B------:R-:W-:-:S02]  /*141b0*/  IADD3 R4, P5, R4, UR8, RZ ;  /* 0x0000000804047c10 */ /* 0x000fc4000ffbe0ff */
[----:B------:R-:W-:Y:S01]  /*141c0*/  IADD3.X R5, R5, UR5, RZ, P6, !PT ;  /* 0x0000000505057c10 */ /* 0x000fe2000b7fe4ff */
[----:B------:R-:W-:Y:S01]  /*141d0*/  STL [R1+0x1c0], R252 ;  /* 0x0001c0fc01007387 */ /* 0x000fe20000100800 */
[----:B------:R-:W-:-:S03]  /*141e0*/  IADD3 R6, P6, R6, UR8, RZ ;  /* 0x0000000806067c10 */ /* 0x000fc6000ffde0ff */
[----:B------:R-:W-:Y:S01]  /*141f0*/  STL [R1+0x1b8], R4 ;  /* 0x0001b80401007387 */ /* 0x000fe20000100800 */
[----:B---3--:R-:W-:Y:S02]  /*14200*/  IADD3.X R15, R15, UR5, RZ, P1, !PT ;  /* 0x000000050f0f7c10 */ /* 0x008fe40008ffe4ff */
[----:B------:R-:W-:-:S03]  /*14210*/  IADD3 R7, P1, R7, UR8, RZ ;  /* 0x0000000807077c10 */ /* 0x000fc6000ff3e0ff */
[----:B------:R0:W-:Y:S04]  /*14220*/  STL [R1+0x1d4], R15 ;  /* 0x0001d40f01007387 */ /* 0x0001e80000100800 */
[----:B------:R-:W-:Y:S04]  /*14230*/  STL [R1+0x1dc], R5 ;  /* 0x0001dc0501007387 */ /* 0x000fe80000100800 */
[----:B0-----:R-:W3:Y:S04]  /*14240*/  LDL.LU R15, [R1+0x180] ;  /* 0x00018000010f7983 */ /* 0x001ee80000300800 */
[----:B------:R-:W-:Y:S01]  /*14250*/  STL [R1+0x1b0], R6 ;  /* 0x0001b00601007387 */ /* 0x000fe20000100800 */
[----:B----4-:R-:W-:-:S02]  /*14260*/  IADD3.X R2, R2, UR5, RZ, P2, !PT ;  /* 0x0000000502027c10 */ /* 0x010fc400097fe4ff */
[----:B------:R-:W-:-:S03]  /*14270*/  IADD3 R8, P2, R8, UR8, RZ ;  /* 0x0000000808087c10 */ /* 0x000fc6000ff5e0ff */
[----:B------:R0:W-:Y:S01]  /*14280*/  STL [R1+0x1cc], R2 ;  /* 0x0001cc0201007387 */ /* 0x0001e20000100800 */
[----:B------:R-:W-:Y:S02]  /*14290*/  IADD3.X R9, R9, UR5, RZ, P3, !PT ;  /* 0x0000000509097c10 */ /* 0x000fe40009ffe4ff */
[----:B------:R-:W-:Y:S01]  /*142a0*/  IADD3 R10, P3, R10, UR8, RZ ;  /* 0x000000080a0a7c10 */ /* 0x000fe2000ff7e0ff */
[----:B0-----:R-:W4:Y:S01]  /*142b0*/  LDL.LU R2, [R1+0x1a4] ;  /* 0x0001a40001027983 */ /* 0x001f220000300800 */
[----:B------:R-:W-:-:S03]  /*142c0*/  IADD3.X R11, R11, UR5, RZ, P4, !PT ;  /* 0x000000050b0b7c10 */ /* 0x000fc6000a7fe4ff */
[----:B------:R-:W-:Y:S01]  /*142d0*/  STL [R1+0x1a8], R7 ;  /* 0x0001a80701007387 */ /* 0x000fe20000100800 */
[----:B------:R-:W-:-:S03]  /*142e0*/  IADD3 R3, P4, R3, UR8, RZ ;  /* 0x0000000803037c10 */ /* 0x000fc6000ff9e0ff */
[----:B------:R-:W-:Y:S04]  /*142f0*/  STL [R1+0x1a0], R8 ;  /* 0x0001a00801007387 */ /* 0x000fe80000100800 */
[----:B------:R-:W-:Y:S01]  /*14300*/  STL [R1+0x1c4], R9 ;  /* 0x0001c40901007387 */ /* 0x000fe20000100800 */
[----:B------:R-:W-:-:S03]  /*14310*/  IADD3.X R12, R12, UR5, RZ, P5, !PT ;  /* 0x000000050c0c7c10 */ /* 0x000fc6000affe4ff */
[----:B------:R0:W-:Y:S04]  /*14320*/  STL [R1+0x190], R3 ;  /* 0x0001900301007387 */ /* 0x0001e80000100800 */
[----:B------:R1:W-:Y:S04]  /*14330*/  STL [R1+0x198], R10 ;  /* 0x0001980a01007387 */ /* 0x0003e80000100800 */
[----:B0-----:R-:W4:Y:S04]  /*14340*/  LDL.LU R3, [R1+0x178] ;  /* 0x0001780001037983 */ /* 0x001f280000300800 */
[----:B------:R0:W-:Y:S01]  /*14350*/  STL [R1+0x1bc], R11 ;  /* 0x0001bc0b01007387 */ /* 0x0001e20000100800 */
[----:B------:R-:W-:-:S03]  /*14360*/  IADD3 R13, P5, R13, UR8, RZ ;  /* 0x000000080d0d7c10 */ /* 0x000fc6000ffbe0ff */
[----:B------:R-:W4:Y:S04]  /*14370*/  LDL.LU R240, [R1+0x19c] ;  /* 0x00019c0001f07983 */ /* 0x000f280000300800 */
[----:B------:R-:W4:Y:S04]  /*14380*/  LDL.LU R241, [R1+0x170] ;  /* 0x0001700001f17983 */ /* 0x000f280000300800 */
[----:B------:R0:W-:Y:S04]  /*14390*/  STL [R1+0x1b4], R12 ;  /* 0x0001b40c01007387 */ /* 0x0001e80000100800 */
        /* <DEDUP_REMOVED lines=15> */
[----:B------:R-:W4:Y:S01]  /*14490*/  LDL.LU R7, [R1+0x130] ;  /* 0x0001300001077983 */ /* 0x000f220000300800 */
[----:B--2---:R-:W-:-:S05]  /*144a0*/  IADD3.X R14, R14, UR5, RZ, P6, !PT ;  /* 0x000000050e0e7c10 */ /* 0x004fca000b7fe4ff */
[----:B------:R2:W-:Y:S04]  /*144b0*/  STL [R1+0x1ac], R14 ;  /* 0x0001ac0e01007387 */ /* 0x0005e80000100800 */
[----:B------:R-:W2:Y:S04]  /*144c0*/  LDL.LU R8, [R1+0x154] ;  /* 0x0001540001087983 */ /* 0x000ea80000300800 */
[----:B------:R-:W2:Y:S04]  /*144d0*/  LDL.LU R9, [R1+0x14c] ;  /* 0x00014c0001097983 */ /* 0x000ea80000300800 */
[----:B-1----:R-:W2:Y:S01]  /*144e0*/  LDL.LU R10, [R1+0x120] ;  /* 0x00012000010a7983 */ /* 0x002ea20000300800 */
[----:B---3--:R-:W-:-:S05]  /*144f0*/  IADD3 R15, P6, R15, UR8, RZ ;  /* 0x000000080f0f7c10 */ /* 0x008fca000ffde0ff */
[----:B------:R1:W-:Y:S04]  /*14500*/  STL [R1+0x180], R15 ;  /* 0x0001800f01007387 */ /* 0x0003e80000100800 */
[----:B0-----:R-:W3:Y:S04]  /*14510*/  LDL.LU R11, [R1+0x118] ;  /* 0x00011800010b7983 */ /* 0x001ee80000300800 */
[----:B------:R-:W3:Y:S04]  /*14520*/  LDL.LU R12, [R1+0x13c] ;  /* 0x00013c00010c7983 */ /* 0x000ee80000300800 */
[----:B------:R-:W3:Y:S01]  /*14530*/  LDL.LU R13, [R1+0x110] ;  /* 0x00011000010d7983 */ /* 0x000ee20000300800 */
[----:B----4-:R-:W-:-:S05]  /*14540*/  IADD3.X R2, R2, UR5, RZ, P1, !PT ;  /* 0x0000000502027c10 */ /* 0x010fca0008ffe4ff */
[----:B------:R0:W-:Y:S04]  /*14550*/  STL [R1+0x1a4], R2 ;  /* 0x0001a40201007387 */ /* 0x0001e80000100800 */
[----:B--2---:R-:W2:Y:S04]  /*14560*/  LDL.LU R14, [R1+0x134] ;  /* 0x00013400010e7983 */ /* 0x004ea80000300800 */
[----:B-1----:R-:W4:Y:S04]  /*14570*/  LDL.LU R15, [R1+0x108] ;  /* 0x00010800010f7983 */ /* 0x002f280000300800 */
[----:B0-----:R-:W4:Y:S01]  /*14580*/  LDL.LU R2, [R1+0x124] ;  /* 0x0001240001027983 */ /* 0x001f220000300800 */
[----:B------:R-:W-:-:S05]  /*14590*/  IADD3 R3, P1, R3, UR8, RZ ;  /* 0x0000000803037c10 */ /* 0x000fca000ff3e0ff */
[----:B------:R0:W-:Y:S01]  /*145a0*/  STL [R1+0x178], R3 ;  /* 0x0001780301007387 */ /* 0x0001e20000100800 */
[----:B------:R-:W-:Y:S02]  /*145b0*/  IADD3.X R240, R240, UR5, RZ, P2, !PT ;  /* 0x00000005f0f07c10 */ /* 0x000fe400097fe4ff */
[----:B------:R-:W-:Y:S01]  /*145c0*/  IADD3 R241, P2, R241, UR8, RZ ;  /* 0x00000008f1f17c10 */ /* 0x000fe2000ff5e0ff */
[----:B0-----:R-:W4:Y:S01]  /*145d0*/  LDL.LU R3, [R1+0x11c] ;  /* 0x00011c0001037983 */ /* 0x001f220000300800 */
[----:B------:R-:W-:-:S03]  /*145e0*/  IADD3.X R242, R242, UR5, RZ, P3, !PT ;  /* 0x00000005f2f27c10 */ /* 0x000fc60009ffe4ff */
[----:B------:R-:W-:Y:S04]  /*145f0*/  STL [R1+0x19c], R240 ;  /* 0x00019cf001007387 */ /* 0x000fe80000100800 */
        /* <DEDUP_REMOVED lines=24> */
[----:B------:R-:W-:-:S03]  /*14780*/  IADD3 R5, P3, R5, UR8, RZ ;  /* 0x0000000805057c10 */ /* 0x000fc6000ff7e0ff */
[----:B------:R-:W-:Y:S01]  /*14790*/  STL [R1+0x16c], R252 ;  /* 0x00016cfc01007387 */ /* 0x000fe20000100800 */
[----:B------:R-:W-:-:S03]  /*147a0*/  IADD3.X R6, R6, UR5, RZ, P4, !PT ;  /* 0x0000000506067c10 */ /* 0x000fc6000a7fe4ff */
[----:B0-----:R-:W4:Y:S01]  /*147b0*/  LDL.LU R17, [R1+0x738] ;  /* 0x0007380001117983 */ /* 0x001f220000300800 */
[----:B------:R-:W-:-:S03]  /*147c0*/  IADD3 R7, P4, R7, UR8, RZ ;  /* 0x0000000807077c10 */ /* 0x000fc6000ff9e0ff */
[----:B------:R-:W-:Y:S04]  /*147d0*/  STL [R1+0x140], R4 ;  /* 0x0001400401007387 */ /* 0x000fe80000100800 */
[----:B------:R-:W-:Y:S04]  /*147e0*/  STL [R1+0x138], R5 ;  /* 0x0001380501007387 */ /* 0x000fe80000100800 */
[----:B------:R-:W-:Y:S01]  /*147f0*/  STL [R1+0x15c], R6 ;  /* 0x00015c0601007387 */ /* 0x000fe20000100800 */
[----:B------:R-:W-:Y:S02]  /*14800*/  IADD3.X R8, R8, UR5, RZ, P5, !PT ;  /* 0x0000000508087c10 */ /* 0x000fe4000affe4ff */
[----:B------:R-:W-:-:S05]  /*14810*/  IADD3 R16, P5, R16, UR8, RZ ;  /* 0x0000000810107c10 */ /* 0x000fca000ffbe0ff */
[----:B------:R0:W-:Y:S04]  /*14820*/  STL [R1+0x128], R16 ;  /* 0x0001281001007387 */ /* 0x0001e80000100800 */
[----:B------:R-:W-:Y:S04]  /*14830*/  STL [R1+0x130], R7 ;  /* 0x0001300701007387 */ /* 0x000fe80000100800 */
[----:B0-----:R-:W4:Y:S01]  /*14840*/  LDL.LU R16, [R1+0x734] ;  /* 0x0007340001107983 */ /* 0x001f220000300800 */
[----:B------:R-:W-:Y:S01]  /*14850*/  WARPGROUP.ARRIVE ;  /* 0x00000000000079c5 */ /* 0x000fe20000000000 */
[----:B------:R-:W-:Y:S01]  /*14860*/  UMOV UR34, UR42 ;  /* 0x0000002a00227c82 */ /* 0x000fe20008000000 */
[----:B------:R-:W-:-:S04]  /*14870*/  UMOV UR35, UR43 ;  /* 0x0000002b00237c82 */ /* 0x000fc80008000000 */
[----:B------:R-:W-:Y:S01]  /*14880*/  QGMMA.64x128x32.F32.E4M3.E4M3 R152, gdesc[UR32], R152, gsb0 ;  /* 0x01e00000209879f3 */ /* 0x000fe20008000898 */
[----:B------:R-:W-:Y:S02]  /*14890*/  IADD3.X R18, R18, UR5, RZ, P1, !PT ;  /* 0x0000000512127c10 */ /* 0x000fe40008ffe4ff */
[----:B------:R-:W-:Y:S01]  /*148a0*/  IADD3.X R9, R9, UR5, RZ, P6, !PT ;  /* 0x0000000509097c10 */ /* 0x000fe2000b7fe4ff */
[----:B------:R-:W-:Y:S01]  /*148b0*/  STL [R1+0x154], R8 ;  /* 0x0001540801007387 */ /* 0x000fe20000100800 */
[----:B------:R-:W-:-:S03]  /*148c0*/  IADD3 R10, P6, R10, UR8, RZ ;  /* 0x000000080a0a7c10 */ /* 0x000fc6000ffde0ff */
[----:B------:R0:W-:Y:S04]  /*148d0*/  STL [R1+0x144], R18 ;  /* 0x0001441201007387 */ /* 0x0001e80000100800 */
[----:B------:R-:W-:Y:S01]  /*148e0*/  STL [R1+0x14c], R9 ;  /* 0x00014c0901007387 */ /* 0x000fe20000100800 */
[----:B---3--:R-:W-:-:S03]  /*148f0*/  IADD3 R11, P1, R11, UR8, RZ ;  /* 0x000000080b0b7c10 */ /* 0x008fc6000ff3e0ff */
[----:B0-----:R-:W3:Y:S01]  /*14900*/  LDL.LU R18, [R1+0x730] ;  /* 0x0007300001127983 */ /* 0x001ee20000300800 */
[----:B------:R-:W-:-:S03]  /*14910*/  IADD3.X R12, R12, UR5, RZ, P2, !PT ;  /* 0x000000050c0c7c10 */ /* 0x000fc600097fe4ff */
[----:B------:R-:W-:Y:S01]  /*14920*/  STL [R1+0x120], R10 ;  /* 0x0001200a01007387 */ /* 0x000fe20000100800 */
[----:B------:R-:W-:-:S03]  /*14930*/  IADD3 R13, P2, R13, UR8, RZ ;  /* 0x000000080d0d7c10 */ /* 0x000fc6000ff5e0ff */
[----:B------:R-:W-:Y:S04]  /*14940*/  STL [R1+0x118], R11 ;  /* 0x0001180b01007387 */ /* 0x000fe80000100800 */
[----:B------:R-:W-:Y:S04]  /*14950*/  STL [R1+0x13c], R12 ;  /* 0x00013c0c01007387 */ /* 0x000fe80000100800 */
[----:B------:R-:W-:Y:S01]  /*14960*/  STL [R1+0x110], R13 ;  /* 0x0001100d01007387 */ /* 0x000fe20000100800 */
[----:B--2---:R-:W-:Y:S01]  /*14970*/  IADD3.X R14, R14, UR5, RZ, P3, !PT ;  /* 0x000000050e0e7c10 */ /* 0x004fe20009ffe4ff */
[----:B------:R-:W-:Y:S01]  /*14980*/  UMOV UR30, UR38 ;  /* 0x00000026001e7c82 */ /* 0x000fe20008000000 */
[----:B------:R-:W-:Y:S01]  /*14990*/  UMOV UR31, UR39 ;  /* 0x00000027001f7c82 */ /* 0x000fe20008000000 */
[----:B------:R-:W-:-:S02]  /*149a0*/  WARPGROUP.DEPBAR.LE gsb0, 0x0 ;  /* 0x00008000000079c5 */ /* 0x000fc40000010000 */
[----:B------:R-:W-:-:S06]  /*149b0*/  WARPGROUP.ARRIVE ;  /* 0x00000000000079c5 */ /* 0x000fcc0000000000 */
[----:B------:R-:W-:Y:S01]  /*149c0*/  QGMMA.64x128x32.F32.E4M3.E4M3 R152, gdesc[UR28], R152, gsb0 ;  /* 0x01e000001c9879f3 */ /* 0x000fe20008000898 */
[----:B----4-:R-:W-:-:S05]  /*149d0*/  IADD3.X R16, R16, UR5, RZ, P4, !PT ;  /* 0x0000000510107c10 */ /* 0x010fca000a7fe4ff */
[----:B------:R0:W-:Y:S04]  /*149e0*/  STL [R1+0x12c], R16 ;  /* 0x00012c1001007387 */ /* 0x0001e80000100800 */
[----:B------:R-:W-:Y:S04]  /*149f0*/  STL [R1+0x134], R14 ;  /* 0x0001340e01007387 */ /* 0x000fe80000100800 */
[----:B0-----:R-:W2:Y:S01]  /*14a00*/  LDL.LU R16, [R1+0x72c] ;  /* 0x00072c0001107983 */ /* 0x001ea20000300800 */
[----:B------:R-:W-:Y:S02]  /*14a10*/  WARPGROUP.DEPBAR.LE gsb0, 0x0 ;  /* 0x00008000000079c5 */ /* 0x000fe40000010000 */
[----:B------:R-:W-:Y:S01]  /*14a20*/  WARPGROUP.ARRIVE ;  /* 0x00000000000079c5 */ /* 0x000fe20000000000 */
[----:B------:R-:W-:Y:S01]  /*14a30*/  UMOV UR26, UR42 ;  /* 0x0000002a001a7c82 */ /* 0x000fe20008000000 */
[----:B------:R-:W-:-:S04]  /*14a40*/  UMOV UR27, UR43 ;  /* 0x0000002b001b7c82 */ /* 0x000fc80008000000 */
[----:B------:R-:W-:Y:S01]  /*14a50*/  QGMMA.64x128x32.F32.E4M3.E4M3 R88, gdesc[UR24], R88, gsb0 ;  /* 0x01e00000185879f3 */ /* 0x000fe20008000858 */
[----:B------:R-:W-:Y:S01]  /*14a60*/  UMOV UR22, UR38 ;  /* 0x0000002600167c82 */ /* 0x000fe20008000000 */
[----:B------:R-:W-:Y:S01]  /*14a70*/  UMOV UR23, UR39 ;  /* 0x0000002700177c82 */ /* 0x000fe20008000000 */
[----:B------:R-:W-:Y:S02]  /*14a80*/  IADD3 R15, P3, R15, UR8, RZ ;  /* 0x000000080f0f7c10 */ /* 0x000fe4000ff7e0ff */
[----:B---3--:R-:W-:Y:S02]  /*14a90*/  IADD3.X R18, R18, UR5, RZ, P1, !PT ;  /* 0x0000000512127c10 */ /* 0x008fe40008ffe4ff */
[----:B------:R-:W-:Y:S01]  /*14aa0*/  IADD3.X R2, R2, UR5, RZ, P5, !PT ;  /* 0x0000000502027c10 */ /* 0x000fe2000affe4ff */
[----:B------:R-:W-:Y:S01]  /*14ab0*/  STL [R1+0x108], R15 ;  /* 0x0001080f01007387 */ /* 0x000fe20000100800 */
[----:B------:R-:W-:Y:S02]  /*14ac0*/  IADD3.X R3, R3, UR5, RZ, P6, !PT ;  /* 0x0000000503037c10 */ /* 0x000fe4000b7fe4ff */
[----:B------:R-:W-:Y:S01]  /*14ad0*/  IADD3.X R17, R17, UR5, RZ, P2, !PT ;  /* 0x0000000511117c10 */ /* 0x000fe200097fe4ff */
[----:B------:R0:W-:Y:S04]  /*14ae0*/  STL [R1+0x114], R18 ;  /* 0x0001141201007387 */ /* 0x0001e80000100800 */
[----:B------:R-:W-:Y:S04]  /*14af0*/  STL [R1+0x124], R2 ;  /* 0x0001240201007387 */ /* 0x000fe80000100800 */
[----:B0-----:R0:W5:Y:S04]  /*14b00*/  LDL.LU R18, [R1+0x728] ;  /* 0x0007280001127983 */ /* 0x0011680000300800 */
[----:B------:R-:W-:Y:S04]  /*14b10*/  STL [R1+0x11c], R3 ;  /* 0x00011c0301007387 */ /* 0x000fe80000100800 */
[----:B------:R1:W-:Y:S04]  /*14b20*/  STL [R1+0x10c], R17 ;  /* 0x00010c1101007387 */ /* 0x0003e80000100800 */
[----:B-1----:R0:W5:Y:S01]  /*14b30*/  LDL.LU R17, [R1+0x724] ;  /* 0x0007240001117983 */ /* 0x0021620000300800 */
[----:B------:R-:W-:-:S02]  /*14b40*/  WARPGROUP.DEPBAR.LE gsb0, 0x0 ;  /* 0x00008000000079c5 */ /* 0x000fc40000010000 */
[----:B------:R-:W-:-:S06]  /*14b50*/  WARPGROUP.ARRIVE ;  /* 0x00000000000079c5 */ /* 0x000fcc0000000000 */
[----:B------:R-:W-:Y:S01]  /*14b60*/  QGMMA.64x128x32.F32.E4M3.E4M3 R88, gdesc[UR20], R88, gsb0 ;  /* 0x01e00000145879f3 */ /* 0x000fe20008000858 */
[----:B------:R-:W-:Y:S01]  /*14b70*/  UMOV UR18, UR42 ;  /* 0x0000002a00127c82 */ /* 0x000fe20008000000 */
[----:B------:R-:W-:Y:S01]  /*14b80*/  UMOV UR19, UR43 ;  /* 0x0000002b00137c82 */ /* 0x000fe20008000000 */
[----:B--2---:R-:W-:-:S05]  /*14b90*/  IADD3.X R16, R16, UR5, RZ, P3, !PT ;  /* 0x0000000510107c10 */ /* 0x004fca0009ffe4ff */
[----:B------:R1:W-:Y:S04]  /*14ba0*/  STL [R1+0x104], R16 ;  /* 0x0001041001007387 */ /* 0x0003e80000100800 */
[----:B-1----:R0:W5:Y:S01]  /*14bb0*/  LDL.LU R16, [R1+0x720] ;  /* 0x0007200001107983 */ /* 0x0021620000300800 */
[----:B------:R-:W-:Y:S02]  /*14bc0*/  WARPGROUP.DEPBAR.LE gsb0, 0x0 ;  /* 0x00008000000079c5 */ /* 0x000fe40000010000 */
[----:B------:R-:W-:-:S06]  /*14bd0*/  WARPGROUP.ARRIVE ;  /* 0x00000000000079c5 */ /* 0x000fcc0000000000 */
[----:B------:R-:W-:Y:S01]  /*14be0*/  QGMMA.64x128x32.F32.E4M3.E4M3 R24, gdesc[UR16], R24, gsb0 ;  /* 0x01e00000101879f3 */ /* 0x000fe20008000818 */
[----:B------:R-:W-:Y:S01]  /*14bf0*/  UMOV UR14, UR38 ;  /* 0x00000026000e7c82 */ /* 0x000fe20008000000 */
[----:B------:R-:W-:Y:S01]  /*14c00*/  UMOV UR15, UR39 ;  /* 0x00000027000f7c82 */ /* 0x000fe20008000000 */
[----:B------:R-:W-:Y:S02]  /*14c10*/  WARPGROUP.DEPBAR.LE gsb0, 0x0 ;  /* 0x00008000000079c5 */ /* 0x000fe40000010000 */
[----:B------:R-:W-:-:S07]  /*14c20*/  WARPGROUP.ARRIVE ;  /* 0x00000000000079c5 */ /* 0x000fce0000000000 */
[----:B------:R-:W-:Y:S03]  /*14c30*/  QGMMA.64x128x32.F32.E4M3.E4M3 R24, gdesc[UR12], R24, gsb0 ;  /* 0x01e000000c1879f3 */ /* 0x000fe60008000818 */
[----:B------:R-:W-:Y:S02]  /*14c40*/  WARPGROUP.DEPBAR.LE gsb0, 0x0 ;  /* 0x00008000000079c5 */ /* 0x000fe40000010000 */
[----:B0-----:R-:W-:Y:S05]  /*14c50*/  @P0 BRA `(.L_x_2) ;  /* 0xffffff4000300947 */ /* 0x001fea000383ffff */
.L_x_1:
[----:B------:R1:W-:Y:S01]  /*14c60*/  STL [R1+0x738], R84 ;  /* 0x0007385401007387 */ /* 0x0003e20000100800 */
[----:B------:R-:W-:Y:S01]  /*14c70*/  F2FP.SATFINITE.E4M3.F32.PACK_AB_MERGE_C R114, R115, R114, RZ ;  /* 0x000000727372723e */ /* 0x000fe200048070ff */
[----:B------:R-:W-:Y:S01]  /*14c80*/  ULDC.64 UR24, c[0x0][0x228] ;  /* 0x00008a0000187ab9 */ /* 0x000fe20000000a00 */
[----:B------:R-:W-:Y:S01]  /*14c90*/  F2FP.SATFINITE.E4M3.F32.PACK_AB_MERGE_C R88, R89, R88, RZ ;  /* 0x000000585958723e */ /* 0x000fe200048070ff */
[----:B------:R-:W2:Y:S01]  /*14ca0*/  LDL.LU R6, [R1+0x4] ;  /* 0x0000040001067983 */ /* 0x000ea20000300800 */
[----:B------:R-:W-:Y:S01]  /*14cb0*/  F2FP.SATFINITE.E4M3.F32.PACK_AB_MERGE_C R118, R119, R118, RZ ;  /* 0x000000767776723e */ /* 0x000fe200048070ff */
[----:B------:R-:W-:Y:S01]  /*14cc0*/  ULDC UR4, c[0x0][0x22c] ;  /* 0x00008b0000047ab9 */ /* 0x000fe20000000800 */
[----:B------:R-:W-:Y:S01]  /*14cd0*/  F2FP.SATFINITE.E4M3.F32.PACK_AB_MERGE_C R100, R101, R100, RZ ;  /* 0x000000646564723e */ /* 0x000fe200048070ff */
[----:B------:R-:W-:Y:S01]  /*14ce0*/  ULDC.64 UR26, c[0x0][0x228] ;  /* 0x00008a00001a7ab9 */ /* 0x000fe20000000a00 */
[----:B------:R-:W-:Y:S01]  /*14cf0*/  F2FP.SATFINITE.E4M3.F32.PACK_AB_MERGE_C R116, R117, R116, RZ ;  /* 0x000000747574723e */ /* 0x000fe200048070ff */
[----:B-1----:R-:W2:Y:S01]  /*14d00*/  LDL.LU R84, [R1] ;  /* 0x0000000001547983 */ /* 0x002ea20000300800 */
[----:B------:R-:W-:Y:S01]  /*14d10*/  F2FP.SATFINITE.E4M3.F32.PACK_AB_MERGE_C R90, R91, R90, RZ ;  /* 0x0000005a5b5a723e */ /* 0x000fe200048070ff */
[----:B------:R-:W-:Y:S01]  /*14d20*/  ULDC UR8, c[0x0][0x248] ;  /* 0x0000920000087ab9 */ /* 0x000fe20000000800 */
[----:B------:R-:W-:Y:S01]  /*14d30*/  F2FP.SATFINITE.E4M3.F32.PACK_AB_MERGE_C R120, R121, R120, RZ ;  /* 0x000000787978723e */ /* 0x000fe200048070ff */
[----:B------:R1:W-:Y:S01]  /*14d40*/  STL [R1+0x734], R85 ;  /* 0x0007345501007387 */ /* 0x0003e20000100800 */
[----:B------:R-:W-:Y:S01]  /*14d50*/  F2FP.SATFINITE.E4M3.F32.PACK_AB_MERGE_C R152, R153, R152, RZ ;  /* 0x000000989998723e */ /* 0x000fe200048070ff */
[----:B------:R-:W-:Y:S01]  /*14d60*/  ULDC.64 UR10, c[0x0][0x228] ;  /* 0x00008a00000a7ab9 */ /* 0x000fe20000000a00 */
[----:B------:R-:W-:Y:S01]  /*14d70*/  F2FP.SATFINITE.E4M3.F32.PACK_AB_MERGE_C R110, R111, R110, RZ ;  /* 0x0000006e6f6e723e */ /* 0x000fe200048070ff */
[----:B------:R-:W-:Y:S01]  /*14d80*/  ULDC.64 UR14, c[0x0][0x228] ;  /* 0x00008a00000e7ab9 */ /* 0x000fe20000000a00 */
[----:B------:R-:W-:Y:S01]  /*14d90*/  F2FP.SATFINITE.E4M3.F32.PACK_AB_MERGE_C R112, R113, R112, RZ ;  /* 0x000000707170723e */ /* 0x000fe200048070ff */
[----:B------:R-:W-:Y:S01]  /*14da0*/  ULDC.64 UR12, c[0x0][0x228] ;  /* 0x00008a00000c7ab9 */ /* 0x000fe20000000a00 */
[----:B------:R-:W-:Y:S01]  /*14db0*/  F2FP.SATFINITE.E4M3.F32.PACK_AB_MERGE_C R154, R155, R154, RZ ;  /* 0x0000009a9b9a723e */ /* 0x000fe200048070ff */
[----:B------:R-:W-:Y:S01]  /*14dc0*/  ULDC.64 UR18, c[0x0][0x228] ;  /* 0x00008a0000127ab9 */ /* 0x000fe20000000a00 */
[----:B------:R-:W-:Y:S01]  /*14dd0*/  F2FP.SATFINITE.E4M3.F32.PACK_AB_MERGE_C R92, R93, R92, RZ ;  /* 0x0000005c5d5c723e */ /* 0x000fe200048070ff */
[----:B-1----:R-:W3:Y:S01]  /*14de0*/  LDL.LU R85, [R1+0x8] ;  /* 0x0000080001557983 */ /* 0x002ee20000300800 */
[----:B------:R-:W-:Y:S01]  /*14df0*/  F2FP.SATFINITE.E4M3.F32.PACK_AB_MERGE_C R94, R95, R94, RZ ;  /* 0x0000005e5f5e723e */ /* 0x000fe200048070ff */
[----:B------:R-:W-:Y:S01]  /*14e00*/  ULDC.64 UR16, c[0x0][0x228] ;  /* 0x00008a0000107ab9 */ /* 0x000fe20000000a00 */
[----:B------:R-:W-:Y:S01]  /*14e10*/  F2FP.SATFINITE.E4M3.F32.PACK_AB_MERGE_C R96, R97, R96, RZ ;  /* 0x000000606160723e */ /* 0x000fe200048070ff */
[----:B------:R-:W3:Y:S01]  /*14e20*/  LDL.LU R4, [R1+0xc] ;  /* 0x00000c0001047983 */ /* 0x000ee20000300800 */
[----:B------:R-:W-:Y:S01]  /*14e30*/  F2FP.SATFINITE.E4M3.F32.PACK_AB_MERGE_C R156, R157, R156, RZ ;  /* 0x0000009c9d9c723e */ /* 0x000fe200048070ff */
[----:B------:R-:W-:Y:S01]  /*14e40*/  ULDC.64 UR22, c[0x0][0x228] ;  /* 0x00008a0000167ab9 */ /* 0x000fe20000000a00 */
[----:B------:R-:W-:Y:S01]  /*14e50*/  F2FP.SATFINITE.E4M3.F32.PACK_AB_MERGE_C R158, R159, R158, RZ ;  /* 0x0000009e9f9e723e */ /* 0x000fe200048070ff */
[----:B------:R1:W-:Y:S01]  /*14e60*/  STL [R1+0x730], R86 ;  /* 0x0007305601007387 */ /* 0x0003e20000100800 */
[----:B------:R-:W-:Y:S01]  /*14e70*/  F2FP.SATFINITE.E4M3.F32.PACK_AB_MERGE_C R98, R99, R98, RZ ;  /* 0x000000626362723e */ /* 0x000fe200048070ff */
[----:B------:R-:W-:-:S02]  /*14e80*/  ULDC.64 UR20, c[0x0][0x228] ;  /* 0x00008a0000147ab9 */ /* 0x000fc40000000a00 */
[----:B-1----:R-:W4:Y:S04]  /*14e90*/  LDL.LU R86, [R1+0x10] ;  /* 0x0000100001567983 */ /* 0x002f280000300800 */
[----:B------:R-:W4:Y:S04]  /*14ea0*/  LDL.LU R2, [R1+0x14] ;  /* 0x0000140001027983 */ /* 0x000f280000300800 */
[----:B------:R1:W-:Y:S04]  /*14eb0*/  STL [R1+0x72c], R87 ;  /* 0x00072c5701007387 */ /* 0x0003e80000100800 */
[----:B-1----:R-:W4:Y:S04]  /*14ec0*/  LDL.LU R87, [R1+0x18] ;  /* 0x0000180001577983 */ /* 0x002f280000300800 */
[----:B0-----:R-:W4:Y:S04]  /*14ed0*/  LDL.LU R0, [R1+0x1c] ;  /* 0x00001c0001007983 */ /* 0x001f280000300800 */
[----:B-----5:R0:W-:Y:S04]  /*14ee0*/  STL [R1+0x728], R16 ;  /* 0x0007281001007387 */ /* 0x0201e80000100800 */
[----:B0-----:R-:W4:Y:S04]  /*14ef0*/  LDL.LU R16, [R1+0x20] ;  /* 0x0000200001107983 */ /* 0x001f280000300800 */
[----:B------:R-:W4:Y:S04]  /*14f00*/  LDL.LU R3, [R1+0x24] ;  /* 0x0000240001037983 */ /* 0x000f280000300800 */
[----:B------:R0:W-:Y:S04]  /*14f10*/  STL [R1+0x724], R17 ;  /* 0x0007241101007387 */ /* 0x0001e80000100800 */
[----:B0-----:R-:W4:Y:S04]  /*14f20*/  LDL.LU R17, [R1+0x28] ;  /* 0x0000280001117983 */ /* 0x001f280000300800 */
[----:B------:R-:W4:Y:S04]  /*14f30*/  LDL.LU R5, [R1+0x2c] ;  /* 0x00002c0001057983 */ /* 0x000f280000300800 */
[----:B------:R0:W-:Y:S04]  /*14f40*/  STL [R1+0x720], R18 ;  /* 0x0007201201007387 */ /* 0x0001e80000100800 */
[----:B0-----:R-:W4:Y:S04]  /*14f50*/  LDL.LU R18, [R1+0x30] ;  /* 0x0000300001127983 */ /* 0x001f280000300800 */
        /* <DEDUP_REMOVED lines=51> */
[----:B--2---:R-:W-:-:S03]  /*15290*/  F2FP.SATFINITE.E4M3.F32.PACK_AB_MERGE_C R6, R6, R84, RZ ;  /* 0x000000540606723e */ /* 0x004fc600048070ff */
[----:B------:R-:W2:Y:S01]  /*152a0*/  LDL.LU R84, [R1+0x738] ;  /* 0x0007380001547983 */ /* 0x000ea20000300800 */
[----:B---3--:R-:W-:-:S03]  /*152b0*/  F2FP.SATFINITE.E4M3.F32.PACK_AB_MERGE_C R4, R4, R85, RZ ;  /* 0x000000550404723e */ /* 0x008fc600048070ff */
[----:B------:R-:W2:Y:S01]  /*152c0*/  LDL.LU R85, [R1+0x734] ;  /* 0x0007340001557983 */ /* 0x000ea20000300800 */
[----:B----4-:R-:W-:-:S03]  /*152d0*/  F2FP.SATFINITE.E4M3.F32.PACK_AB_MERGE_C R2, R2, R86, RZ ;  /* 0x000000560202723e */ /* 0x010fc600048070ff */
[----:B------:R-:W3:Y:S01]  /*152e0*/  LDL.LU R86, [R1+0x730] ;  /* 0x0007300001567983 */ /* 0x000ee20000300800 */
[----:B------:R-:W-:-:S03]  /*152f0*/  F2FP.SATFINITE.E4M3.F32.PACK_AB_MERGE_C R0, R0, R87, RZ ;  /* 0x000000570000723e */ /* 0x000fc600048070ff */
[----:B------:R-:W3:Y:S01]  /*15300*/  LDL.LU R87, [R1+0x72c] ;  /* 0x00072c0001577983 */ /* 0x000ee20000300800 */
[----:B------:R-:W-:-:S03]  /*15310*/  F2FP.SATFINITE.E4M3.F32.PACK_AB_MERGE_C R3, R3, R16, RZ ;  /* 0x000000100303723e */ /* 0x000fc600048070ff */
[----:B------:R-:W4:Y:S01]  /*15320*/  LDL.LU R16, [R1+0x728] ;  /* 0x0007280001107983 */ /* 0x000f220000300800 */
[----:B------:R-:W-:-:S03]  /*15330*/  F2FP.SATFINITE.E4M3.F32.PACK_AB_MERGE_C R5, R5, R17, RZ ;  /* 0x000000110505723e */ /* 0x000fc600048070ff */
[----:B------:R-:W2:Y:S01]  /*15340*/  LDL.LU R17, [R1+0x724] ;  /* 0x0007240001117983 */ /* 0x000ea20000300800 */
[----:B------:R-:W-:-:S03]  /*15350*/  F2FP.SATFINITE.E4M3.F32.PACK_AB_MERGE_C R7, R7, R18, RZ ;  /* 0x000000120707723e */ /* 0x000fc600048070ff */
[----:B------:R-:W2:Y:S01]  /*15360*/  LDL.LU R18, [R1+0x720] ;  /* 0x0007200001127983 */ /* 0x000ea20000300800 */
[----:B------:R-:W-:Y:S02]  /*15370*/  F2FP.SATFINITE.E4M3.F32.PACK_AB_MERGE_C R115, R25, R24, RZ ;  /* 0x000000181973723e */ /* 0x000fe400048070ff */
[----:B------:R-:W-:Y:S02]  /*15380*/  F2FP.SATFINITE.E4M3.F32.PACK_AB_MERGE_C R119, R29, R28, RZ ;  /* 0x0000001c1d77723e */ /* 0x000fe400048070ff */
[----:B------:R-:W-:Y:S02]  /*15390*/  F2FP.SATFINITE.E4M3.F32.PACK_AB_MERGE_C R101, R37, R36, RZ ;  /* 0x000000242565723e */ /* 0x000fe400048070ff */
[----:B------:R-:W-:Y:S02]  /*153a0*/  F2FP.SATFINITE.E4M3.F32.PACK_AB_MERGE_C R117, R27, R26, RZ ;  /* 0x0000001a1b75723e */ /* 0x000fe400048070ff */
[----:B------:R-:W-:Y:S02]  /*153b0*/  F2FP.SATFINITE.E4M3.F32.PACK_AB_MERGE_C R121, R31, R30, RZ ;  /* 0x0000001e1f79723e */ /* 0x000fe400048070ff */
[----:B------:R-:W-:-:S02]  /*153c0*/  F2FP.SATFINITE.E4M3.F32.PACK_AB_MERGE_C R113, R35, R34, RZ ;  /* 0x000000222371723e */ /* 0x000fc400048070ff */
[----:B------:R-:W-:Y:S02]  /*153d0*/  F2FP.SATFINITE.E4M3.F32.PACK_AB_MERGE_C R111, R39, R38, RZ ;  /* 0x00000026276f723e */ /* 0x000fe400048070ff */
[----:B------:R-:W-:Y:S02]  /*153e0*/  LOP3.LUT R152, R152, 0xffff, RZ, 0xc0, !PT ;  /* 0x0000ffff98987812 */ /* 0x000fe400078ec0ff */
[----:B------:R-:W-:Y:S02]  /*153f0*/  LOP3.LUT R154, R154, 0xffff, RZ, 0xc0, !PT ;  /* 0x0000ffff9a9a7812 */ /* 0x000fe400078ec0ff */
[----:B------:R-:W-:Y:S02]  /*15400*/  F2FP.SATFINITE.E4M3.F32.PACK_AB_MERGE_C R97, R45, R44, RZ ;  /* 0x0000002c2d61723e */ /* 0x000fe400048070ff */
[----:B------:R-:W-:Y:S02]  /*15410*/  LOP3.LUT R156, R156, 0xffff, RZ, 0xc0, !PT ;  /* 0x0000ffff9c9c7812 */ /* 0x000fe400078ec0ff */
[----:B------:R-:W-:-:S02]  /*15420*/  LOP3.LUT R158, R158, 0xffff, RZ, 0xc0, !PT ;  /* 0x0000ffff9e9e7812 */ /* 0x000fc400078ec0ff */
[----:B------:R-:W-:Y:S02]  /*15430*/  F2FP.SATFINITE.E4M3.F32.PACK_AB_MERGE_C R99, R47, R46, RZ ;  /* 0x0000002e2f63723e */ /* 0x000fe400048070ff */
[----:B------:R-:W-:Y:S02]  /*15440*/  F2FP.SATFINITE.E4M3.F32.PACK_AB_MERGE_C R162, R163, R162, RZ ;  /* 0x000000a2a3a2723e */ /* 0x000fe400048070ff */
[----:B------:R-:W-:Y:S02]  /*15450*/  F2FP.SATFINITE.E4M3.F32.PACK_AB_MERGE_C R160, R161, R160, RZ ;  /* 0x000000a0a1a0723e */ /* 0x000fe400048070ff */
[----:B------:R-:W-:Y:S02]  /*15460*/  LOP3.LUT R98, R98, 0xffff, RZ, 0xc0, !PT ;  /* 0x0000ffff62627812 */ /* 0x000fe400078ec0ff */
[----:B------:R-:W-:Y:S02]  /*15470*/  F2FP.SATFINITE.E4M3.F32.PACK_AB_MERGE_C R91, R53, R52, RZ ;  /* 0x00000034355b723e */ /* 0x000fe400048070ff */
[----:B------:R-:W-:-:S02]  /*15480*/  LOP3.LUT R96, R96, 0xffff, RZ, 0xc0, !PT ;  /* 0x0000ffff60607812 */ /* 0x000fc400078ec0ff */
[----:B------:R-:W-:Y:S02]  /*15490*/  F2FP.SATFINITE.E4M3.F32.PACK_AB_MERGE_C R8, R8, R23, RZ ;  /* 0x000000170808723e */ /* 0x000fe400048070ff */
[----:B------:R-:W-:Y:S02]  /*154a0*/  F2FP.SATFINITE.E4M3.F32.PACK_AB_MERGE_C R102, R103, R102, RZ ;  /* 0x000000666766723e */ /* 0x000fe400048070ff */
[----:B------:R-:W-:Y:S02]  /*154b0*/  F2FP.SATFINITE.E4M3.F32.PACK_AB_MERGE_C R164, R165, R164, RZ ;  /* 0x000000a4a5a4723e */ /* 0x000fe400048070ff */
[----:B------:R-:W-:Y:S02]  /*154c0*/  F2FP.SATFINITE.E4M3.F32.PACK_AB_MERGE_C R104, R105, R104, RZ ;  /* 0x000000686968723e */ /* 0x000fe400048070ff */
[----:B------:R-:W-:Y:S02]  /*154d0*/  F2FP.SATFINITE.E4M3.F32.PACK_AB_MERGE_C R166, R167, R166, RZ ;  /* 0x000000a6a7a6723e */ /* 0x000fe400048070ff */
[----:B------:R-:W-:-:S02]  /*154e0*/  F2FP.SATFINITE.E4M3.F32.PACK_AB_MERGE_C R95, R55, R54, RZ ;  /* 0x00000036375f723e */ /* 0x000fc400048070ff */
[----:B------:R-:W-:Y:S02]  /*154f0*/  LOP3.LUT R100, R100, 0xffff, RZ, 0xc0, !PT ;  /* 0x0000ffff64647812 */ /* 0x000fe400078ec0ff */
[----:B------:R-:W-:Y:S02]  /*15500*/  F2FP.SATFINITE.E4M3.F32.PACK_AB_MERGE_C R108, R109, R108, RZ ;  /* 0x0000006c6d6c723e */ /* 0x000fe400048070ff */
[----:B------:R-:W-:Y:S02]  /*15510*/  F2FP.SATFINITE.E4M3.F32.PACK_AB_MERGE_C R9, R9, R217, RZ ;  /* 0x000000d90909723e */ /* 0x000fe400048070ff */
[----:B------:R-:W-:Y:S02]  /*15520*/  F2FP.SATFINITE.E4M3.F32.PACK_AB_MERGE_C R10, R10, R22, RZ ;  /* 0x000000160a0a723e */ /* 0x000fe400048070ff */
[----:B------:R-:W-:Y:S02]  /*15530*/  F2FP.SATFINITE.E4M3.F32.PACK_AB_MERGE_C R106, R107, R106, RZ ;  /* 0x0000006a6b6a723e */ /* 0x000fe400048070ff */
[----:B------:R-:W-:-:S02]  /*15540*/  F2FP.SATFINITE.E4M3.F32.PACK_AB_MERGE_C R93, R71, R70, RZ ;  /* 0x00000046475d723e */ /* 0x000fc400048070ff */
[----:B------:R-:W-:Y:S02]  /*15550*/  F2FP.SATFINITE.E4M3.F32.PACK_AB_MERGE_C R12, R12, R252, RZ ;  /* 0x000000fc0c0c723e */ /* 0x000fe400048070ff */
        /* <DEDUP_REMOVED lines=13> */
[----:B------:R-:W-:Y:S02]  /*15630*/  F2FP.SATFINITE.E4M3.F32.PACK_AB_MERGE_C R76, R77, R76, RZ ;  /* 0x0000004c4d4c723e */ /* 0x000fe400048070ff */
[----:B------:R-:W-:Y:S02]  /*15640*/  F2FP.SATFINITE.E4M3.F32.PACK_AB_MERGE_C R15, R15, R249, RZ ;  /* 0x000000f90f0f723e */ /* 0x000fe400048070ff */
[----:B------:R-:W-:Y:S02]  /*15650*/  F2FP.SATFINITE.E4M3.F32.PACK_AB_MERGE_C R19, R19, R248, RZ ;  /* 0x000000f81313723e */ /* 0x000fe400048070ff */
[----:B------:R-:W-:-:S02]  /*15660*/  F2FP.SATFINITE.E4M3.F32.PACK_AB_MERGE_C R80, R81, R80, RZ ;  /* 0x000000505150723e */ /* 0x000fc400048070ff */
[----:B------:R-:W-:Y:S02]  /*15670*/  F2FP.SATFINITE.E4M3.F32.PACK_AB_MERGE_C R180, R181, R180, RZ ;  /* 0x000000b4b5b4723e */ /* 0x000fe400048070ff */
[----:B------:R-:W-:Y:S02]  /*15680*/  F2FP.SATFINITE.E4M3.F32.PACK_AB_MERGE_C R182, R183, R182, RZ ;  /* 0x000000b6b7b6723e */ /* 0x000fe400048070ff */
[----:B------:R-:W-:Y:S02]  /*15690*/  LOP3.LUT R116, R116, 0xffff, RZ, 0xc0, !PT ;  /* 0x0000ffff74747812 */ /* 0x000fe400078ec0ff */
[----:B------:R-:W-:Y:S02]  /*156a0*/  F2FP.SATFINITE.E4M3.F32.PACK_AB_MERGE_C R74, R75, R74, RZ ;  /* 0x0000004a4b4a723e */ /* 0x000fe400048070ff */
[----:B------:R-:W-:Y:S02]  /*156b0*/  LOP3.LUT R118, R118, 0xffff, RZ, 0xc0, !PT ;  /* 0x0000ffff76767812 */ /* 0x000fe400078ec0ff */
        /* <DEDUP_REMOVED lines=42> */
[----:B------:R-:W2:Y:S01]  /*15960*/  LDL.LU R228, [R1+0x71c] ;  /* 0x00071c0001e47983 */ /* 0x000ea20000300800 */
[----:B------:R-:W0:Y:S01]  /*15970*/  S2R R25, SR_TID.X ;  /* 0x0000000000197919 */ /* 0x000e220000002100 */
[----:B------:R-:W-:-:S02]  /*15980*/  F2FP.SATFINITE.E4M3.F32.PACK_AB_MERGE_C R29, R33, R32, RZ ;  /* 0x00000020211d723e */ /* 0x000fc400048070ff */
[----:B------:R-:W-:Y:S02]  /*15990*/  LOP3.LUT R32, R6, 0xffff, RZ, 0xc0, !PT ;  /* 0x0000ffff06207812 */ /* 0x000fe400078ec0ff */
[----:B------:R-:W-:Y:S02]  /*159a0*/  LOP3.LUT R37, R88, 0xffff, RZ, 0xc0, !PT ;  /* 0x0000ffff58257812 */ /* 0x000fe400078ec0ff */
[----:B------:R-:W-:Y:S02]  /*159b0*/  SHF.R.U32.HI R6, RZ, 0x8, R32 ;  /* 0x00000008ff067819 */ /* 0x000fe40000011620 */
[----:B------:R-:W-:Y:S02]  /*159c0*/  LOP3.LUT R4, R4, 0xffff, RZ, 0xc0, !PT ;  /* 0x0000ffff04047812 */ /* 0x000fe400078ec0ff */
[----:B------:R-:W-:Y:S02]  /*159d0*/  LOP3.LUT R33, R6, 0xffff, RZ, 0xc0, !PT ;  /* 0x0000ffff06217812 */ /* 0x000fe400078ec0ff */
[----:B------:R-:W-:-:S02]  /*159e0*/  F2FP.SATFINITE.E4M3.F32.PACK_AB_MERGE_C R35, R41, R40, RZ ;  /* 0x000000282923723e */ /* 0x000fc400048070ff */
[----:B------:R-:W-:Y:S02]  /*159f0*/  LOP3.LUT R115, R115, 0xffff, RZ, 0xc0, !PT ;  /* 0x0000ffff73737812 */ /* 0x000fe400078ec0ff */
[----:B------:R-:W-:Y:S02]  /*15a00*/  LOP3.LUT R117, R117, 0xffff, RZ, 0xc0, !PT ;  /* 0x0000ffff75757812 */ /* 0x000fe400078ec0ff */
[----:B------:R-:W-:Y:S02]  /*15a10*/  LOP3.LUT R2, R2, 0xffff, RZ, 0xc0, !PT ;  /* 0x0000ffff02027812 */ /* 0x000fe400078ec0ff */
[----:B------:R-:W-:Y:S02]  /*15a20*/  LOP3.LUT R45, R94, 0xffff, RZ, 0xc0, !PT ;  /* 0x0000ffff5e2d7812 */ /* 0x000fe400078ec0ff */
[----:B------:R-:W-:Y:S02]  /*15a30*/  F2FP.SATFINITE.E4M3.F32.PACK_AB_MERGE_C R36, R43, R42, RZ ;  /* 0x0000002a2b24723e */ /* 0x000fe400048070ff */
[----:B------:R-:W-:Y:S01]  /*15a40*/  LOP3.LUT R119, R119, 0xffff, RZ, 0xc0, !PT ;  /* 0x0000ffff77777812 */ /* 0x000fe200078ec0ff */
[----:B----4-:R-:W-:-:S02]  /*15a50*/  VIADD R24, R16, 0x7f ;  /* 0x0000007f10187836 */ /* 0x010fc40000000000 */
[C---:B------:R-:W-:Y:S02]  /*15a60*/  VIADD R27, R16.reuse, 0x1 ;  /* 0x00000001101b7836 */ /* 0x040fe40000000000 */
[----:B------:R-:W-:Y:S01]  /*15a70*/  VIADD R34, R16, 0x2 ;  /* 0x0000000210227836 */ /* 0x000fe20000000000 */
[----:B------:R-:W-:Y:S02]  /*15a80*/  ISETP.GE.AND P0, PT, R24, UR25, PT ;  /* 0x0000001918007c0c */ /* 0x000fe4000bf06270 */
[----:B------:R-:W-:Y:S01]  /*15a90*/  SHF.R.U32.HI R24, RZ, 0x8, R37 ;  /* 0x00000008ff187819 */ /* 0x000fe20000011625 */
[----:B0-----:R-:W-:Y:S01]  /*15aa0*/  IMAD.SHL.U32 R30, R25, 0x40, RZ ;  /* 0x00000040191e7824 */ /* 0x001fe200078e00ff */
[----:B------:R-:W-:Y:S02]  /*15ab0*/  ISETP.GE.AND P2, PT, R27, UR4, PT ;  /* 0x000000041b007c0c */ /* 0x000fe4000bf46270 */
[----:B------:R-:W-:Y:S01]  /*15ac0*/  LOP3.LUT R6, R24, 0xffff, RZ, 0xc0, !PT ;  /* 0x0000ffff18067812 */ /* 0x000fe200078ec0ff */
[----:B------:R-:W-:Y:S01]  /*15ad0*/  IMAD.SHL.U32 R27, R25, 0x10, RZ ;  /* 0x00000010191b7824 */ /* 0x000fe200078e00ff */
[----:B------:R-:W-:Y:S01]  /*15ae0*/  LOP3.LUT R31, R30, 0x400, RZ, 0xc0, !PT ;  /* 0x000004001e1f7812 */ /* 0x000fe200078ec0ff */
[----:B------:R-:W-:Y:S01]  /*15af0*/  ULDC UR4, c[0x0][0x22c] ;  /* 0x00008b0000047ab9 */ /* 0x000fe20000000800 */
[----:B------:R-:W-:-:S02]  /*15b00*/  PRMT R6, R33, 0x3340, R6 ;  /* 0x0000334021067816 */ /* 0x000fc40000000006 */
[----:B------:R-:W-:Y:S02]  /*15b10*/  LOP3.LUT R33, R90, 0xffff, RZ, 0xc0, !PT ;  /* 0x0000ffff5a217812 */ /* 0x000fe400078ec0ff */
[----:B------:R-:W-:Y:S02]  /*15b20*/  SHF.R.U32.HI R24, RZ, 0x8, R4 ;  /* 0x00000008ff187819 */ /* 0x000fe40000011604 */
[----:B------:R-:W-:Y:S02]  /*15b30*/  LOP3.LUT R28, R27, 0xf0, RZ, 0xc0, !PT ;  /* 0x000000f01b1c7812 */ /* 0x000fe400078ec0ff */
[--C-:B------:R-:W-:Y:S02]  /*15b40*/  PRMT R30, R4, 0x3340, R33.reuse ;  /* 0x00003340041e7816 */ /* 0x100fe40000000021 */
[----:B------:R-:W-:Y:S02]  /*15b50*/  SHF.R.U32.HI R33, RZ, 0x8, R33 ;  /* 0x00000008ff217819 */ /* 0x000fe40000011621 */
[----:B------:R-:W-:-:S02]  /*15b60*/  LOP3.LUT R38, R24, 0xffff, RZ, 0xc0, !PT ;  /* 0x0000ffff18267812 */ /* 0x000fc400078ec0ff */
[----:B------:R-:W-:Y:S02]  /*15b70*/  IADD3 R41, R31, UR7, R28 ;  /* 0x000000071f297c10 */ /* 0x000fe4000fffe01c */
[----:B------:R-:W-:Y:S02]  /*15b80*/  LOP3.LUT R33, R33, 0xffff, RZ, 0xc0, !PT ;  /* 0x0000ffff21217812 */ /* 0x000fe400078ec0ff */
[----:B------:R-:W-:Y:S01]  /*15b90*/  ISETP.GE.AND P3, PT, R34, UR4, PT ;  /* 0x0000000422007c0c */ /* 0x000fe2000bf66270 */
[----:B------:R-:W-:Y:S01]  /*15ba0*/  ULDC UR4, c[0x0][0x244] ;  /* 0x0000910000047ab9 */ /* 0x000fe20000000800 */
[----:B------:R-:W-:Y:S02]  /*15bb0*/  PRMT R27, R32, 0x3340, R37 ;  /* 0x00003340201b7816 */ /* 0x000fe40000000025 */
[----:B------:R-:W-:Y:S02]  /*15bc0*/  SHF.R.U32.HI R31, RZ, 0x8, R152 ;  /* 0x00000008ff1f7819 */ /* 0x000fe40000011698 */
[----:B------:R-:W-:-:S02]  /*15bd0*/  SHF.R.U32.HI R34, RZ, 0x8, R115 ;  /* 0x00000008ff227819 */ /* 0x000fc40000011673 */
[----:B------:R-:W-:Y:S02]  /*15be0*/  SHF.R.U32.HI R32, RZ, 0x8, R154 ;  /* 0x00000008ff207819 */ /* 0x000fe4000001169a */
[----:B------:R-:W-:Y:S02]  /*15bf0*/  SHF.R.U32.HI R37, RZ, 0x8, R117 ;  /* 0x00000008ff257819 */ /* 0x000fe40000011675 */
[----:B------:R-:W-:Y:S02]  /*15c00*/  PRMT R39, R38, 0x3340, R33 ;  /* 0x0000334026277816 */ /* 0x000fe40000000021 */
[----:B------:R-:W-:Y:S02]  /*15c10*/  LOP3.LUT R38, R0, 0xffff, RZ, 0xc0, !PT ;  /* 0x0000ffff00267812 */ /* 0x000fe400078ec0ff */
[----:B------:R-:W-:Y:S02]  /*15c20*/  LOP3.LUT R31, R31, 0xffff, RZ, 0xc0, !PT ;  /* 0x0000ffff1f1f7812 */ /* 0x000fe400078ec0ff */
[----:B------:R-:W-:-:S02]  /*15c30*/  LOP3.LUT R34, R34, 0xffff, RZ, 0xc0, !PT ;  /* 0x0000ffff22227812 */ /* 0x000fc400078ec0ff */
[----:B------:R-:W-:Y:S02]  /*15c40*/  LOP3.LUT R32, R32, 0xffff, RZ, 0xc0, !PT ;  /* 0x0000ffff20207812 */ /* 0x000fe400078ec0ff */
[----:B------:R-:W-:Y:S02]  /*15c50*/  LOP3.LUT R37, R37, 0xffff, RZ, 0xc0, !PT ;  /* 0x0000ffff25257812 */ /* 0x000fe400078ec0ff */
[----:B------:R-:W-:Y:S02]  /*15c60*/  SHF.R.U32.HI R0, RZ, 0x8, R2 ;  /* 0x00000008ff007819 */ /* 0x000fe40000011602 */
[----:B------:R-:W-:Y:S02]  /*15c70*/  LOP3.LUT R121, R121, 0xffff, RZ, 0xc0, !PT ;  /* 0x0000ffff79797812 */ /* 0x000fe400078ec0ff */
[----:B------:R-:W-:Y:S02]  /*15c80*/  PRMT R33, R31, 0x3340, R34 ;  /* 0x000033401f217816 */ /* 0x000fe40000000022 */
[----:B------:R-:W-:-:S02]  /*15c90*/  PRMT R31, R32, 0x3340, R37 ;  /* 0x00003340201f7816 */ /* 0x000fc40000000025 */
[----:B------:R-:W-:Y:S02]  /*15ca0*/  SHF.R.U32.HI R37, RZ, 0x8, R156 ;  /* 0x00000008ff257819 */ /* 0x000fe4000001169c */
[----:B------:R-:W-:Y:S02]  /*15cb0*/  SHF.R.U32.HI R46, RZ, 0x8, R119 ;  /* 0x00000008ff2e7819 */ /* 0x000fe40000011677 */
[----:B------:R-:W-:Y:S02]  /*15cc0*/  SHF.R.U32.HI R40, RZ, 0x8, R158 ;  /* 0x00000008ff287819 */ /* 0x000fe4000001169e */
[----:B------:R-:W-:Y:S02]  /*15cd0*/  SHF.R.U32.HI R47, RZ, 0x8, R121 ;  /* 0x00000008ff2f7819 */ /* 0x000fe40000011679 */
[----:B------:R-:W-:Y:S02]  /*15ce0*/  LOP3.LUT R0, R0, 0xffff, RZ, 0xc0, !PT ;  /* 0x0000ffff00007812 */ /* 0x000fe400078ec0ff */
[----:B------:R-:W-:-:S02]  /*15cf0*/  LOP3.LUT R5, R5, 0xffff, RZ, 0xc0, !PT ;  /* 0x0000ffff05057812 */ /* 0x000fc400078ec0ff */
[----:B------:R-:W-:Y:S02]  /*15d00*/  LOP3.LUT R37, R37, 0xffff, RZ, 0xc0, !PT ;  /* 0x0000ffff25257812 */ /* 0x000fe400078ec0ff */
[----:B------:R-:W-:Y:S02]  /*15d10*/  LOP3.LUT R46, R46, 0xffff, RZ, 0xc0, !PT ;  /* 0x0000ffff2e2e7812 */ /* 0x000fe400078ec0ff */
[----:B------:R-:W-:Y:S02]  /*15d20*/  LOP3.LUT R162, R162, 0xffff, RZ, 0xc0, !PT ;  /* 0x0000ffffa2a27812 */ /* 0x000fe400078ec0ff */
[----:B------:R-:W-:Y:S02]  /*15d30*/  LOP3.LUT R113, R113, 0xffff, RZ, 0xc0, !PT ;  /* 0x0000ffff71717812 */ /* 0x000fe400078ec0ff */
[----:B------:R-:W-:Y:S02]  /*15d40*/  F2FP.SATFINITE.E4M3.F32.PACK_AB_MERGE_C R43, R49, R48, RZ ;  /* 0x00000030312b723e */ /* 0x000fe400048070ff */
[----:B------:R-:W-:-:S02]  /*15d50*/  LOP3.LUT R40, R40, 0xffff, RZ, 0xc0, !PT ;  /* 0x0000ffff28287812 */ /* 0x000fc400078ec0ff */
[----:B------:R-:W-:Y:S02]  /*15d60*/  LOP3.LUT R47, R47, 0xffff, RZ, 0xc0, !PT ;  /* 0x0000ffff2f2f7812 */ /* 0x000fe400078ec0ff */
[----:B------:R-:W-:Y:S02]  /*15d70*/  LOP3.LUT R3, R3, 0xffff, RZ, 0xc0, !PT ;  /* 0x0000ffff03037812 */ /* 0x000fe400078ec0ff */
[----:B------:R-:W-:Y:S02]  /*15d80*/  LOP3.LUT R160, R160, 0xffff, RZ, 0xc0, !PT ;  /* 0x0000ffffa0a07812 */ /* 0x000fe400078ec0ff */
[----:B------:R-:W-:Y:S02]  /*15d90*/  LOP3.LUT R29, R29, 0xffff, RZ, 0xc0, !PT ;  /* 0x0000ffff1d1d7812 */ /* 0x000fe400078ec0ff */
[----:B------:R-:W-:Y:S02]  /*15da0*/  SHF.R.U32.HI R52, RZ, 0x8, R113 ;  /* 0x00000008ff347819 */ /* 0x000fe40000011671 */
[----:B------:R-:W-:-:S02]  /*15db0*/  F2FP.SATFINITE.E4M3.F32.PACK_AB_MERGE_C R44, R51, R50, RZ ;  /* 0x00000032332c723e */ /* 0x000fc400048070ff */
[----:B------:R-:W-:Y:S02]  /*15dc0*/  F2FP.SATFINITE.E4M3.F32.PACK_AB_MERGE_C R26, R57, R56, RZ ;  /* 0x00000038391a723e */ /* 0x000fe400048070ff */
[----:B------:R-:W-:Y:S02]  /*15dd0*/  SHF.R.U32.HI R50, RZ, 0x8, R29 ;  /* 0x00000008ff327819 */ /* 0x000fe4000001161d */
[----:B------:R-:W-:Y:S02]  /*15de0*/  F2FP.SATFINITE.E4M3.F32.PACK_AB_MERGE_C R105, R61, R60, RZ ;  /* 0x0000003c3d69723e */ /* 0x000fe400048070ff */
[----:B------:R-:W-:Y:S02]  /*15df0*/  LOP3.LUT R50, R50, 0xffff, RZ, 0xc0, !PT ;  /* 0x0000ffff32327812 */ /* 0x000fe400078ec0ff */
[----:B------:R-:W-:Y:S02]  /*15e00*/  LOP3.LUT R60, R8, 0xffff, RZ, 0xc0, !PT ;  /* 0x0000ffff083c7812 */ /* 0x000fe400078ec0ff */
[----:B------:R-:W-:-:S02]  /*15e10*/  LOP3.LUT R164, R164, 0xffff, RZ, 0xc0, !PT ;  /* 0x0000ffffa4a47812 */ /* 0x000fc400078ec0ff */
[----:B------:R-:W-:Y:S02]  /*15e20*/  LOP3.LUT R101, R101, 0xffff, RZ, 0xc0, !PT ;  /* 0x0000ffff65657812 */ /* 0x000fe400078ec0ff */
[----:B------:R-:W-:Y:S02]  /*15e30*/  LOP3.LUT R7, R7, 0xffff, RZ, 0xc0, !PT ;  /* 0x0000ffff07077812 */ /* 0x000fe400078ec0ff */
[----:B------:R-:W-:Y:S02]  /*15e40*/  LOP3.LUT R166, R166, 0xffff, RZ, 0xc0, !PT ;  /* 0x0000ffffa6a67812 */ /* 0x000fe400078ec0ff */
[----:B------:R-:W-:Y:S02]  /*15e50*/  LOP3.LUT R111, R111, 0xffff, RZ, 0xc0, !PT ;  /* 0x0000ffff6f6f7812 */ /* 0x000fe400078ec0ff */
[----:B------:R-:W-:Y:S02]  /*15e60*/  SHF.R.U32.HI R54, RZ, 0x8, R101 ;  /* 0x00000008ff367819 */ /* 0x000fe40000011665 */
[----:B------:R-:W-:-:S02]  /*15e70*/  F2FP.SATFINITE.E4M3.F32.PACK_AB_MERGE_C R109, R63, R62, RZ ;  /* 0x0000003e3f6d723e */ /* 0x000fc400048070ff */
[----:B------:R-:W-:Y:S02]  /*15e80*/  PRMT R62, R7, 0x3340, R100 ;  /* 0x00003340073e7816 */ /* 0x000fe40000000064 */
[----:B------:R-:W-:Y:S02]  /*15e90*/  SHF.R.U32.HI R56, RZ, 0x8, R111 ;  /* 0x00000008ff387819 */ /* 0x000fe4000001166f */
[----:B------:R-:W-:Y:S02]  /*15ea0*/  LOP3.LUT R54, R54, 0xffff, RZ, 0xc0, !PT ;  /* 0x0000ffff36367812 */ /* 0x000fe400078ec0ff */
[----:B------:R-:W-:Y:S02]  /*15eb0*/  LOP3.LUT R56, R56, 0xffff, RZ, 0xc0, !PT ;  /* 0x0000ffff38387812 */ /* 0x000fe400078ec0ff */
[----:B------:R-:W-:Y:S02]  /*15ec0*/  LOP3.LUT R9, R9, 0xffff, RZ, 0xc0, !PT ;  /* 0x0000ffff09097812 */ /* 0x000fe400078ec0ff */
[----:B------:R-:W-:-:S02]  /*15ed0*/  LOP3.LUT R104, R104, 0xffff, RZ, 0xc0, !PT ;  /* 0x0000ffff68687812 */ /* 0x000fc400078ec0ff */
[----:B------:R-:W-:Y:S02]  /*15ee0*/  LOP3.LUT R10, R10, 0xffff, RZ, 0xc0, !PT ;  /* 0x0000ffff0a0a7812 */ /* 0x000fe400078ec0ff */
[----:B------:R-:W-:Y:S02]  /*15ef0*/  F2FP.SATFINITE.E4M3.F32.PACK_AB_MERGE_C R107, R67, R66, RZ ;  /* 0x00000042436b723e */ /* 0x000fe400048070ff */
[----:B------:R-:W-:Y:S02]  /*15f00*/  SHF.R.U32.HI R8, RZ, 0x8, R100 ;  /* 0x00000008ff087819 */ /* 0x000fe40000011664 */
[----:B------:R-:W-:Y:S02]  /*15f10*/  F2FP.SATFINITE.E4M3.F32.PACK_AB_MERGE_C R103, R65, R64, RZ ;  /* 0x000000404167723e */ /* 0x000fe400048070ff */
[----:B------:R-:W-:Y:S02]  /*15f20*/  LOP3.LUT R8, R8, 0xffff, RZ, 0xc0, !PT ;  /* 0x0000ffff08087812 */ /* 0x000fe400078ec0ff */
[----:B------:R-:W-:-:S02]  /*15f30*/  F2FP.SATFINITE.E4M3.F32.PACK_AB_MERGE_C R51, R59, R58, RZ ;  /* 0x0000003a3b33723e */ /* 0x000fc400048070ff */
[----:B------:R-:W-:Y:S02]  /*15f40*/  SHF.R.U32.HI R48, RZ, 0x8, R98 ;  /* 0x00000008ff307819 */ /* 0x000fe40000011662 */
[----:B------:R-:W-:Y:S02]  /*15f50*/  LOP3.LUT R168, R168, 0xffff, RZ, 0xc0, !PT ;  /* 0x0000ffffa8a87812 */ /* 0x000fe400078ec0ff */
[----:B------:R-:W-:Y:S02]  /*15f60*/  LOP3.LUT R170, R170, 0xffff, RZ, 0xc0, !PT ;  /* 0x0000ffffaaaa7812 */ /* 0x000fe400078ec0ff */
[----:B------:R-:W-:Y:S02]  /*15f70*/  LOP3.LUT R35, R35, 0xffff, RZ, 0xc0, !PT ;  /* 0x0000ffff23237812 */ /* 0x000fe400078ec0ff */
[----:B------:R-:W-:Y:S02]  /*15f80*/  LOP3.LUT R12, R12, 0xffff, RZ, 0xc0, !PT ;  /* 0x0000ffff0c0c7812 */ /* 0x000fe400078ec0ff */
[----:B------:R-:W-:-:S02]  /*15f90*/  LOP3.LUT R48, R48, 0xffff, RZ, 0xc0, !PT ;  /* 0x0000ffff30307812 */ /* 0x000fc400078ec0ff */
[----:B------:R-:W-:Y:S02]  /*15fa0*/  LOP3.LUT R11, R11, 0xffff, RZ, 0xc0, !PT ;  /* 0x0000ffff0b0b7812 */ /* 0x000fe400078ec0ff */
[----:B------:R-:W-:Y:S02]  /*15fb0*/  LOP3.LUT R108, R108, 0xffff, RZ, 0xc0, !PT ;  /* 0x0000ffff6c6c7812 */ /* 0x000fe400078ec0ff */
[----:B------:R-:W-:Y:S02]  /*15fc0*/  LOP3.LUT R174, R174, 0xffff, RZ, 0xc0, !PT ;  /* 0x0000ffffaeae7812 */ /* 0x000fe400078ec0ff */
[----:B------:R-:W-:Y:S02]  /*15fd0*/  LOP3.LUT R99, R99, 0xffff, RZ, 0xc0, !PT ;  /* 0x0000ffff63637812 */ /* 0x000fe400078ec0ff */
[----:B------:R-:W-:Y:S02]  /*15fe0*/  PRMT R83, R11, 0x3340, R108 ;  /* 0x000033400b537816 */ /* 0x000fe4000000006c */
[----:B------:R-:W-:-:S02]  /*15ff0*/  LOP3.LUT R97, R97, 0xffff, RZ, 0xc0, !PT ;  /* 0x0000ffff61617812 */ /* 0x000fc400078ec0ff */
[----:B------:R-:W-:Y:S02]  /*16000*/  LOP3.LUT R91, R91, 0xffff, RZ, 0xc0, !PT ;  /* 0x0000ffff5b5b7812 */ /* 0x000fe400078ec0ff */
[----:B------:R-:W-:Y:S02]  /*16010*/  LOP3.LUT R95, R95, 0xffff, RZ, 0xc0, !PT ;  /* 0x0000ffff5f5f7812 */ /* 0x000fe400078ec0ff */
[----:B---3--:R-:W-:Y:S02]  /*16020*/  F2FP.SATFINITE.E4M3.F32.PACK_AB_MERGE_C R86, R87, R86, RZ ;  /* 0x000000565756723e */ /* 0x008fe400048070ff */
[----:B------:R-:W-:Y:S02]  /*16030*/  F2FP.SATFINITE.E4M3.F32.PACK_AB_MERGE_C R22, R244, R245, RZ ;  /* 0x000000f5f416723e */ /* 0x000fe400048070ff */
[----:B--2---:R-:W-:Y:S02]  /*16040*/  F2FP.SATFINITE.E4M3.F32.PACK_AB_MERGE_C R84, R85, R84, RZ ;  /* 0x000000545554723e */ /* 0x004fe400048070ff */
[----:B------:R-:W-:-:S02]  /*16050*/  F2FP.SATFINITE.E4M3.F32.PACK_AB_MERGE_C R23, R242, R243, RZ ;  /* 0x000000f3f217723e */ /* 0x000fc400048070ff */
[----:B------:R-:W-:Y:S02]  /*16060*/  F2FP.SATFINITE.E4M3.F32.PACK_AB_MERGE_C R216, R240, R241, RZ ;  /* 0x000000f1f0d8723e */ /* 0x000fe400048070ff */
[----:B------:R-:W-:Y:S02]  /*16070*/  F2FP.SATFINITE.E4M3.F32.PACK_AB_MERGE_C R217, R238, R239, RZ ;  /* 0x000000efeed9723e */ /* 0x000fe400048070ff */
[----:B------:R-:W-:-:S05]  /*16080*/  LOP3.LUT R24, R228, 0x300, RZ, 0xc0, !PT ;  /* 0x00000300e4187812 */ /* 0x000fca00078ec0ff */
[----:B------:R-:W-:Y:S01]  /*16090*/  IMAD.IADD R24, R24, 0x1, R41 ;  /* 0x0000000118187824 */ /* 0x000fe200078e0229 */
[----:B------:R-:W-:-:S04]  /*160a0*/  LOP3.LUT R41, R92, 0xffff, RZ, 0xc0, !PT ;  /* 0x0000ffff5c297812 */ /* 0x000fc800078ec0ff */
[----:B------:R-:W-:Y:S02]  /*160b0*/  PRMT R42, R2, 0x3340, R41 ;  /* 0x00003340022a7816 */ /* 0x000fe40000000029 */
[----:B------:R-:W-:Y:S02]  /*160c0*/  SHF.R.U32.HI R2, RZ, 0x8, R38 ;  /* 0x00000008ff027819 */ /* 0x000fe40000011626 */
[--C-:B------:R-:W-:Y:S02]  /*160d0*/  PRMT R38, R38, 0x3340, R45.reuse ;  /* 0x0000334026267816 */ /* 0x100fe4000000002d */
[----:B------:R-:W-:Y:S02]  /*160e0*/  SHF.R.U32.HI R45, RZ, 0x8, R45 ;  /* 0x00000008ff2d7819 */ /* 0x000fe4000001162d */
[----:B------:R-:W-:Y:S02]  /*160f0*/  SHF.R.U32.HI R41, RZ, 0x8, R41 ;  /* 0x00000008ff297819 */ /* 0x000fe40000011629 */
[----:B------:R-:W-:-:S02]  /*16100*/  LOP3.LUT R2, R2, 0xffff, RZ, 0xc0, !PT ;  /* 0x0000ffff02027812 */ /* 0x000fc400078ec0ff */
[----:B------:R-:W-:Y:S02]  /*16110*/  LOP3.LUT R45, R45, 0xffff, RZ, 0xc0, !PT ;  /* 0x0000ffff2d2d7812 */ /* 0x000fe400078ec0ff */
[----:B------:R-:W-:Y:S02]  /*16120*/  LOP3.LUT R41, R41, 0xffff, RZ, 0xc0, !PT ;  /* 0x0000ffff29297812 */ /* 0x000fe400078ec0ff */
[----:B------:R-:W-:Y:S02]  /*16130*/  PRMT R49, R2, 0x3340, R45 ;  /* 0x0000334002317816 */ /* 0x000fe4000000002d */
[----:B------:R-:W-:Y:S02]  /*16140*/  PRMT R53, R0, 0x3340, R41 ;  /* 0x0000334000357816 */ /* 0x000fe40000000029 */
[----:B------:R-:W-:Y:S02]  /*16150*/  SHF.R.U32.HI R2, RZ, 0x8, R5 ;  /* 0x00000008ff027819 */ /* 0x000fe40000011605 */
[----:B------:R-:W-:-:S02]  /*16160*/  PRMT R45, R5, 0x3340, R98 ;  /* 0x00003340052d7816 */ /* 0x000fc40000000062 */
[----:B------:R-:W-:Y:S02]  /*16170*/  PRMT R41, R37, 0x3340, R46 ;  /* 0x0000334025297816 */ /* 0x000fe4000000002e */
[----:B------:R-:W-:Y:S02]  /*16180*/  SHF.R.U32.HI R5, RZ, 0x8, R162 ;  /* 0x00000008ff057819 */ /* 0x000fe400000116a2 */
[----:B------:R-:W-:Y:S02]  /*16190*/  PRMT R37, R40, 0x3340, R47 ;  /* 0x0000334028257816 */ /* 0x000fe4000000002f */
[----:B------:R-:W-:Y:S02]  /*161a0*/  SHF.R.U32.HI R0, RZ, 0x8, R3 ;  /* 0x00000008ff007819 */ /* 0x000fe40000011603 */
[--C-:B------:R-:W-:Y:S02]  /*161b0*/  PRMT R46, R3, 0x3340, R96.reuse ;  /* 0x00003340032e7816 */ /* 0x100fe40000000060 */
[----:B------:R-:W-:-:S02]  /*161c0*/  SHF.R.U32.HI R47, RZ, 0x8, R96 ;  /* 0x00000008ff2f7819 */ /* 0x000fc40000011660 */
[----:B------:R-:W-:Y:S02]  /*161d0*/  SHF.R.U32.HI R3, RZ, 0x8, R160 ;  /* 0x00000008ff037819 */ /* 0x000fe400000116a0 */
[----:B------:R-:W-:Y:S02]  /*161e0*/  LOP3.LUT R57, R2, 0xffff, RZ, 0xc0, !PT ;  /* 0x0000ffff02397812 */ /* 0x000fe400078ec0ff */
[----:B------:R-:W-:Y:S02]  /*161f0*/  LOP3.LUT R5, R5, 0xffff, RZ, 0xc0, !PT ;  /* 0x0000ffff05057812 */ /* 0x000fe400078ec0ff */
[----:B------:R-:W-:Y:S02]  /*16200*/  LOP3.LUT R2, R52, 0xffff, RZ, 0xc0, !PT ;  /* 0x0000ffff34027812 */ /* 0x000fe400078ec0ff */
[----:B------:R-:W-:Y:S02]  /*16210*/  LOP3.LUT R0, R0, 0xffff, RZ, 0xc0, !PT ;  /* 0x0000ffff00007812 */ /* 0x000fe400078ec0ff */
[----:B------:R-:W-:-:S02]  /*16220*/  LOP3.LUT R47, R47, 0xffff, RZ, 0xc0, !PT ;  /* 0x0000ffff2f2f7812 */ /* 0x000fc400078ec0ff */
[----:B------:R-:W-:Y:S02]  /*16230*/  LOP3.LUT R3, R3, 0xffff, RZ, 0xc0, !PT ;  /* 0x0000ffff03037812 */ /* 0x000fe400078ec0ff */
[----:B------:R-:W-:Y:S02]  /*16240*/  PRMT R2, R5, 0x3340, R2 ;  /* 0x0000334005027816 */ /* 0x000fe40000000002 */
[----:B------:R-:W-:Y:S02]  /*16250*/  LOP3.LUT R5, R102, 0xffff, RZ, 0xc0, !PT ;  /* 0x0000ffff66057812 */ /* 0x000fe400078ec0ff */
[----:B------:R-:W-:Y:S02]  /*16260*/  PRMT R55, R0, 0x3340, R47 ;  /* 0x0000334000377816 */ /* 0x000fe4000000002f */
[----:B------:R-:W-:Y:S02]  /*16270*/  PRMT R47, R3, 0x3340, R50 ;  /* 0x00003340032f7816 */ /* 0x000fe40000000032 */
[----:B------:R-:W-:-:S02]  /*16280*/  SHF.R.U32.HI R3, RZ, 0x8, R60 ;  /* 0x00000008ff037819 */ /* 0x000fc4000001163c */
[--C-:B------:R-:W-:Y:S02]  /*16290*/  PRMT R60, R60, 0x3340, R5.reuse ;  /* 0x000033403c3c7816 */ /* 0x100fe40000000005 */
[----:B------:R-:W-:Y:S02]  /*162a0*/  SHF.R.U32.HI R50, RZ, 0x8, R5 ;  /* 0x00000008ff327819 */ /* 0x000fe40000011605 */
[----:B------:R-:W-:Y:S02]  /*162b0*/  SHF.R.U32.HI R5, RZ, 0x8, R164 ;  /* 0x00000008ff057819 */ /* 0x000fe400000116a4 */
[----:B------:R-:W-:Y:S02]  /*162c0*/  SHF.R.U32.HI R0, RZ, 0x8, R7 ;  /* 0x00000008ff007819 */ /* 0x000fe40000011607 */
[----:B------:R-:W-:Y:S02]  /*162d0*/  SHF.R.U32.HI R7, RZ, 0x8, R166 ;  /* 0x00000008ff077819 */ /* 0x000fe400000116a6 */
[----:B------:R-:W-:-:S02]  /*162e0*/  LOP3.LUT R5, R5, 0xffff, RZ, 0xc0, !PT ;  /* 0x0000ffff05057812 */ /* 0x000fc400078ec0ff */
[----:B------:R-:W-:Y:S02]  /*162f0*/  LOP3.LUT R7, R7, 0xffff, RZ, 0xc0, !PT ;  /* 0x0000ffff07077812 */ /* 0x000fe400078ec0ff */
[----:B------:R-:W-:Y:S02]  /*16300*/  LOP3.LUT R3, R3, 0xffff, RZ, 0xc0, !PT ;  /* 0x0000ffff03037812 */ /* 0x000fe400078ec0ff */
[----:B------:R-:W-:Y:S02]  /*16310*/  LOP3.LUT R50, R50, 0xffff, RZ, 0xc0, !PT ;  /* 0x0000ffff32327812 */ /* 0x000fe400078ec0ff */
[----:B------:R-:W-:Y:S02]  /*16320*/  PRMT R63, R5, 0x3340, R54 ;  /* 0x00003340053f7816 */ /* 0x000fe40000000036 */
[----:B------:R-:W-:Y:S02]  /*16330*/  LOP3.LUT R5, R106, 0xffff, RZ, 0xc0, !PT ;  /* 0x0000ffff6a057812 */ /* 0x000fe400078ec0ff */
[----:B------:R-:W-:-:S02]  /*16340*/  LOP3.LUT R71, R0, 0xffff, RZ, 0xc0, !PT ;  /* 0x0000ffff00477812 */ /* 0x000fc400078ec0ff */
[----:B------:R-:W-:Y:S02]  /*16350*/  PRMT R61, R7, 0x3340, R56 ;  /* 0x00003340073d7816 */ /* 0x000fe40000000038 */
[----:B------:R-:W-:Y:S02]  /*16360*/  PRMT R67, R3, 0x3340, R50 ;  /* 0x0000334003437816 */ /* 0x000fe40000000032 */
[----:B------:R-:W-:Y:S02]  /*16370*/  SHF.R.U32.HI R0, RZ, 0x8, R9 ;  /* 0x00000008ff007819 */ /* 0x000fe40000011609 */
[----:B------:R-:W-:Y:S02]  /*16380*/  PRMT R56, R9, 0x3340, R104 ;  /* 0x0000334009387816 */ /* 0x000fe40000000068 */
[----:B------:R-:W-:Y:S02]  /*16390*/  SHF.R.U32.HI R3, RZ, 0x8, R10 ;  /* 0x00000008ff037819 */ /* 0x000fe4000001160a */
[----:B------:R-:W-:-:S02]  /*163a0*/  SHF.R.U32.HI R9, RZ, 0x8, R5 ;  /* 0x00000008ff097819 */ /* 0x000fc40000011605 */
[----:B------:R-:W-:Y:S02]  /*163b0*/  LOP3.LUT R65, R0, 0xffff, RZ, 0xc0, !PT ;  /* 0x0000ffff00417812 */ /* 0x000fe400078ec0ff */
[----:B------:R-:W-:Y:S02]  /*163c0*/  LOP3.LUT R0, R3, 0xffff, RZ, 0xc0, !PT ;  /* 0x0000ffff03007812 */ /* 0x000fe400078ec0ff */
[----:B------:R-:W-:Y:S02]  /*163d0*/  LOP3.LUT R9, R9, 0xffff, RZ, 0xc0, !PT ;  /* 0x0000ffff09097812 */ /* 0x000fe400078ec0ff */
[----:B------:R-:W-:Y:S02]  /*163e0*/  PRMT R71, R71, 0x3340, R8 ;  /* 0x0000334047477816 */ /* 0x000fe40000000008 */
[----:B------:R-:W-:Y:S02]  /*163f0*/  PRMT R59, R0, 0x3340, R9 ;  /* 0x00003340003b7816 */ /* 0x000fe40000000009 */
[----:B------:R-:W-:-:S02]  /*16400*/  LOP3.LUT R9, R110, 0xffff, RZ, 0xc0, !PT ;  /* 0x0000ffff6e097812 */ /* 0x000fc400078ec0ff */
[----:B------:R-:W-:Y:S02]  /*16410*/  SHF.R.U32.HI R8, RZ, 0x8, R104 ;  /* 0x00000008ff087819 */ /* 0x000fe40000011668 */
[----:B------:R-:W-:Y:S02]  /*16420*/  PRMT R54, R10, 0x3340, R5 ;  /* 0x000033400a367816 */ /* 0x000fe40000000005 */
[----:B------:R-:W-:Y:S02]  /*16430*/  SHF.R.U32.HI R5, RZ, 0x8, R168 ;  /* 0x00000008ff057819 */ /* 0x000fe400000116a8 */
[----:B------:R-:W-:Y:S02]  /*16440*/  SHF.R.U32.HI R10, RZ, 0x8, R35 ;  /* 0x00000008ff0a7819 */ /* 0x000fe40000011623 */
[----:B------:R-:W-:Y:S02]  /*16450*/  SHF.R.U32.HI R7, RZ, 0x8, R170 ;  /* 0x00000008ff077819 */ /* 0x000fe400000116aa */
[----:B------:R-:W-:-:S02]  /*16460*/  PRMT R79, R12, 0x3340, R9 ;  /* 0x000033400c4f7816 */ /* 0x000fc40000000009 */
[----:B------:R-:W-:Y:S02]  /*16470*/  LOP3.LUT R8, R8, 0xffff, RZ, 0xc0, !PT ;  /* 0x0000ffff08087812 */ /* 0x000fe400078ec0ff */
[----:B------:R-:W-:Y:S02]  /*16480*/  SHF.R.U32.HI R3, RZ, 0x8, R12 ;  /* 0x00000008ff037819 */ /* 0x000fe4000001160c */
[----:B------:R-:W-:Y:S02]  /*16490*/  SHF.R.U32.HI R9, RZ, 0x8, R9 ;  /* 0x00000008ff097819 */ /* 0x000fe40000011609 */
[----:B------:R-:W-:Y:S02]  /*164a0*/  PRMT R48, R57, 0x3340, R48 ;  /* 0x0000334039307816 */ /* 0x000fe40000000030 */
[----:B------:R-:W-:Y:S02]  /*164b0*/  LOP3.LUT R57, R36, 0xffff, RZ, 0xc0, !PT ;  /* 0x0000ffff24397812 */ /* 0x000fe400078ec0ff */
[----:B------:R-:W-:-:S02]  /*164c0*/  LOP3.LUT R5, R5, 0xffff, RZ, 0xc0, !PT ;  /* 0x0000ffff05057812 */ /* 0x000fc400078ec0ff */
[----:B------:R-:W-:Y:S02]  /*164d0*/  LOP3.LUT R10, R10, 0xffff, RZ, 0xc0, !PT ;  /* 0x0000ffff0a0a7812 */ /* 0x000fe400078ec0ff */
[----:B------:R-:W-:Y:S02]  /*164e0*/  LOP3.LUT R64, R7, 0xffff, RZ, 0xc0, !PT ;  /* 0x0000ffff07407812 */ /* 0x000fe400078ec0ff */
[----:B------:R-:W-:Y:S02]  /*164f0*/  SHF.R.U32.HI R0, RZ, 0x8, R11 ;  /* 0x00000008ff007819 */ /* 0x000fe4000001160b */
[----:B------:R-:W-:Y:S02]  /*16500*/  PRMT R65, R65, 0x3340, R8 ;  /* 0x0000334041417816 */ /* 0x000fe40000000008 */
[----:B------:R-:W-:Y:S02]  /*16510*/  LOP3.LUT R172, R172, 0xffff, RZ, 0xc0, !PT ;  /* 0x0000ffffacac7812 */ /* 0x000fe400078ec0ff */
[----:B------:R-:W-:-:S02]  /*16520*/  SHF.R.U32.HI R7, RZ, 0x8, R174 ;  /* 0x00000008ff077819 */ /* 0x000fc400000116ae */
[----:B------:R-:W-:Y:S02]  /*16530*/  SHF.R.U32.HI R11, RZ, 0x8, R99 ;  /* 0x00000008ff0b7819 */ /* 0x000fe40000011663 */
[----:B------:R-:W-:Y:S02]  /*16540*/  LOP3.LUT R90, R3, 0xffff, RZ, 0xc0, !PT ;  /* 0x0000ffff035a7812 */ /* 0x000fe400078ec0ff */
[----:B------:R-:W-:Y:S02]  /*16550*/  LOP3.LUT R9, R9, 0xffff, RZ, 0xc0, !PT ;  /* 0x0000ffff09097812 */ /* 0x000fe400078ec0ff */
[----:B------:R-:W-:Y:S02]  /*16560*/  PRMT R50, R168, 0x3340, R35 ;  /* 0x00003340a8327816 */ /* 0x000fe40000000023 */
[----:B------:R-:W-:Y:S02]  /*16570*/  SHF.R.U32.HI R8, RZ, 0x8, R108 ;  /* 0x00000008ff087819 */ /* 0x000fe4000001166c */
[----:B------:R-:W-:-:S02]  /*16580*/  PRMT R36, R170, 0x3340, R57 ;  /* 0x00003340aa247816 */ /* 0x000fc40000000039 */
[----:B------:R-:W-:Y:S02]  /*16590*/  SHF.R.U32.HI R35, RZ, 0x8, R57 ;  /* 0x00000008ff237819 */ /* 0x000fe40000011639 */
[----:B------:R-:W-:Y:S02]  /*165a0*/  PRMT R57, R5, 0x3340, R10 ;  /* 0x0000334005397816 */ /* 0x000fe4000000000a */
[----:B------:R-:W-:Y:S02]  /*165b0*/  LOP3.LUT R69, R0, 0xffff, RZ, 0xc0, !PT ;  /* 0x0000ffff00457812 */ /* 0x000fe400078ec0ff */
[----:B------:R-:W-:Y:S02]  /*165c0*/  SHF.R.U32.HI R5, RZ, 0x8, R172 ;  /* 0x00000008ff057819 */ /* 0x000fe400000116ac */
[----:B------:R-:W-:Y:S02]  /*165d0*/  SHF.R.U32.HI R10, RZ, 0x8, R97 ;  /* 0x00000008ff0a7819 */ /* 0x000fe40000011661 */
[----:B------:R-:W-:-:S02]  /*165e0*/  LOP3.LUT R0, R7, 0xffff, RZ, 0xc0, !PT ;  /* 0x0000ffff07007812 */ /* 0x000fc400078ec0ff */
[----:B------:R-:W-:Y:S02]  /*165f0*/  LOP3.LUT R11, R11, 0xffff, RZ, 0xc0, !PT ;  /* 0x0000ffff0b0b7812 */ /* 0x000fe400078ec0ff */
[----:B------:R-:W-:Y:S02]  /*16600*/  PRMT R90, R90, 0x3340, R9 ;  /* 0x000033405a5a7816 */ /* 0x000fe40000000009 */
[----:B------:R-:W-:Y:S02]  /*16610*/  LOP3.LUT R8, R8, 0xffff, RZ, 0xc0, !PT ;  /* 0x0000ffff08087812 */ /* 0x000fe400078ec0ff */
[----:B------:R-:W-:Y:S02]  /*16620*/  LOP3.LUT R13, R13, 0xffff, RZ, 0xc0, !PT ;  /* 0x0000ffff0d0d7812 */ /* 0x000fe400078ec0ff */
[----:B------:R-:W-:Y:S02]  /*16630*/  LOP3.LUT R14, R14, 0xffff, RZ, 0xc0, !PT ;  /* 0x0000ffff0e0e7812 */ /* 0x000fe400078ec0ff */
[----:B------:R-:W-:-:S02]  /*16640*/  LOP3.LUT R9, R114, 0xffff, RZ, 0xc0, !PT ;  /* 0x0000ffff72097812 */ /* 0x000fc400078ec0ff */
[----:B------:R-:W-:Y:S02]  /*16650*/  LOP3.LUT R5, R5, 0xffff, RZ, 0xc0, !PT ;  /* 0x0000ffff05057812 */ /* 0x000fe400078ec0ff */
[----:B------:R-:W-:Y:S02]  /*16660*/  LOP3.LUT R10, R10, 0xffff, RZ, 0xc0, !PT ;  /* 0x0000ffff0a0a7812 */ /* 0x000fe400078ec0ff */
[----:B------:R-:W-:Y:S02]  /*16670*/  PRMT R77, R0, 0x3340, R11 ;  /* 0x00003340004d7816 */ /* 0x000fe4000000000b */
[----:B------:R-:W-:Y:S02]  /*16680*/  PRMT R94, R69, 0x3340, R8 ;  /* 0x00003340455e7816 */ /* 0x000fe40000000008 */
[----:B------:R-:W-:Y:S02]  /*16690*/  LOP3.LUT R176, R176, 0xffff, RZ, 0xc0, !PT ;  /* 0x0000ffffb0b07812 */ /* 0x000fe400078ec0ff */
[----:B------:R-:W-:-:S02]  /*166a0*/  LOP3.LUT R178, R178, 0xffff, RZ, 0xc0, !PT ;  /* 0x0000ffffb2b27812 */ /* 0x000fc400078ec0ff */
[----:B------:R-:W-:Y:S02]  /*166b0*/  LOP3.LUT R43, R43, 0xffff, RZ, 0xc0, !PT ;  /* 0x0000ffff2b2b7812 */ /* 0x000fe400078ec0ff */
[----:B------:R-:W-:Y:S02]  /*166c0*/  LOP3.LUT R11, R44, 0xffff, RZ, 0xc0, !PT ;  /* 0x0000ffff2c0b7812 */ /* 0x000fe400078ec0ff */
[----:B------:R-:W-:Y:S02]  /*166d0*/  SHF.R.U32.HI R0, RZ, 0x8, R13 ;  /* 0x00000008ff007819 */ /* 0x000fe4000001160d */
[----:B------:R-:W-:Y:S02]  /*166e0*/  PRMT R68, R14, 0x3340, R9 ;  /* 0x000033400e447816 */ /* 0x000fe40000000009 */
[----:B------:R-:W-:Y:S02]  /*166f0*/  SHF.R.U32.HI R8, RZ, 0x8, R112 ;  /* 0x00000008ff087819 */ /* 0x000fe40000011670 */
[----:B------:R-:W-:-:S02]  /*16700*/  SHF.R.U32.HI R3, RZ, 0x8, R14 ;  /* 0x00000008ff037819 */ /* 0x000fc4000001160e */
[----:B------:R-:W-:Y:S02]  /*16710*/  SHF.R.U32.HI R9, RZ, 0x8, R9 ;  /* 0x00000008ff097819 */ /* 0x000fe40000011609 */
[----:B------:R-:W-:Y:S02]  /*16720*/  PRMT R88, R5, 0x3340, R10 ;  /* 0x0000334005587816 */ /* 0x000fe4000000000a */
[----:B------:R-:W-:Y:S02]  /*16730*/  SHF.R.U32.HI R5, RZ, 0x8, R176 ;  /* 0x00000008ff057819 */ /* 0x000fe400000116b0 */
[----:B------:R-:W-:Y:S02]  /*16740*/  SHF.R.U32.HI R10, RZ, 0x8, R43 ;  /* 0x00000008ff0a7819 */ /* 0x000fe4000001162b */
[----:B------:R-:W-:Y:S02]  /*16750*/  PRMT R44, R178, 0x3340, R11 ;  /* 0x00003340b22c7816 */ /* 0x000fe4000000000b */
[----:B------:R-:W-:-:S02]  /*16760*/  LOP3.LUT R81, R0, 0xffff, RZ, 0xc0, !PT ;  /* 0x0000ffff00517812 */ /* 0x000fc400078ec0ff */
[----:B------:R-:W-:Y:S02]  /*16770*/  SHF.R.U32.HI R7, RZ, 0x8, R178 ;  /* 0x00000008ff077819 */ /* 0x000fe400000116b2 */
[----:B------:R-:W-:Y:S02]  /*16780*/  SHF.R.U32.HI R11, RZ, 0x8, R11 ;  /* 0x00000008ff0b7819 */ /* 0x000fe4000001160b */
        /* <DEDUP_REMOVED lines=8> */
[----:B------:R-:W-:Y:S02]  /*16810*/  LOP3.LUT R12, R7, 0xffff, RZ, 0xc0, !PT ;  /* 0x0000ffff070c7812 */ /* 0x000fe400078ec0ff */
[----:B------:R-:W-:-:S02]  /*16820*/  LOP3.LUT R11, R11, 0xffff, RZ, 0xc0, !PT ;  /* 0x0000ffff0b0b7812 */ /* 0x000fc400078ec0ff */
[----:B------:R-:W-:Y:S02]  /*16830*/  PRMT R81, R81, 0x3340, R8 ;  /* 0x0000334051517816 */ /* 0x000fe40000000008 */
[----:B------:R-:W-:Y:S02]  /*16840*/  PRMT R75, R0, 0x3340, R9 ;  /* 0x00003340004b7816 */ /* 0x000fe40000000009 */
[----:B------:R-:W-:Y:S02]  /*16850*/  LOP3.LUT R180, R180, 0xffff, RZ, 0xc0, !PT ;  /* 0x0000ffffb4b47812 */ /* 0x000fe400078ec0ff */
[----:B------:R-:W-:Y:S02]  /*16860*/  LOP3.LUT R182, R182, 0xffff, RZ, 0xc0, !PT ;  /* 0x0000ffffb6b67812 */ /* 0x000fe400078ec0ff */
[----:B------:R-:W-:Y:S02]  /*16870*/  SHF.R.U32.HI R0, RZ, 0x8, R15 ;  /* 0x00000008ff007819 */ /* 0x000fe4000001160f */
[----:B------:R-:W-:-:S02]  /*16880*/  SHF.R.U32.HI R8, RZ, 0x8, R116 ;  /* 0x00000008ff087819 */ /* 0x000fc40000011674 */
[----:B------:R-:W-:Y:S02]  /*16890*/  SHF.R.U32.HI R3, RZ, 0x8, R19 ;  /* 0x00000008ff037819 */ /* 0x000fe40000011613 */
[----:B------:R-:W-:Y:S02]  /*168a0*/  PRMT R35, R64, 0x3340, R35 ;  /* 0x0000334040237816 */ /* 0x000fe40000000023 */
[----:B------:R-:W-:Y:S02]  /*168b0*/  PRMT R64, R176, 0x3340, R43 ;  /* 0x00003340b0407816 */ /* 0x000fe4000000002b */
[----:B------:R-:W-:Y:S02]  /*168c0*/  PRMT R69, R5, 0x3340, R10 ;  /* 0x0000334005457816 */ /* 0x000fe4000000000a */
[----:B------:R-:W-:Y:S02]  /*168d0*/  SHF.R.U32.HI R9, RZ, 0x8, R118 ;  /* 0x00000008ff097819 */ /* 0x000fe40000011676 */
[----:B------:R-:W-:-:S02]  /*168e0*/  PRMT R70, R13, 0x3340, R112 ;  /* 0x000033400d467816 */ /* 0x000fc40000000070 */
[----:B------:R-:W-:Y:S02]  /*168f0*/  PRMT R43, R12, 0x3340, R11 ;  /* 0x000033400c2b7816 */ /* 0x000fe4000000000b */
        /* <DEDUP_REMOVED lines=17> */
[----:B------:R-:W-:Y:S02]  /*16a10*/  PRMT R110, R13, 0x3340, R8 ;  /* 0x000033400d6e7816 */ /* 0x000fe40000000008 */
[----:B------:R-:W-:Y:S02]  /*16a20*/  LOP3.LUT R184, R184, 0xffff, RZ, 0xc0, !PT ;  /* 0x0000ffffb8b87812 */ /* 0x000fe400078ec0ff */
[----:B------:R-:W-:Y:S02]  /*16a30*/  LOP3.LUT R7, R26, 0xffff, RZ, 0xc0, !PT ;  /* 0x0000ffff1a077812 */ /* 0x000fe400078ec0ff */
[----:B------:R-:W-:Y:S02]  /*16a40*/  LOP3.LUT R186, R186, 0xffff, RZ, 0xc0, !PT ;  /* 0x0000ffffbaba7812 */ /* 0x000fe400078ec0ff */
[----:B------:R-:W-:Y:S02]  /*16a50*/  LOP3.LUT R51, R51, 0xffff, RZ, 0xc0, !PT ;  /* 0x0000ffff33337812 */ /* 0x000fe400078ec0ff */
[----:B------:R-:W-:-:S02]  /*16a60*/  PRMT R95, R20, 0x3340, R3 ;  /* 0x00003340145f7816 */ /* 0x000fc40000000003 */
[----:B------:R-:W-:Y:S02]  /*16a70*/  SHF.R.U32.HI R8, RZ, 0x8, R3 ;  /* 0x00000008ff087819 */ /* 0x000fe40000011603 */
[----:B------:R-:W-:Y:S02]  /*16a80*/  PRMT R66, R174, 0x3340, R99 ;  /* 0x00003340ae427816 */ /* 0x000fe40000000063 */
[----:B------:R-:W-:Y:S02]  /*16a90*/  PRMT R104, R104, 0x3340, R9 ;  /* 0x0000334068687816 */ /* 0x000fe40000000009 */
[----:B------:R-:W-:Y:S02]  /*16aa0*/  SHF.R.U32.HI R0, RZ, 0x8, R20 ;  /* 0x00000008ff007819 */ /* 0x000fe40000011614 */
[----:B------:R-:W-:Y:S02]  /*16ab0*/  SHF.R.U32.HI R3, RZ, 0x8, R21 ;  /* 0x00000008ff037819 */ /* 0x000fe40000011615 */
[----:B------:R-:W-:-:S02]  /*16ac0*/  PRMT R99, R5, 0x3340, R10 ;  /* 0x0000334005637816 */ /* 0x000fc4000000000a */
[----:B------:R-:W-:Y:S02]  /*16ad0*/  SHF.R.U32.HI R9, RZ, 0x8, R122 ;  /* 0x00000008ff097819 */ /* 0x000fe4000001167a */
[----:B------:R-:W-:Y:S02]  /*16ae0*/  PRMT R100, R100, 0x3340, R11 ;  /* 0x0000334064647816 */ /* 0x000fe4000000000b */
[--C-:B------:R-:W-:Y:S02]  /*16af0*/  PRMT R85, R184, 0x3340, R7.reuse ;  /* 0x00003340b8557816 */ /* 0x100fe40000000007 */
[----:B------:R-:W-:Y:S02]  /*16b00*/  SHF.R.U32.HI R10, RZ, 0x8, R7 ;  /* 0x00000008ff0a7819 */ /* 0x000fe40000011607 */
[----:B------:R-:W-:Y:S02]  /*16b10*/  SHF.R.U32.HI R7, RZ, 0x8, R186 ;  /* 0x00000008ff077819 */ /* 0x000fe400000116ba */
[----:B------:R-:W-:-:S02]  /*16b20*/  SHF.R.U32.HI R11, RZ, 0x8, R51 ;  /* 0x00000008ff0b7819 */ /* 0x000fc40000011633 */
        /* <DEDUP_REMOVED lines=11> */
[----:B------:R-:W-:-:S02]  /*16be0*/  PRMT R102, R13, 0x3340, R8 ;  /* 0x000033400d667816 */ /* 0x000fc40000000008 */
[----:B------:R-:W-:Y:S02]  /*16bf0*/  PRMT R98, R98, 0x3340, R9 ;  /* 0x0000334062627816 */ /* 0x000fe40000000009 */
[--C-:B------:R-:W-:Y:S02]  /*16c00*/  PRMT R115, R22, 0x3340, R3.reuse ;  /* 0x0000334016737816 */ /* 0x100fe40000000003 */
[----:B------:R-:W-:Y:S02]  /*16c10*/  SHF.R.U32.HI R8, RZ, 0x8, R3 ;  /* 0x00000008ff087819 */ /* 0x000fe40000011603 */
[----:B------:R-:W-:Y:S02]  /*16c20*/  PRMT R26, R186, 0x3340, R51 ;  /* 0x00003340ba1a7816 */ /* 0x000fe40000000033 */
[----:B------:R-:W-:Y:S02]  /*16c30*/  SHF.R.U32.HI R3, RZ, 0x8, R23 ;  /* 0x00000008ff037819 */ /* 0x000fe40000011617 */
[----:B------:R-:W-:-:S02]  /*16c40*/  SHF.R.U32.HI R9, RZ, 0x8, R126 ;  /* 0x00000008ff097819 */ /* 0x000fc4000001167e */
[----:B------:R-:W-:Y:S02]  /*16c50*/  SHF.R.U32.HI R5, RZ, 0x8, R184 ;  /* 0x00000008ff057819 */ /* 0x000fe400000116b8 */
[----:B------:R-:W-:Y:S02]  /*16c60*/  PRMT R51, R0, 0x3340, R11 ;  /* 0x0000334000337816 */ /* 0x000fe4000000000b */
[----:B------:R-:W-:Y:S02]  /*16c70*/  PRMT R73, R172, 0x3340, R97 ;  /* 0x00003340ac497816 */ /* 0x000fe40000000061 */
[----:B------:R-:W-:Y:S02]  /*16c80*/  SHF.R.U32.HI R0, RZ, 0x8, R22 ;  /* 0x00000008ff007819 */ /* 0x000fe40000011616 */
[----:B------:R-:W-:Y:S02]  /*16c90*/  PRMT R97, R19, 0x3340, R118 ;  /* 0x0000334013617816 */ /* 0x000fe40000000076 */
        /* <DEDUP_REMOVED lines=11> */
[----:B------:R-:W-:Y:S02]  /*16d50*/  SHF.R.U32.HI R7, RZ, 0x8, R190 ;  /* 0x00000008ff077819 */ /* 0x000fe400000116be */
[----:B------:R-:W-:-:S02]  /*16d60*/  LOP3.LUT R216, R216, 0xffff, RZ, 0xc0, !PT ;  /* 0x0000ffffd8d87812 */ /* 0x000fc400078ec0ff */
        /* <DEDUP_REMOVED lines=8> */
[----:B------:R-:W-:Y:S02]  /*16df0*/  PRMT R107, R216, 0x3340, R9 ;  /* 0x00003340d86b7816 */ /* 0x000fe40000000009 */
[----:B------:R-:W-:Y:S02]  /*16e00*/  LOP3.LUT R5, R5, 0xffff, RZ, 0xc0, !PT ;  /* 0x0000ffff05057812 */ /* 0x000fe400078ec0ff */
[----:B------:R-:W-:Y:S02]  /*16e10*/  LOP3.LUT R10, R10, 0xffff, RZ, 0xc0, !PT ;  /* 0x0000ffff0a0a7812 */ /* 0x000fe400078ec0ff */
[----:B------:R-:W-:-:S02]  /*16e20*/  SHF.R.U32.HI R0, RZ, 0x8, R216 ;  /* 0x00000008ff007819 */ /* 0x000fc400000116d8 */
[----:B------:R-:W-:Y:S02]  /*16e30*/  SHF.R.U32.HI R9, RZ, 0x8, R9 ;  /* 0x00000008ff097819 */ /* 0x000fe40000011609 */
[----:B------:R-:W-:Y:S02]  /*16e40*/  SHF.R.U32.HI R7, RZ, 0x8, R192 ;  /* 0x00000008ff077819 */ /* 0x000fe400000116c0 */
[----:B------:R-:W-:Y:S02]  /*16e50*/  LOP3.LUT R217, R217, 0xffff, RZ, 0xc0, !PT ;  /* 0x0000ffffd9d97812 */ /* 0x000fe400078ec0ff */
[----:B------:R-:W-:Y:S02]  /*16e60*/  LOP3.LUT R130, R130, 0xffff, RZ, 0xc0, !PT ;  /* 0x0000ffff82827812 */ /* 0x000fe400078ec0ff */
[----:B------:R-:W-:Y:S02]  /*16e70*/  SHF.R.U32.HI R8, RZ, 0x8, R194 ;  /* 0x00000008ff087819 */ /* 0x000fe400000116c2 */
[----:B------:R-:W-:-:S02]  /*16e80*/  SHF.R.U32.HI R12, RZ, 0x8, R13 ;  /* 0x00000008ff0c7819 */ /* 0x000fc4000001160d */
[----:B------:R-:W-:Y:S02]  /*16e90*/  LOP3.LUT R11, R109, 0xffff, RZ, 0xc0, !PT ;  /* 0x0000ffff6d0b7812 */ /* 0x000fe400078ec0ff */
[----:B------:R-:W-:Y:S02]  /*16ea0*/  PRMT R114, R5, 0x3340, R10 ;  /* 0x0000334005727816 */ /* 0x000fe4000000000a */
[----:B------:R-:W-:Y:S02]  /*16eb0*/  LOP3.LUT R0, R0, 0xffff, RZ, 0xc0, !PT ;  /* 0x0000ffff00007812 */ /* 0x000fe400078ec0ff */
[----:B------:R-:W-:Y:S02]  /*16ec0*/  LOP3.LUT R9, R9, 0xffff, RZ, 0xc0, !PT ;  /* 0x0000ffff09097812 */ /* 0x000fe400078ec0ff */
[----:B------:R-:W-:Y:S02]  /*16ed0*/  LOP3.LUT R108, R7, 0xffff, RZ, 0xc0, !PT ;  /* 0x0000ffff076c7812 */ /* 0x000fe400078ec0ff */
[----:B------:R-:W-:-:S02]  /*16ee0*/  SHF.R.U32.HI R5, RZ, 0x8, R217 ;  /* 0x00000008ff057819 */ /* 0x000fc400000116d9 */
[----:B------:R-:W-:Y:S02]  /*16ef0*/  SHF.R.U32.HI R10, RZ, 0x8, R130 ;  /* 0x00000008ff0a7819 */ /* 0x000fe40000011682 */
[----:B------:R-:W-:Y:S02]  /*16f00*/  LOP3.LUT R7, R8, 0xffff, RZ, 0xc0, !PT ;  /* 0x0000ffff08077812 */ /* 0x000fe400078ec0ff */
[----:B------:R-:W-:Y:S02]  /*16f10*/  LOP3.LUT R12, R12, 0xffff, RZ, 0xc0, !PT ;  /* 0x0000ffff0c0c7812 */ /* 0x000fe400078ec0ff */
[----:B------:R-:W-:Y:S02]  /*16f20*/  PRMT R58, R164, 0x3340, R101 ;  /* 0x00003340a43a7816 */ /* 0x000fe40000000065 */
[----:B------:R-:W-:Y:S02]  /*16f30*/  PRMT R101, R15, 0x3340, R116 ;  /* 0x000033400f657816 */ /* 0x000fe40000000074 */
[----:B------:R-:W-:-:S02]  /*16f40*/  PRMT R109, R188, 0x3340, R105 ;  /* 0x00003340bc6d7816 */ /* 0x000fc40000000069 */
[----:B------:R-:W-:Y:S02]  /*16f50*/  PRMT R105, R190, 0x3340, R11 ;  /* 0x00003340be697816 */ /* 0x000fe4000000000b */
[----:B------:R-:W-:Y:S02]  /*16f60*/  PRMT R116, R0, 0x3340, R9 ;  /* 0x0000334000747816 */ /* 0x000fe40000000009 */
[----:B------:R-:W-:Y:S02]  /*16f70*/  SHF.R.U32.HI R11, RZ, 0x8, R11 ;  /* 0x00000008ff0b7819 */ /* 0x000fe4000001160b */
[----:B------:R-:W-:Y:S02]  /*16f80*/  PRMT R3, R194, 0x3340, R13 ;  /* 0x00003340c2037816 */ /* 0x000fe4000000000d */
[----:B------:R-:W-:Y:S02]  /*16f90*/  LOP3.LUT R5, R5, 0xffff, RZ, 0xc0, !PT ;  /* 0x0000ffff05057812 */ /* 0x000fe400078ec0ff */
[----:B------:R-:W-:-:S02]  /*16fa0*/  LOP3.LUT R10, R10, 0xffff, RZ, 0xc0, !PT ;  /* 0x0000ffff0a0a7812 */ /* 0x000fc400078ec0ff */
[----:B------:R-:W-:Y:S02]  /*16fb0*/  PRMT R0, R7, 0x3340, R12 ;  /* 0x0000334007007816 */ /* 0x000fe4000000000c */
        /* <DEDUP_REMOVED lines=10> */
[----:B------:R-:W-:-:S02]  /*17060*/  PRMT R111, R5, 0x3340, R10 ;  /* 0x00003340056f7816 */ /* 0x000fc4000000000a */
[--C-:B------:R-:W-:Y:S02]  /*17070*/  PRMT R93, R196, 0x3340, R89.reuse ;  /* 0x00003340c45d7816 */ /* 0x100fe40000000059 */
[----:B------:R-:W-:Y:S02]  /*17080*/  SHF.R.U32.HI R12, RZ, 0x8, R89 ;  /* 0x00000008ff0c7819 */ /* 0x000fe40000011659 */
[--C-:B------:R-:W-:Y:S02]  /*17090*/  PRMT R119, R218, 0x3340, R7.reuse ;  /* 0x00003340da777816 */ /* 0x100fe40000000007 */
[----:B------:R-:W-:Y:S02]  /*170a0*/  SHF.R.U32.HI R10, RZ, 0x8, R7 ;  /* 0x00000008ff0a7819 */ /* 0x000fe40000011607 */
[----:B------:R-:W-:Y:S02]  /*170b0*/  PRMT R89, R198, 0x3340, R13 ;  /* 0x00003340c6597816 */ /* 0x000fe4000000000d */
[----:B------:R-:W-:-:S02]  /*170c0*/  SHF.R.U32.HI R7, RZ, 0x8, R219 ;  /* 0x00000008ff077819 */ /* 0x000fc400000116db */
[----:B------:R-:W-:Y:S02]  /*170d0*/  SHF.R.U32.HI R9, RZ, 0x8, R198 ;  /* 0x00000008ff097819 */ /* 0x000fe400000116c6 */
[----:B------:R-:W-:Y:S02]  /*170e0*/  SHF.R.U32.HI R13, RZ, 0x8, R13 ;  /* 0x00000008ff0d7819 */ /* 0x000fe4000001160d */
[----:B------:R-:W-:Y:S02]  /*170f0*/  SHF.R.U32.HI R8, RZ, 0x8, R196 ;  /* 0x00000008ff087819 */ /* 0x000fe400000116c4 */
[----:B------:R-:W-:Y:S02]  /*17100*/  PRMT R96, R180, 0x3340, R91 ;  /* 0x00003340b4607816 */ /* 0x000fe4000000005b */
[----:B------:R-:W-:Y:S02]  /*17110*/  PRMT R112, R112, 0x3340, R11 ;  /* 0x0000334070707816 */ /* 0x000fe4000000000b */
[----:B------:R-:W-:-:S02]  /*17120*/  PRMT R91, R21, 0x3340, R122 ;  /* 0x00003340155b7816 */ /* 0x000fc4000000007a */
[----:B------:R-:W-:Y:S02]  /*17130*/  LOP3.LUT R11, R103, 0xffff, RZ, 0xc0, !PT ;  /* 0x0000ffff670b7812 */ /* 0x000fe400078ec0ff */
[----:B------:R-:W-:Y:S02]  /*17140*/  LOP3.LUT R124, R7, 0xffff, RZ, 0xc0, !PT ;  /* 0x0000ffff077c7812 */ /* 0x000fe400078ec0ff */
[----:B------:R-:W-:Y:S02]  /*17150*/  LOP3.LUT R122, R9, 0xffff, RZ, 0xc0, !PT ;  /* 0x0000ffff097a7812 */ /* 0x000fe400078ec0ff */
[----:B------:R-:W-:Y:S02]  /*17160*/  LOP3.LUT R13, R13, 0xffff, RZ, 0xc0, !PT ;  /* 0x0000ffff0d0d7812 */ /* 0x000fe400078ec0ff */
[----:B------:R-:W-:Y:S02]  /*17170*/  SHF.R.U32.HI R5, RZ, 0x8, R218 ;  /* 0x00000008ff057819 */ /* 0x000fe400000116da */
[----:B------:R-:W-:-:S02]  /*17180*/  LOP3.LUT R7, R8, 0xffff, RZ, 0xc0, !PT ;  /* 0x0000ffff08077812 */ /* 0x000fc400078ec0ff */
[----:B------:R-:W-:Y:S02]  /*17190*/  LOP3.LUT R12, R12, 0xffff, RZ, 0xc0, !PT ;  /* 0x0000ffff0c0c7812 */ /* 0x000fe400078ec0ff */
[----:B------:R-:W-:Y:S02]  /*171a0*/  PRMT R40, R160, 0x3340, R29 ;  /* 0x00003340a0287816 */ /* 0x000fe4000000001d */
[----:B------:R-:W-:Y:S02]  /*171b0*/  PRMT R29, R162, 0x3340, R113 ;  /* 0x00003340a21d7816 */ /* 0x000fe40000000071 */
[--C-:B------:R-:W-:Y:S02]  /*171c0*/  PRMT R103, R192, 0x3340, R11.reuse ;  /* 0x00003340c0677816 */ /* 0x100fe4000000000b */
[----:B------:R-:W-:Y:S02]  /*171d0*/  PRMT R113, R23, 0x3340, R126 ;  /* 0x0000334017717816 */ /* 0x000fe4000000007e */
[----:B------:R-:W-:-:S02]  /*171e0*/  SHF.R.U32.HI R11, RZ, 0x8, R11 ;  /* 0x00000008ff0b7819 */ /* 0x000fc4000001160b */
[----:B------:R-:W-:Y:S02]  /*171f0*/  PRMT R122, R122, 0x3340, R13 ;  /* 0x000033407a7a7816 */ /* 0x000fe4000000000d */
[----:B------:R-:W-:Y:S02]  /*17200*/  LOP3.LUT R5, R5, 0xffff, RZ, 0xc0, !PT ;  /* 0x0000ffff05057812 */ /* 0x000fe400078ec0ff */
[----:B------:R-:W-:Y:S02]  /*17210*/  LOP3.LUT R10, R10, 0xffff, RZ, 0xc0, !PT ;  /* 0x0000ffff0a0a7812 */ /* 0x000fe400078ec0ff */
[----:B------:R-:W-:Y:S02]  /*17220*/  PRMT R126, R7, 0x3340, R12 ;  /* 0x00003340077e7816 */ /* 0x000fe4000000000c */
        /* <DEDUP_REMOVED lines=9> */
[----:B------:R-:W-:Y:S02]  /*172c0*/  PRMT R128, R5, 0x3340, R10 ;  /* 0x0000334005807816 */ /* 0x000fe4000000000a */
[----:B------:R-:W-:Y:S02]  /*172d0*/  SHF.R.U32.HI R8, RZ, 0x8, R200 ;  /* 0x00000008ff087819 */ /* 0x000fe400000116c8 */
[--C-:B------:R-:W-:Y:S02]  /*172e0*/  PRMT R74, R200, 0x3340, R9.reuse ;  /* 0x00003340c84a7816 */ /* 0x100fe40000000009 */
[----:B------:R-:W-:Y:S02]  /*172f0*/  SHF.R.U32.HI R12, RZ, 0x8, R9 ;  /* 0x00000008ff0c7819 */ /* 0x000fe40000011609 */
[----:B------:R-:W-:-:S02]  /*17300*/  PRMT R72, R202, 0x3340, R13 ;  /* 0x00003340ca487816 */ /* 0x000fc4000000000d */
[--C-:B------:R-:W-:Y:S02]  /*17310*/  PRMT R123, R220, 0x3340, R7.reuse ;  /* 0x00003340dc7b7816 */ /* 0x100fe40000000007 */
[----:B------:R-:W-:Y:S02]  /*17320*/  SHF.R.U32.HI R10, RZ, 0x8, R7 ;  /* 0x00000008ff0a7819 */ /* 0x000fe40000011607 */
[----:B------:R-:W-:Y:S02]  /*17330*/  SHF.R.U32.HI R9, RZ, 0x8, R202 ;  /* 0x00000008ff097819 */ /* 0x000fe400000116ca */
[----:B------:R-:W-:Y:S02]  /*17340*/  SHF.R.U32.HI R13, RZ, 0x8, R13 ;  /* 0x00000008ff0d7819 */ /* 0x000fe4000001160d */
[----:B------:R-:W-:Y:S02]  /*17350*/  SHF.R.U32.HI R5, RZ, 0x8, R220 ;  /* 0x00000008ff057819 */ /* 0x000fe400000116dc */
[----:B------:R-:W-:-:S02]  /*17360*/  SHF.R.U32.HI R7, RZ, 0x8, R221 ;  /* 0x00000008ff077819 */ /* 0x000fc400000116dd */
[----:B------:R-:W-:Y:S02]  /*17370*/  PRMT R108, R108, 0x3340, R11 ;  /* 0x000033406c6c7816 */ /* 0x000fe4000000000b */
[----:B------:R-:W-:Y:S02]  /*17380*/  SHF.R.U32.HI R11, RZ, 0x8, R134 ;  /* 0x00000008ff0b7819 */ /* 0x000fe40000011686 */
        /* <DEDUP_REMOVED lines=17> */
[----:B------:R-:W-:Y:S02]  /*174a0*/  LOP3.LUT R206, R206, 0xffff, RZ, 0xc0, !PT ;  /* 0x0000ffffcece7812 */ /* 0x000fe400078ec0ff */
[----:B------:R-:W-:Y:S02]  /*174b0*/  LOP3.LUT R13, R78, 0xffff, RZ, 0xc0, !PT ;  /* 0x0000ffff4e0d7812 */ /* 0x000fe400078ec0ff */
[--C-:B------:R-:W-:Y:S02]  /*174c0*/  PRMT R131, R222, 0x3340, R7.reuse ;  /* 0x00003340de837816 */ /* 0x100fe40000000007 */
[----:B------:R-:W-:Y:S02]  /*174d0*/  SHF.R.U32.HI R10, RZ, 0x8, R7 ;  /* 0x00000008ff0a7819 */ /* 0x000fe40000011607 */
[----:B------:R-:W-:-:S02]  /*174e0*/  PRMT R124, R124, 0x3340, R11 ;  /* 0x000033407c7c7816 */ /* 0x000fc4000000000b */
[----:B------:R-:W-:Y:S02]  /*174f0*/  PRMT R127, R127, 0x3340, R12 ;  /* 0x000033407f7f7816 */ /* 0x000fe4000000000c */
[----:B------:R-:W-:Y:S02]  /*17500*/  SHF.R.U32.HI R7, RZ, 0x8, R223 ;  /* 0x00000008ff077819 */ /* 0x000fe400000116df */
[----:B------:R-:W-:Y:S02]  /*17510*/  SHF.R.U32.HI R11, RZ, 0x8, R138 ;  /* 0x00000008ff0b7819 */ /* 0x000fe4000001168a */
[----:B------:R-:W-:Y:S02]  /*17520*/  SHF.R.U32.HI R8, RZ, 0x8, R204 ;  /* 0x00000008ff087819 */ /* 0x000fe400000116cc */
[--C-:B------:R-:W-:Y:S02]  /*17530*/  SHF.R.U32.HI R12, RZ, 0x8, R9.reuse ;  /* 0x00000008ff0c7819 */ /* 0x100fe40000011609 */
[----:B------:R-:W-:-:S02]  /*17540*/  PRMT R129, R204, 0x3340, R9 ;  /* 0x00003340cc817816 */ /* 0x000fc40000000009 */
[--C-:B------:R-:W-:Y:S02]  /*17550*/  PRMT R78, R206, 0x3340, R13.reuse ;  /* 0x00003340ce4e7816 */ /* 0x100fe4000000000d */
[----:B------:R-:W-:Y:S02]  /*17560*/  SHF.R.U32.HI R9, RZ, 0x8, R206 ;  /* 0x00000008ff097819 */ /* 0x000fe400000116ce */
[----:B------:R-:W-:Y:S02]  /*17570*/  SHF.R.U32.HI R13, RZ, 0x8, R13 ;  /* 0x00000008ff0d7819 */ /* 0x000fe4000001160d */
[----:B------:R-:W-:Y:S02]  /*17580*/  LOP3.LUT R14, R7, 0xffff, RZ, 0xc0, !PT ;  /* 0x0000ffff070e7812 */ /* 0x000fe400078ec0ff */
[----:B------:R-:W-:Y:S02]  /*17590*/  LOP3.LUT R11, R11, 0xffff, RZ, 0xc0, !PT ;  /* 0x0000ffff0b0b7812 */ /* 0x000fe400078ec0ff */
[----:B------:R-:W-:-:S02]  /*175a0*/  SHF.R.U32.HI R5, RZ, 0x8, R222 ;  /* 0x00000008ff057819 */ /* 0x000fc400000116de */
        /* <DEDUP_REMOVED lines=8> */
[----:B------:R-:W-:Y:S02]  /*17630*/  LOP3.LUT R5, R5, 0xffff, RZ, 0xc0, !PT ;  /* 0x0000ffff05057812 */ /* 0x000fe400078ec0ff */
[----:B------:R-:W-:Y:S02]  /*17640*/  LOP3.LUT R10, R10, 0xffff, RZ, 0xc0, !PT ;  /* 0x0000ffff0a0a7812 */ /* 0x000fe400078ec0ff */
[----:B------:R-:W-:Y:S02]  /*17650*/  PRMT R134, R7, 0x3340, R12 ;  /* 0x0000334007867816 */ /* 0x000fe4000000000c */
[----:B------:R-:W-:-:S02]  /*17660*/  SHF.R.U32.HI R11, RZ, 0x8, R142 ;  /* 0x00000008ff0b7819 */ /* 0x000fc4000001168e */
[----:B------:R-:W-:Y:S02]  /*17670*/  LOP3.LUT R224, R224, 0xffff, RZ, 0xc0, !PT ;  /* 0x0000ffffe0e07812 */ /* 0x000fe400078ec0ff */
[----:B------:R-:W-:Y:S02]  /*17680*/  LOP3.LUT R7, R144, 0xffff, RZ, 0xc0, !PT ;  /* 0x0000ffff90077812 */ /* 0x000fe400078ec0ff */
[----:B------:R-:W-:Y:S02]  /*17690*/  PRMT R135, R8, 0x3340, R13 ;  /* 0x0000334008877816 */ /* 0x000fe4000000000d */
[----:B------:R-:W-:Y:S02]  /*176a0*/  LOP3.LUT R225, R225, 0xffff, RZ, 0xc0, !PT ;  /* 0x0000ffffe1e17812 */ /* 0x000fe400078ec0ff */
        /* <DEDUP_REMOVED lines=8> */
[--C-:B------:R-:W-:Y:S02]  /*17730*/  PRMT R138, R224, 0x3340, R7.reuse ;  /* 0x00003340e08a7816 */ /* 0x100fe40000000007 */
[----:B------:R-:W-:Y:S02]  /*17740*/  SHF.R.U32.HI R10, RZ, 0x8, R7 ;  /* 0x00000008ff0a7819 */ /* 0x000fe40000011607 */
[----:B------:R-:W-:Y:S02]  /*17750*/  SHF.R.U32.HI R7, RZ, 0x8, R225 ;  /* 0x00000008ff077819 */ /* 0x000fe400000116e1 */
[----:B------:R-:W-:Y:S02]  /*17760*/  SHF.R.U32.HI R8, RZ, 0x8, R208 ;  /* 0x00000008ff087819 */ /* 0x000fe400000116d0 */
[--C-:B------:R-:W-:Y:S02]  /*17770*/  PRMT R137, R208, 0x3340, R9.reuse ;  /* 0x00003340d0897816 */ /* 0x100fe40000000009 */
[----:B------:R-:W-:-:S02]  /*17780*/  SHF.R.U32.HI R12, RZ, 0x8, R9 ;  /* 0x00000008ff0c7819 */ /* 0x000fc40000011609 */
[--C-:B------:R-:W-:Y:S02]  /*17790*/  PRMT R82, R210, 0x3340, R13.reuse ;  /* 0x00003340d2527816 */ /* 0x100fe4000000000d */
[----:B------:R-:W-:Y:S02]  /*177a0*/  SHF.R.U32.HI R9, RZ, 0x8, R210 ;  /* 0x00000008ff097819 */ /* 0x000fe400000116d2 */
[----:B------:R-:W-:Y:S02]  /*177b0*/  SHF.R.U32.HI R13, RZ, 0x8, R13 ;  /* 0x00000008ff0d7819 */ /* 0x000fe4000001160d */
[----:B------:R-:W-:Y:S02]  /*177c0*/  PRMT R133, R14, 0x3340, R11 ;  /* 0x000033400e857816 */ /* 0x000fe4000000000b */
[----:B------:R-:W-:Y:S02]  /*177d0*/  LOP3.LUT R146, R146, 0xffff, RZ, 0xc0, !PT ;  /* 0x0000ffff92927812 */ /* 0x000fe400078ec0ff */
[----:B------:R-:W-:-:S02]  /*177e0*/  LOP3.LUT R14, R7, 0xffff, RZ, 0xc0, !PT ;  /* 0x0000ffff070e7812 */ /* 0x000fc400078ec0ff */
[----:B------:R-:W-:Y:S02]  /*177f0*/  LOP3.LUT R7, R8, 0xffff, RZ, 0xc0, !PT ;  /* 0x0000ffff08077812 */ /* 0x000fe400078ec0ff */
[----:B------:R-:W-:Y:S02]  /*17800*/  SHF.R.U32.HI R5, RZ, 0x8, R224 ;  /* 0x00000008ff057819 */ /* 0x000fe400000116e0 */
[----:B------:R-:W-:Y:S02]  /*17810*/  LOP3.LUT R12, R12, 0xffff, RZ, 0xc0, !PT ;  /* 0x0000ffff0c0c7812 */ /* 0x000fe400078ec0ff */
[----:B------:R-:W-:Y:S02]  /*17820*/  LOP3.LUT R8, R9, 0xffff, RZ, 0xc0, !PT ;  /* 0x0000ffff09087812 */ /* 0x000fe400078ec0ff */
[----:B------:R-:W-:Y:S02]  /*17830*/  LOP3.LUT R13, R13, 0xffff, RZ, 0xc0, !PT ;  /* 0x0000ffff0d0d7812 */ /* 0x000fe400078ec0ff */
[----:B------:R-:W-:-:S02]  /*17840*/  F2FP.SATFINITE.E4M3.F32.PACK_AB_MERGE_C R148, R149, R148, RZ ;  /* 0x000000949594723e */ /* 0x000fc400048070ff */
[----:B------:R-:W-:Y:S02]  /*17850*/  SHF.R.U32.HI R11, RZ, 0x8, R146 ;  /* 0x00000008ff0b7819 */ /* 0x000fe40000011692 */
[----:B------:R-:W-:Y:S02]  /*17860*/  F2FP.SATFINITE.E4M3.F32.PACK_AB_MERGE_C R150, R151, R150, RZ ;  /* 0x000000969796723e */ /* 0x000fe400048070ff */
[----:B------:R-:W-:Y:S02]  /*17870*/  LOP3.LUT R5, R5, 0xffff, RZ, 0xc0, !PT ;  /* 0x0000ffff05057812 */ /* 0x000fe400078ec0ff */
[----:B------:R-:W-:Y:S02]  /*17880*/  LOP3.LUT R10, R10, 0xffff, RZ, 0xc0, !PT ;  /* 0x0000ffff0a0a7812 */ /* 0x000fe400078ec0ff */
[----:B------:R-:W-:Y:S02]  /*17890*/  PRMT R140, R7, 0x3340, R12 ;  /* 0x00003340078c7816 */ /* 0x000fe4000000000c */
[----:B------:R-:W-:-:S02]  /*178a0*/  PRMT R141, R8, 0x3340, R13 ;  /* 0x00003340088d7816 */ /* 0x000fc4000000000d */
        /* <DEDUP_REMOVED lines=10> */
[----:B------:R-:W-:Y:S02]  /*17950*/  PRMT R143, R14, 0x3340, R11 ;  /* 0x000033400e8f7816 */ /* 0x000fe4000000000b */
[----:B------:R-:W-:-:S02]  /*17960*/  PRMT R139, R226, 0x3340, R7 ;  /* 0x00003340e28b7816 */ /* 0x000fc40000000007 */
[----:B------:R-:W-:Y:S02]  /*17970*/  SHF.R.U32.HI R10, RZ, 0x8, R7 ;  /* 0x00000008ff0a7819 */ /* 0x000fe40000011607 */
        /* <DEDUP_REMOVED lines=15> */
[----:B------:R-:W-:Y:S02]  /*17a70*/  LOP3.LUT R13, R13, 0xffff, RZ, 0xc0, !PT ;  /* 0x0000ffff0d0d7812 */ /* 0x000fe400078ec0ff */
[----:B------:R-:W-:-:S02]  /*17a80*/  PRMT R144, R5, 0x3340, R10 ;  /* 0x0000334005907816 */ /* 0x000fc4000000000a */
[----:B------:R-:W-:Y:S02]  /*17a90*/  PRMT R151, R14, 0x3340, R11 ;  /* 0x000033400e977816 */ /* 0x000fe4000000000b */
[----:B------:R-:W-:Y:S02]  /*17aa0*/  PRMT R149, R8, 0x3340, R13 ;  /* 0x0000334008957816 */ /* 0x000fe4000000000d */
[----:B------:R-:W-:Y:S02]  /*17ab0*/  PRMT R8, R27, 0x5410, R6 ;  /* 0x000054101b087816 */ /* 0x000fe40000000006 */
[----:B------:R-:W-:Y:S02]  /*17ac0*/  PRMT R9, R30, 0x5410, R39 ;  /* 0x000054101e097816 */ /* 0x000fe40000000027 */
[----:B------:R-:W-:Y:S02]  /*17ad0*/  PRMT R10, R28, 0x5410, R33 ;  /* 0x000054101c0a7816 */ /* 0x000fe40000000021 */
[----:B------:R-:W-:Y:S01]  /*17ae0*/  PRMT R11, R4, 0x5410, R31 ;  /* 0x00005410040b7816 */ /* 0x000fe2000000001f */
[----:B------:R-:W-:Y:S01]  /*17af0*/  BAR.SYNC.DEFER_BLOCKING 0x0 ;  /* 0x0000000000007b1d */ /* 0x000fe20000010000 */
[----:B------:R-:W-:-:S05]  /*17b00*/  LOP3.LUT R19, R25, 0x7f, RZ, 0xc0, !PT ;  /* 0x0000007f19137812 */ /* 0x000fca00078ec0ff */
[----:B------:R-:W-:Y:S01]  /*17b10*/  STSM.16.M88.4 [R24], R8 ;  /* 0x0000000818007844 */ /* 0x000fe20000000200 */
[----:B------:R-:W-:Y:S01]  /*17b20*/  LEA R19, R19, UR7, 0x4 ;  /* 0x0000000713137c11 */ /* 0x000fe2000f8e20ff */
[----:B------:R-:W0:Y:S01]  /*17b30*/  LDC R25, c[0x0][0x244] ;  /* 0x00009100ff197b82 */ /* 0x000e220000000800 */
[----:B------:R-:W-:-:S07]  /*17b40*/  LOP3.LUT R12, R12, 0xffff, RZ, 0xc0, !PT ;  /* 0x0000ffff0c0c7812 */ /* 0x000fce00078ec0ff */
[----:B------:R-:W-:Y:S01]  /*17b50*/  BAR.SYNC.DEFER_BLOCKING 0x0 ;  /* 0x0000000000007b1d */ /* 0x000fe20000010000 */
[----:B------:R-:W-:Y:S02]  /*17b60*/  PRMT R13, R38, 0x5410, R49 ;  /* 0x00005410260d7816 */ /* 0x000fe40000000031 */
[----:B------:R-:W-:Y:S02]  /*17b70*/  PRMT R147, R147, 0x3340, R12 ;  /* 0x0000334093937816 */ /* 0x000fe4000000000c */
[----:B------:R-:W-:Y:S01]  /*17b80*/  PRMT R14, R34, 0x5410, R41 ;  /* 0x00005410220e7816 */ /* 0x000fe20000000029 */
[----:B------:R-:W-:Y:S01]  /*17b90*/  ULDC.64 UR6, c[0x0][0x228] ;  /* 0x00008a0000067ab9 */ /* 0x000fe20000000a00 */
[----:B------:R-:W1:Y:S01]  /*17ba0*/  LDS.128 R4, [R19] ;  /* 0x0000000013047984 */ /* 0x000e620000000c00 */
[----:B------:R-:W-:Y:S02]  /*17bb0*/  PRMT R12, R42, 0x5410, R53 ;  /* 0x000054102a0c7816 */ /* 0x000fe40000000035 */
[----:B------:R-:W-:Y:S01]  /*17bc0*/  PRMT R15, R32, 0x5410, R37 ;  /* 0x00005410200f7816 */ /* 0x000fe20000000025 */
[----:B------:R-:W-:Y:S06]  /*17bd0*/  BAR.SYNC.DEFER_BLOCKING 0x0 ;  /* 0x0000000000007b1d */ /* 0x000fec0000010000 */
[----:B------:R-:W-:Y:S02]  /*17be0*/  STSM.16.M88.4 [R24], R12 ;  /* 0x0000000c18007844 */ /* 0x000fe40000000200 */
[----:B------:R-:W-:Y:S01]  /*17bf0*/  BAR.SYNC.DEFER_BLOCKING 0x0 ;  /* 0x0000000000007b1d */ /* 0x000fe20000010000 */
[----:B------:R-:W-:-:S02]  /*17c00*/  PRMT R20, R46, 0x5410, R55 ;  /* 0x000054102e147816 */ /* 0x000fc40000000037 */
[----:B------:R-:W-:-:S03]  /*17c10*/  PRMT R21, R45, 0x5410, R48 ;  /* 0x000054102d157816 */ /* 0x000fc60000000030 */
[----:B------:R-:W2:Y:S01]  /*17c20*/  LDS.128 R8, [R19] ;  /* 0x0000000013087984 */ /* 0x000ea20000000c00 */
[----:B------:R-:W-:Y:S02]  /*17c30*/  PRMT R22, R40, 0x5410, R47 ;  /* 0x0000541028167816 */ /* 0x000fe4000000002f */
[----:B------:R-:W-:Y:S01]  /*17c40*/  PRMT R23, R29, 0x5410, R2 ;  /* 0x000054101d177816 */ /* 0x000fe20000000002 */
[----:B------:R-:W-:Y:S06]  /*17c50*/  BAR.SYNC.DEFER_BLOCKING 0x0 ;  /* 0x0000000000007b1d */ /* 0x000fec0000010000 */
[----:B------:R-:W-:Y:S02]  /*17c60*/  STSM.16.M88.4 [R24], R20 ;  /* 0x0000001418007844 */ /* 0x000fe40000000200 */
[----:B------:R-:W-:Y:S01]  /*17c70*/  BAR.SYNC.DEFER_BLOCKING 0x0 ;  /* 0x0000000000007b1d */ /* 0x000fe20000010000 */
[----:B------:R-:W-:-:S02]  /*17c80*/  PRMT R28, R62, 0x5410, R71 ;  /* 0x000054103e1c7816 */ /* 0x000fc40000000047 */
[----:B------:R-:W-:-:S03]  /*17c90*/  PRMT R29, R60, 0x5410, R67 ;  /* 0x000054103c1d7816 */ /* 0x000fc60000000043 */
[----:B------:R-:W3:Y:S01]  /*17ca0*/  LDS.128 R12, [R19] ;  /* 0x00000000130c7984 */ /* 0x000ee20000000c00 */
[----:B------:R-:W-:Y:S02]  /*17cb0*/  PRMT R30, R58, 0x5410, R63 ;  /* 0x000054103a1e7816 */ /* 0x000fe4000000003f */
[----:B------:R-:W-:Y:S01]  /*17cc0*/  PRMT R31, R52, 0x5410, R61 ;  /* 0x00005410341f7816 */ /* 0x000fe2000000003d */
[----:B------:R-:W-:Y:S06]  /*17cd0*/  BAR.SYNC.DEFER_BLOCKING 0x0 ;  /* 0x0000000000007b1d */ /* 0x000fec0000010000 */
[----:B------:R-:W-:Y:S02]  /*17ce0*/  STSM.16.M88.4 [R24], R28 ;  /* 0x0000001c18007844 */ /* 0x000fe40000000200 */
[----:B------:R-:W-:Y:S01]  /*17cf0*/  BAR.SYNC.DEFER_BLOCKING 0x0 ;  /* 0x0000000000007b1d */ /* 0x000fe20000010000 */
[----:B------:R-:W-:-:S02]  /*17d00*/  PRMT R32, R56, 0x5410, R65 ;  /* 0x0000541038207816 */ /* 0x000fc40000000041 */
[----:B------:R-:W-:-:S03]  /*17d10*/  PRMT R33, R54, 0x5410, R59 ;  /* 0x0000541036217816 */ /* 0x000fc6000000003b */
[----:B------:R-:W4:Y:S01]  /*17d20*/  LDS.128 R20, [R19] ;  /* 0x0000000013147984 */ /* 0x000f220000000c00 */
        /* <DEDUP_REMOVED lines=16> */
[----:B------:R-:W-:Y:S01]  /*17e30*/  PRMT R42, R64, 0x5410, R69 ;  /* 0x00005410402a7816 */ /* 0x000fe20000000045 */
[----:B------:R-:W-:Y:S01]  /*17e40*/  BAR.SYNC.DEFER_BLOCKING 0x0 ;  /* 0x0000000000007b1d */ /* 0x000fe20000010000 */
[----:B------:R-:W-:-:S05]  /*17e50*/  PRMT R43, R44, 0x5410, R43 ;  /* 0x000054102c2b7816 */ /* 0x000fca000000002b */
[----:B------:R-:W-:Y:S02]  /*17e60*/  STSM.16.M88.4 [R24], R40 ;  /* 0x0000002818007844 */ /* 0x000fe40000000200 */
[----:B------:R-:W-:Y:S01]  /*17e70*/  BAR.SYNC.DEFER_BLOCKING 0x0 ;  /* 0x0000000000007b1d */ /* 0x000fe20000010000 */
[----:B------:R-:W-:Y:S02]  /*17e80*/  PRMT R44, R101, 0x5410, R110 ;  /* 0x00005410652c7816 */ /* 0x000fe4000000006e */
        /* <DEDUP_REMOVED lines=71> */
[----:B------:R-:W-:Y:S01]  /*18300*/  BAR.SYNC.DEFER_BLOCKING 0x0 ;  /* 0x0000000000007b1d */ /* 0x000fe20000010000 */
[----:B------:R-:W-:-:S05]  /*18310*/  IMAD R0, R17, UR4, RZ ;  /* 0x0000000411007c24 */ /* 0x000fca000f8e02ff */
[----:B------:R-:W-:Y:S02]  /*18320*/  ULDC.64 UR4, c[0x0][0x220] ;  /* 0x0000880000047ab9 */ /* 0x000fe40000000a00 */
[C---:B------:R-:W-:Y:S01]  /*18330*/  IADD3 R2, P1, R0.reuse, UR4, RZ ;  /* 0x0000000400027c10 */ /* 0x040fe2000ff3e0ff */
[----:B0-----:R-:W-:Y:S01]  /*18340*/  IMAD R25, R25, 0x80, R0 ;  /* 0x0000008019197824 */ /* 0x001fe200078e0200 */
[----:B------:R-:W-:Y:S02]  /*18350*/  ULDC UR4, c[0x0][0x248] ;  /* 0x0000920000047ab9 */ /* 0x000fe40000000800 */
[----:B------:R-:W-:Y:S01]  /*18360*/  LEA.HI.X.SX32 R0, R0, UR5, 0x1, P1 ;  /* 0x0000000500007c11 */ /* 0x000fe200088f0eff */
[C---:B------:R-:W-:Y:S01]  /*18370*/  IMAD R72, R16.reuse, UR4, RZ ;  /* 0x0000000410487c24 */ /* 0x040fe2000f8e02ff */
[----:B------:R-:W-:Y:S01]  /*18380*/  ISETP.GE.AND P1, PT, R17, UR6, PT ;  /* 0x0000000611007c0c */ /* 0x000fe2000bf26270 */
[----:B------:R-:W-:Y:S01]  /*18390*/  ULDC.64 UR4, c[0x0][0x220] ;  /* 0x0000880000047ab9 */ /* 0x000fe20000000a00 */
[----:B------:R0:W-:Y:S02]  /*183a0*/  STSM.16.M88.4 [R24], R144 ;  /* 0x0000009018007844 */ /* 0x0001e40000000200 */
[----:B------:R-:W-:-:S02]  /*183b0*/  ISETP.LT.AND P1, PT, R16, UR27, !P1 ;  /* 0x0000001b10007c0c */ /* 0x000fc4000cf21270 */
[----:B------:R-:W-:Y:S01]  /*183c0*/  SHF.R.S32.HI R73, RZ, 0x1f, R72 ;  /* 0x0000001fff497819 */ /* 0x000fe20000011448 */
[----:B------:R-:W-:Y:S01]  /*183d0*/  BAR.SYNC.DEFER_BLOCKING 0x0 ;  /* 0x0000000000007b1d */ /* 0x000fe20000010000 */
[----:B------:R-:W-:Y:S02]  /*183e0*/  IADD3 R26, P4, R72, R2, RZ ;  /* 0x00000002481a7210 */ /* 0x000fe40007f9e0ff */
[----:B-1----:R-:W-:-:S03]  /*183f0*/  PRMT R75, R4, 0x7770, RZ ;  /* 0x00007770044b7816 */ /* 0x002fc600000000ff */
[----:B------:R-:W-:Y:S01]  /*18400*/  IMAD.X R27, R73, 0x1, R0, P4 ;  /* 0x00000001491b7824 */ /* 0x000fe200020e0600 */
[----:B------:R-:W-:Y:S01]  /*18410*/  ISETP.GE.AND P4, PT, R16, UR7, PT ;  /* 0x0000000710007c0c */ /* 0x000fe2000bf86270 */
[----:B------:R-:W-:Y:S01]  /*18420*/  ULDC.64 UR6, c[0x0][0x228] ;  /* 0x00008a0000067ab9 */ /* 0x000fe20000000a00 */
[C---:B------:R-:W-:Y:S02]  /*18430*/  IADD3 R3, P5, R25.reuse, UR4, RZ ;  /* 0x0000000419037c10 */ /* 0x040fe4000ffbe0ff */
[----:B------:R-:W-:Y:S01]  /*18440*/  ISETP.LT.AND P4, PT, R18, UR6, !P4 ;  /* 0x0000000612007c0c */ /* 0x000fe2000e781270 */
[----:B------:R-:W-:Y:S01]  /*18450*/  VIADD R74, R72, UR8 ;  /* 0x00000008484a7c36 */ /* 0x000fe20008000000 */
[----:B------:R-:W-:Y:S01]  /*18460*/  LEA.HI.X.SX32 R25, R25, UR5, 0x1, P5 ;  /* 0x0000000519197c11 */ /* 0x000fe2000a8f0eff */
[----:B------:R-:W-:Y:S01]  /*18470*/  ULDC.64 UR4, c[0x0][0x228] ;  /* 0x00008a0000047ab9 */ /* 0x000fe20000000a00 */
[----:B0-----:R-:W-:Y:S01]  /*18480*/  VIADD R24, R16, 0x3 ;  /* 0x0000000310187836 */ /* 0x001fe20000000000 */
[----:B------:R-:W-:Y:S01]  /*18490*/  ISETP.LT.AND P5, PT, R17, UR4, !P2 ;  /* 0x0000000411007c0c */ /* 0x000fe2000d7a1270 */
[----:B------:R-:W-:Y:S01]  /*184a0*/  ULDC UR4, c[0x0][0x22c] ;  /* 0x00008b0000047ab9 */ /* 0x000fe20000000800 */
[C---:B------:R-:W-:Y:S01]  /*184b0*/  PRMT R79, R4.reuse, 0x7771, RZ ;  /* 0x00007771044f7816 */ /* 0x040fe200000000ff */
[----:B------:R-:W-:Y:S01]  /*184c0*/  ULDC.64 UR8, c[0x0][0x228] ;  /* 0x00008a0000087ab9 */ /* 0x000fe20000000a00 */
[----:B------:R-:W-:Y:S01]  /*184d0*/  PRMT R77, R4, 0x7772, RZ ;  /* 0x00007772044d7816 */ /* 0x000fe200000000ff */
[----:B------:R-:W-:Y:S01]  /*184e0*/  ULDC UR6, c[0x0][0x22c] ;  /* 0x00008b0000067ab9 */ /* 0x000fe20000000800 */
[----:B------:R0:W-:Y:S01]  /*184f0*/  @P1 STG.E.U8 desc[UR44][R26.64], R75 ;  /* 0x0000004b1a001986 */ /* 0x0001e2000c10112c */
[----:B------:R-:W-:-:S05]  /*18500*/  IADD3 R72, P1, R72, R3, RZ ;  /* 0x0000000348487210 */ /* 0x000fca0007f3e0ff */
[----:B------:R-:W-:Y:S01]  /*18510*/  IMAD.X R73, R73, 0x1, R25, P1 ;  /* 0x0000000149497824 */ /* 0x000fe200008e0619 */
[----:B------:R-:W-:Y:S01]  /*18520*/  ISETP.GE.AND P1, PT, R24, UR4, PT ;  /* 0x0000000418007c0c */ /* 0x000fe2000bf26270 */
[----:B------:R-:W-:Y:S01]  /*18530*/  ULDC UR4, c[0x0][0x248] ;  /* 0x0000920000047ab9 */ /* 0x000fe20000000800 */
[----:B0-----:R-:W-:Y:S02]  /*18540*/  SHF.R.S32.HI R75, RZ, 0x1f, R74 ;  /* 0x0000001fff4b7819 */ /* 0x001fe4000001144a */
[----:B------:R-:W-:Y:S01]  /*18550*/  IADD3 R26, P6, R74, R2, RZ ;  /* 0x000000024a1a7210 */ /* 0x000fe20007fde0ff */
[----:B------:R0:W-:Y:S01]  /*18560*/  @P4 STG.E.U8 desc[UR44][R72.64], R79 ;  /* 0x0000004f48004986 */ /* 0x0001e2000c10112c */
[----:B------:R-:W-:Y:S01]  /*18570*/  ISETP.LT.AND P4, PT, R18, UR10, !P2 ;  /* 0x0000000a12007c0c */ /* 0x000fe2000d781270 */
[C---:B------:R-:W-:Y:S02]  /*18580*/  VIADD R24, R74.reuse, UR4 ;  /* 0x000000044a187c36 */ /* 0x040fe40008000000 */
[----:B------:R-:W-:Y:S01]  /*18590*/  IMAD.X R27, R75, 0x1, R0, P6 ;  /* 0x000000014b1b7824 */ /* 0x000fe200030e0600 */
[----:B------:R-:W-:Y:S01]  /*185a0*/  IADD3 R74, P2, R74, R3, RZ ;  /* 0x000000034a4a7210 */ /* 0x000fe20007f5e0ff */
[----:B------:R-:W-:Y:S01]  /*185b0*/  ULDC UR4, c[0x0][0x22c] ;  /* 0x00008b0000047ab9 */ /* 0x000fe20000000800 */
[----:B------:R-:W-:-:S02]  /*185c0*/  ULDC UR10, c[0x0][0x228] ;  /* 0x00008a00000a7ab9 */ /* 0x000fc40000000800 */
[----:B------:R1:W-:Y:S01]  /*185d0*/  @P5 STG.E.U8 desc[UR44][R26.64], R77 ;  /* 0x0000004d1a005986 */ /* 0x0003e2000c10112c */
[----:B------:R-:W-:Y:S01]  /*185e0*/  ISETP.LT.AND P5, PT, R17, UR8, !P3 ;  /* 0x0000000811007c0c */ /* 0x000fe2000dfa1270 */
[----:B------:R-:W-:Y:S01]  /*185f0*/  IMAD.X R75, R75, 0x1, R25, P2 ;  /* 0x000000014b4b7824 */ /* 0x000fe200010e0619 */
[----:B------:R-:W-:Y:S01]  /*18600*/  SHF.R.S32.HI R76, RZ, 0x1f, R24 ;  /* 0x0000001fff4c7819 */ /* 0x000fe20000011418 */
[----:B------:R-:W-:Y:S01]  /*18610*/  ULDC UR8, c[0x0][0x228] ;  /* 0x00008a0000087ab9 */ /* 0x000fe20000000800 */
[----:B0-----:R-:W-:Y:S02]  /*18620*/  IADD3 R72, P6, R24, R2, RZ ;  /* 0x0000000218487210 */ /* 0x001fe40007fde0ff */
[----:B------:R-:W-:Y:S01]  /*18630*/  PRMT R79, R4, 0x7773, RZ ;  /* 0x00007773044f7816 */ /* 0x000fe200000000ff */
[----:B-1----:R-:W-:Y:S01]  /*18640*/  VIADD R26, R16, 0x4 ;  /* 0x00000004101a7836 */ /* 0x002fe20000000000 */
[----:B------:R-:W-:Y:S01]  /*18650*/  PRMT R77, R5, 0x7770, RZ ;  /* 0x00007770054d7816 */ /* 0x000fe200000000ff */
[----:B------:R-:W-:-:S02]  /*18660*/  IMAD.X R73, R76, 0x1, R0, P6 ;  /* 0x000000014c497824 */ /* 0x000fc400030e0600 */
[----:B------:R0:W-:Y:S01]  /*18670*/  @P4 STG.E.U8 desc[UR44][R74.64], R79 ;  /* 0x0000004f4a004986 */ /* 0x0001e2000c10112c */
[----:B------:R-:W-:Y:S02]  /*18680*/  ISETP.LT.AND P4, PT, R18, UR14, !P3 ;  /* 0x0000000e12007c0c */ /* 0x000fe4000df81270 */
[----:B------:R-:W-:Y:S01]  /*18690*/  ISETP.GE.AND P2, PT, R26, UR4, PT ;  /* 0x000000041a007c0c */ /* 0x000fe2000bf46270 */
[----:B------:R-:W-:Y:S01]  /*186a0*/  ULDC UR4, c[0x0][0x248] ;  /* 0x0000920000047ab9 */ /* 0x000fe20000000800 */
[C---:B------:R-:W-:Y:S01]  /*186b0*/  IADD3 R26, P3, R24.reuse, R3, RZ ;  /* 0x00000003181a7210 */ /* 0x040fe20007f7e0ff */
[----:B------:R-:W-:Y:S01]  /*186c0*/  VIADD R4, R24, UR4 ;  /* 0x0000000418047c36 */ /* 0x000fe20008000000 */
[----:B------:R1:W-:Y:S01]  /*186d0*/  @P5 STG.E.U8 desc[UR44][R72.64], R77 ;  /* 0x0000004d48005986 */ /* 0x0003e2000c10112c */
[----:B------:R-:W-:Y:S01]  /*186e0*/  ISETP.LT.AND P5, PT, R17, UR12, !P1 ;  /* 0x0000000c11007c0c */ /* 0x000fe2000cfa1270 */
[----:B------:R-:W-:Y:S01]  /*186f0*/  VIADD R24, R16, 0x5 ;  /* 0x0000000510187836 */ /* 0x000fe20000000000 */
[----:B------:R-:W-:Y:S01]  /*18700*/  ULDC UR4, c[0x0][0x22c] ;  /* 0x00008b0000047ab9 */ /* 0x000fe20000000800 */
[----:B------:R-:W-:Y:S01]  /*18710*/  SHF.R.S32.HI R78, RZ, 0x1f, R4 ;  /* 0x0000001fff4e7819 */ /* 0x000fe20000011404 */
[----:B------:R-:W-:Y:S01]  /*18720*/  IMAD.X R27, R76, 0x1, R25, P3 ;  /* 0x000000014c1b7824 */ /* 0x000fe200018e0619 */
[----:B0-----:R-:W-:-:S02]  /*18730*/  IADD3 R74, P6, R4, R2, RZ ;  /* 0x00000002044a7210 */ /* 0x001fc40007fde0ff */
[C---:B------:R-:W-:Y:S02]  /*18740*/  PRMT R79, R5.reuse, 0x7771, RZ ;  /* 0x00007771054f7816 */ /* 0x040fe400000000ff */
[----:B------:R-:W-:Y:S01]  /*18750*/  ISETP.GE.AND P3, PT, R24, UR4, PT ;  /* 0x0000000418007c0c */ /* 0x000fe2000bf66270 */
[----:B------:R-:W-:Y:S01]  /*18760*/  IMAD.X R75, R78, 0x1, R0, P6 ;  /* 0x000000014e4b7824 */ /* 0x000fe200030e0600 */
[----:B-1----:R-:W-:Y:S01]  /*18770*/  PRMT R77, R5, 0x7772, RZ ;  /* 0x00007772054d7816 */ /* 0x002fe200000000ff */
[----:B------:R0:W-:Y:S01]  /*18780*/  @P4 STG.E.U8 desc[UR44][R26.64], R79 ;  /* 0x0000004f1a004986 */ /* 0x0001e2000c10112c */
[----:B------:R-:W-:Y:S01]  /*18790*/  ISETP.LT.AND P4, PT, R18, UR18, !P1 ;  /* 0x0000001212007c0c */ /* 0x000fe2000cf81270 */
[----:B------:R-:W-:Y:S01]  /*187a0*/  ULDC UR4, c[0x0][0x248] ;  /* 0x0000920000047ab9 */ /* 0x000fe20000000800 */
[C---:B------:R-:W-:Y:S01]  /*187b0*/  IADD3 R72, P1, R4.reuse, R3, RZ ;  /* 0x0000000304487210 */ /* 0x040fe20007f3e0ff */
[----:B------:R-:W-:Y:S01]  /*187c0*/  VIADD R24, R4, UR4 ;  /* 0x0000000404187c36 */ /* 0x000fe20008000000 */
[----:B------:R1:W-:Y:S01]  /*187d0*/  @P5 STG.E.U8 desc[UR44][R74.64], R77 ;  /* 0x0000004d4a005986 */ /* 0x0003e2000c10112c */
[----:B------:R-:W-:Y:S01]  /*187e0*/  ISETP.LT.AND P5, PT, R17, UR16, !P2 ;  /* 0x0000001011007c0c */ /* 0x000fe2000d7a1270 */
[----:B------:R-:W-:Y:S01]  /*187f0*/  ULDC UR4, c[0x0][0x22c] ;  /* 0x00008b0000047ab9 */ /* 0x000fe20000000800 */
[----:B------:R-:W-:Y:S01]  /*18800*/  IMAD.X R73, R78, 0x1, R25, P1 ;  /* 0x000000014e497824 */ /* 0x000fe200008e0619 */
[----:B------:R-:W-:-:S02]  /*18810*/  SHF.R.S32.HI R76, RZ, 0x1f, R24 ;  /* 0x0000001fff4c7819 */ /* 0x000fc40000011418 */
[----:B------:R-:W-:Y:S01]  /*18820*/  IADD3 R4, P6, R24, R2, RZ ;  /* 0x0000000218047210 */ /* 0x000fe20007fde0ff */
[----:B0-----:R-:W-:Y:S01]  /*18830*/  VIADD R26, R16, 0x6 ;  /* 0x00000006101a7836 */ /* 0x001fe20000000000 */
[----:B-1----:R-:W-:-:S03]  /*18840*/  PRMT R77, R5, 0x7773, RZ ;  /* 0x00007773054d7816 */ /* 0x002fc600000000ff */
[----:B------:R-:W-:Y:S01]  /*18850*/  IMAD.X R5, R76, 0x1, R0, P6 ;  /* 0x000000014c057824 */ /* 0x000fe200030e0600 */
[----:B------:R-:W-:Y:S02]  /*18860*/  PRMT R75, R6, 0x7770, RZ ;  /* 0x00007770064b7816 */ /* 0x000fe400000000ff */
[----:B------:R-:W-:Y:S01]  /*18870*/  ISETP.GE.AND P1, PT, R26, UR4, PT ;  /* 0x000000041a007c0c */ /* 0x000fe2000bf26270 */
[----:B------:R0:W-:Y:S01]  /*18880*/  @P4 STG.E.U8 desc[UR44][R72.64], R77 ;  /* 0x0000004d48004986 */ /* 0x0001e2000c10112c */
[----:B------:R-:W-:Y:S01]  /*18890*/  ISETP.LT.AND P4, PT, R18, UR22, !P2 ;  /* 0x0000001612007c0c */ /* 0x000fe2000d781270 */
[----:B------:R-:W-:Y:S01]  /*188a0*/  ULDC UR4, c[0x0][0x248] ;  /* 0x0000920000047ab9 */ /* 0x000fe20000000800 */
[C---:B------:R-:W-:Y:S01]  /*188b0*/  IADD3 R26, P2, R24.reuse, R3, RZ ;  /* 0x00000003181a7210 */ /* 0x040fe20007f5e0ff */
[----:B------:R-:W-:Y:S01]  /*188c0*/  VIADD R74, R24, UR4 ;  /* 0x00000004184a7c36 */ /* 0x000fe20008000000 */
[----:B------:R1:W-:Y:S01]  /*188d0*/  @P5 STG.E.U8 desc[UR44][R4.64], R75 ;  /* 0x0000004b04005986 */ /* 0x0003e2000c10112c */
[----:B------:R-:W-:-:S02]  /*188e0*/  ISETP.LT.AND P5, PT, R17, UR20, !P3 ;  /* 0x0000001411007c0c */ /* 0x000fc4000dfa1270 */
[--C-:B------:R-:W-:Y:S01]  /*188f0*/  IMAD.X R27, R76, 0x1, R25.reuse, P2 ;  /* 0x000000014c1b7824 */ /* 0x100fe200010e0619 */
[----:B------:R-:W-:Y:S01]  /*18900*/  PRMT R79, R6, 0x7771, RZ ;  /* 0x00007771064f7816 */ /* 0x000fe200000000ff */
[----:B------:R-:W-:Y:S01]  /*18910*/  VIADD R24, R16, 0x7 ;  /* 0x0000000710187836 */ /* 0x000fe20000000000 */
[----:B------:R-:W-:Y:S01]  /*18920*/  ULDC UR4, c[0x0][0x248] ;  /* 0x0000920000047ab9 */ /* 0x000fe20000000800 */
[----:B0-----:R-:W-:Y:S02]  /*18930*/  SHF.R.S32.HI R73, RZ, 0x1f, R74 ;  /* 0x0000001fff497819 */ /* 0x001fe4000001144a */
[-C--:B-1----:R-:W-:Y:S01]  /*18940*/  IADD3 R4, P6, R74, R2.reuse, RZ ;  /* 0x000000024a047210 */ /* 0x082fe20007fde0ff */
[----:B------:R-:W-:Y:S01]  /*18950*/  @P4 STG.E.U8 desc[UR44][R26.64], R79 ;  /* 0x0000004f1a004986 */ /* 0x000fe2000c10112c */
[----:B------:R-:W-:Y:S02]  /*18960*/  PRMT R77, R6, 0x7772, RZ ;  /* 0x00007772064d7816 */ /* 0x000fe400000000ff */
[----:B------:R-:W-:Y:S01]  /*18970*/  ISETP.LT.AND P4, PT, R18, UR24, !P3 ;  /* 0x0000001812007c0c */ /* 0x000fe2000df81270 */
[----:B------:R-:W-:Y:S01]  /*18980*/  IMAD.X R5, R73, 0x1, R0, P6 ;  /* 0x0000000149057824 */ /* 0x000fe200030e0600 */
[----:B------:R-:W-:Y:S01]  /*18990*/  ISETP.GE.AND P2, PT, R24, UR6, PT ;  /* 0x0000000618007c0c */ /* 0x000fe2000bf46270 */
[----:B------:R-:W-:Y:S01]  /*189a0*/  VIADD R24, R16, 0x8 ;  /* 0x0000000810187836 */ /* 0x000fe20000000000 */
[C---:B------:R-:W-:Y:S01]  /*189b0*/  IADD3 R72, P3, R74.reuse, R3, RZ ;  /* 0x000000034a487210 */ /* 0x040fe20007f7e0ff */
[----:B------:R-:W-:Y:S01]  /*189c0*/  VIADD R74, R74, UR4 ;  /* 0x000000044a4a7c36 */ /* 0x000fe20008000000 */
[----:B------:R0:W-:Y:S01]  /*189d0*/  @P5 STG.E.U8 desc[UR44][R4.64], R77 ;  /* 0x0000004d04005986 */ /* 0x0001e2000c10112c */
[----:B------:R-:W-:Y:S01]  /*189e0*/  ISETP.LT.AND P5, PT, R17, UR26, !P1 ;  /* 0x0000001a11007c0c */ /* 0x000fe2000cfa1270 */
[----:B------:R-:W-:Y:S01]  /*189f0*/  ULDC UR6, c[0x0][0x22c] ;  /* 0x00008b0000067ab9 */ /* 0x000fe20000000800 */
[----:B------:R-:W-:Y:S01]  /*18a00*/  IMAD.X R73, R73, 0x1, R25, P3 ;  /* 0x0000000149497824 */ /* 0x000fe200018e0619 */
[----:B------:R-:W-:Y:S01]  /*18a10*/  ISETP.GE.AND P3, PT, R24, UR6, PT ;  /* 0x0000000618007c0c */ /* 0x000fe2000bf66270 */
[----:B------:R-:W-:Y:S01]  /*18a20*/  ULDC UR4, c[0x0][0x22c] ;  /* 0x00008b0000047ab9 */ /* 0x000fe20000000800 */
[----:B------:R-:W-:Y:S01]  /*18a30*/  PRMT R75, R6, 0x7773, RZ ;  /* 0x00007773064b7816 */ /* 0x000fe200000000ff */
[----:B------:R-:W-:Y:S01]  /*18a40*/  VIADD R6, R16, 0x9 ;  /* 0x0000000910067836 */ /* 0x000fe20000000000 */
[----:B------:R-:W-:Y:S01]  /*18a50*/  SHF.R.S32.HI R24, RZ, 0x1f, R74 ;  /* 0x0000001fff187819 */ /* 0x000fe2000001144a */
[----:B------:R-:W-:Y:S01]  /*18a60*/  ULDC UR6, c[0x0][0x228] ;  /* 0x00008a0000067ab9 */ /* 0x000fe20000000800 */
[----:B0-----:R-:W-:Y:S01]  /*18a70*/  IADD3 R4, P6, R74, R2, RZ ;  /* 0x000000024a047210 */ /* 0x001fe20007fde0ff */
[----:B------:R0:W-:Y:S01]  /*18a80*/  @P4 STG.E.U8 desc[UR44][R72.64], R75 ;  /* 0x0000004b48004986 */ /* 0x0001e2000c10112c */
[----:B------:R-:W-:-:S02]  /*18a90*/  PRMT R79, R7, 0x7770, RZ ;  /* 0x00007770074f7816 */ /* 0x000fc400000000ff */
[----:B------:R-:W-:Y:S01]  /*18aa0*/  ISETP.GE.AND P4, PT, R6, UR4, PT ;  /* 0x0000000406007c0c */ /* 0x000fe2000bf86270 */
[----:B------:R-:W-:Y:S01]  /*18ab0*/  IMAD.X R5, R24, 0x1, R0, P6 ;  /* 0x0000000118057824 */ /* 0x000fe200030e0600 */
[----:B------:R-:W-:Y:S01]  /*18ac0*/  ULDC UR4, c[0x0][0x248] ;  /* 0x0000920000047ab9 */ /* 0x000fe20000000800 */
[----:B------:R-:W-:Y:S01]  /*18ad0*/  ISETP.LT.AND P1, PT, R18, UR6, !P1 ;  /* 0x0000000612007c0c */ /* 0x000fe2000cf21270 */
[----:B------:R-:W-:Y:S01]  /*18ae0*/  ULDC UR6, c[0x0][0x228] ;  /* 0x00008a0000067ab9 */ /* 0x000fe20000000800 */
[C---:B------:R-:W-:Y:S01]  /*18af0*/  IADD3 R26, P6, R74.reuse, R3, RZ ;  /* 0x000000034a1a7210 */ /* 0x040fe20007fde0ff */
[----:B------:R-:W-:Y:S01]  /*18b00*/  VIADD R6, R74, UR4 ;  /* 0x000000044a067c36 */ /* 0x000fe20008000000 */
[----:B------:R1:W-:Y:S01]  /*18b10*/  @P5 STG.E.U8 desc[UR44][R4.64], R79 ;  /* 0x0000004f04005986 */ /* 0x0003e2000c10112c */
[----:B------:R-:W-:Y:S01]  /*18b20*/  ISETP.LT.AND P5, PT, R17, UR6, !P2 ;  /* 0x0000000611007c0c */ /* 0x000fe2000d7a1270 */
[----:B------:R-:W-:Y:S01]  /*18b30*/  ULDC UR4, c[0x0][0x248] ;  /* 0x0000920000047ab9 */ /* 0x000fe20000000800 */
[C---:B0-----:R-:W-:Y:S01]  /*18b40*/  PRMT R73, R7.reuse, 0x7773, RZ ;  /* 0x0000777307497816 */ /* 0x041fe200000000ff */
[----:B------:R-:W-:Y:S01]  /*18b50*/  IMAD.X R27, R24, 0x1, R25, P6 ;  /* 0x00000001181b7824 */ /* 0x000fe200030e0619 */
[C---:B------:R-:W-:Y:S01]  /*18b60*/  PRMT R77, R7.reuse, 0x7771, RZ ;  /* 0x00007771074d7816 */ /* 0x040fe200000000ff */
[----:B------:R-:W-:Y:S01]  /*18b70*/  ULDC UR6, c[0x0][0x228] ;  /* 0x00008a0000067ab9 */ /* 0x000fe20000000800 */
[----:B------:R-:W-:-:S02]  /*18b80*/  PRMT R75, R7, 0x7772, RZ ;  /* 0x00007772074b7816 */ /* 0x000fc400000000ff */
[----:B------:R-:W-:Y:S02]  /*18b90*/  SHF.R.S32.HI R7, RZ, 0x1f, R6 ;  /* 0x0000001fff077819 */ /* 0x000fe40000011406 */
[CC--:B-1----:R-:W-:Y:S01]  /*18ba0*/  IADD3 R4, P6, R6.reuse, R2.reuse, RZ ;  /* 0x0000000206047210 */ /* 0x0c2fe20007fde0ff */
[----:B------:R-:W-:Y:S01]  /*18bb0*/  VIADD R72, R6, UR4 ;  /* 0x0000000406487c36 */ /* 0x000fe20008000000 */
[----:B------:R-:W-:Y:S01]  /*18bc0*/  ISETP.LT.AND P2, PT, R18, UR6, !P2 ;  /* 0x0000000612007c0c */ /* 0x000fe2000d741270 */
[----:B------:R0:W-:Y:S02]  /*18bd0*/  @P1 STG.E.U8 desc[UR44][R26.64], R77 ;  /* 0x0000004d1a001986 */ /* 0x0001e4000c10112c */
[----:B------:R-:W-:Y:S01]  /*18be0*/  IMAD.X R5, R7, 0x1, R0, P6 ;  /* 0x0000000107057824 */ /* 0x000fe200030e0600 */
[----:B------:R-:W-:Y:S01]  /*18bf0*/  ISETP.LT.AND P6, PT, R17, UR8, !P3 ;  /* 0x0000000811007c0c */ /* 0x000fe2000dfc1270 */
[----:B------:R-:W-:Y:S01]  /*18c00*/  VIADD R24, R16, 0xa ;  /* 0x0000000a10187836 */ /* 0x000fe20000000000 */
[----:B------:R-:W-:Y:S01]  /*18c10*/  IADD3 R6, P1, R6, R3, RZ ;  /* 0x0000000306067210 */ /* 0x000fe20007f3e0ff */
[----:B------:R-:W-:Y:S01]  /*18c20*/  ULDC UR4, c[0x0][0x22c] ;  /* 0x00008b0000047ab9 */ /* 0x000fe20000000800 */
[----:B------:R1:W-:Y:S01]  /*18c30*/  @P5 STG.E.U8 desc[UR44][R4.64], R75 ;  /* 0x0000004b04005986 */ /* 0x0003e2000c10112c */
[----:B------:R-:W-:Y:S01]  /*18c40*/  SHF.R.S32.HI R74, RZ, 0x1f, R72 ;  /* 0x0000001fff4a7819 */ /* 0x000fe20000011448 */
[----:B------:R-:W-:Y:S01]  /*18c50*/  ULDC UR6, c[0x0][0x228] ;  /* 0x00008a0000067ab9 */ /* 0x000fe20000000800 */
[----:B------:R-:W-:Y:S01]  /*18c60*/  IMAD.X R7, R7, 0x1, R25, P1 ;  /* 0x0000000107077824 */ /* 0x000fe200008e0619 */
[----:B------:R-:W-:Y:S01]  /*18c70*/  ULDC UR8, c[0x0][0x228] ;  /* 0x00008a0000087ab9 */ /* 0x000fe20000000800 */
[----:B0-----:R-:W-:-:S02]  /*18c80*/  IADD3 R26, P5, R72, R2, RZ ;  /* 0x00000002481a7210 */ /* 0x001fc40007fbe0ff */
[----:B------:R-:W-:Y:S01]  /*18c90*/  ISETP.GE.AND P1, PT, R24, UR4, PT ;  /* 0x0000000418007c0c */ /* 0x000fe2000bf26270 */
[----:B------:R-:W-:Y:S01]  /*18ca0*/  ULDC UR4, c[0x0][0x248] ;  /* 0x0000920000047ab9 */ /* 0x000fe20000000800 */
[----:B--2---:R-:W-:Y:S01]  /*18cb0*/  PRMT R77, R8, 0x7770, RZ ;  /* 0x00007770084d7816 */ /* 0x004fe200000000ff */
[----:B------:R-:W-:Y:S01]  /*18cc0*/  IMAD.X R27, R74, 0x1, R0, P5 ;  /* 0x000000014a1b7824 */ /* 0x000fe200028e0600 */
[----:B------:R-:W-:Y:S01]  /*18cd0*/  ISETP.LT.AND P3, PT, R18, UR6, !P3 ;  /* 0x0000000612007c0c */ /* 0x000fe2000df61270 */
[C---:B------:R-:W-:Y:S01]  /*18ce0*/  VIADD R24, R72.reuse, UR4 ;  /* 0x0000000448187c36 */ /* 0x040fe20008000000 */
[----:B------:R0:W-:Y:S01]  /*18cf0*/  @P2 STG.E.U8 desc[UR44][R6.64], R73 ;  /* 0x0000004906002986 */ /* 0x0001e2000c10112c */
[----:B------:R-:W-:Y:S01]  /*18d00*/  ISETP.LT.AND P5, PT, R17, UR8, !P4 ;  /* 0x0000000811007c0c */ /* 0x000fe2000e7a1270 */
[----:B------:R-:W-:Y:S01]  /*18d10*/  ULDC UR4, c[0x0][0x22c] ;  /* 0x00008b0000047ab9 */ /* 0x000fe20000000800 */
[----:B-1----:R-:W-:Y:S01]  /*18d20*/  IADD3 R4, P2, R72, R3, RZ ;  /* 0x0000000348047210 */ /* 0x002fe20007f5e0ff */
[----:B------:R1:W-:Y:S01]  /*18d30*/  @P6 STG.E.U8 desc[UR44][R26.64], R77 ;  /* 0x0000004d1a006986 */ /* 0x0003e2000c10112c */
[----:B------:R-:W-:Y:S01]  /*18d40*/  SHF.R.S32.HI R76, RZ, 0x1f, R24 ;  /* 0x0000001fff4c7819 */ /* 0x000fe20000011418 */
[----:B------:R-:W-:Y:S01]  /*18d50*/  ULDC UR6, c[0x0][0x228] ;  /* 0x00008a0000067ab9 */ /* 0x000fe20000000800 */
[----:B------:R-:W-:Y:S01]  /*18d60*/  PRMT R75, R8, 0x7771, RZ ;  /* 0x00007771084b7816 */ /* 0x000fe200000000ff */
[----:B------:R-:W-:Y:S01]  /*18d70*/  IMAD.X R5, R74, 0x1, R25, P2 ;  /* 0x000000014a057824 */ /* 0x000fe200010e0619 */
[----:B------:R-:W-:Y:S01]  /*18d80*/  ULDC UR8, c[0x0][0x228] ;  /* 0x00008a0000087ab9 */ /* 0x000fe20000000800 */
[----:B0-----:R-:W-:Y:S01]  /*18d90*/  IADD3 R6, P6, R24, R2, RZ ;  /* 0x0000000218067210 */ /* 0x001fe20007fde0ff */
[----:B-1----:R-:W-:Y:S01]  /*18da0*/  VIADD R26, R16, 0xb ;  /* 0x0000000b101a7836 */ /* 0x002fe20000000000 */
[----:B------:R-:W-:-:S03]  /*18db0*/  PRMT R73, R8, 0x7772, RZ ;  /* 0x0000777208497816 */ /* 0x000fc600000000ff */
[----:B------:R-:W-:Y:S01]  /*18dc0*/  IMAD.X R7, R76, 0x1, R0, P6 ;  /* 0x000000014c077824 */ /* 0x000fe200030e0600 */
[----:B------:R-:W-:Y:S01]  /*18dd0*/  ISETP.LT.AND P4, PT, R18, UR6, !P4 ;  /* 0x0000000612007c0c */ /* 0x000fe2000e781270 */
[----:B------:R0:W-:Y:S01]  /*18de0*/  @P3 STG.E.U8 desc[UR44][R4.64], R75 ;  /* 0x0000004b04003986 */ /* 0x0001e2000c10112c */
[----:B------:R-:W-:Y:S01]  /*18df0*/  ISETP.GE.AND P2, PT, R26, UR4, PT ;  /* 0x000000041a007c0c */ /* 0x000fe2000bf46270 */
[----:B------:R-:W-:Y:S01]  /*18e00*/  ULDC UR4, c[0x0][0x248] ;  /* 0x0000920000047ab9 */ /* 0x000fe20000000800 */
[C---:B------:R-:W-:Y:S01]  /*18e10*/  IADD3 R26, P3, R24.reuse, R3, RZ ;  /* 0x00000003181a7210 */ /* 0x040fe20007f7e0ff */
[----:B------:R-:W-:Y:S01]  /*18e20*/  VIADD R72, R24, UR4 ;  /* 0x0000000418487c36 */ /* 0x000fe20008000000 */
[----:B------:R1:W-:Y:S01]  /*18e30*/  @P5 STG.E.U8 desc[UR44][R6.64], R73 ;  /* 0x0000004906005986 */ /* 0x0003e2000c10112c */
[----:B------:R-:W-:Y:S01]  /*18e40*/  ISETP.LT.AND P5, PT, R17, UR8, !P1 ;  /* 0x0000000811007c0c */ /* 0x000fe2000cfa1270 */
[----:B------:R-:W-:Y:S01]  /*18e50*/  ULDC UR4, c[0x0][0x22c] ;  /* 0x00008b0000047ab9 */ /* 0x000fe20000000800 */
[----:B------:R-:W-:Y:S01]  /*18e60*/  IMAD.X R27, R76, 0x1, R25, P3 ;  /* 0x000000014c1b7824 */ /* 0x000fe200018e0619 */
[----:B------:R-:W-:Y:S01]  /*18e70*/  SHF.R.S32.HI R24, RZ, 0x1f, R72 ;  /* 0x0000001fff187819 */ /* 0x000fe20000011448 */
[----:B------:R-:W-:Y:S01]  /*18e80*/  ULDC UR6, c[0x0][0x228] ;  /* 0x00008a0000067ab9 */ /* 0x000fe20000000800 */
[----:B------:R-:W-:Y:S01]  /*18e90*/  ULDC UR8, c[0x0][0x228] ;  /* 0x00008a0000087ab9 */ /* 0x000fe20000000800 */
[----:B0-----:R-:W-:-:S02]  /*18ea0*/  IADD3 R4, P6, R72, R2, RZ ;  /* 0x0000000248047210 */ /* 0x001fc40007fde0ff */
[----:B------:R-:W-:Y:S01]  /*18eb0*/  PRMT R75, R8, 0x7773, RZ ;  /* 0x00007773084b7816 */ /* 0x000fe200000000ff */
[----:B-1----:R-:W-:Y:S01]  /*18ec0*/  VIADD R6, R16, 0xc ;  /* 0x0000000c10067836 */ /* 0x002fe20000000000 */
[----:B------:R-:W-:Y:S01]  /*18ed0*/  PRMT R73, R9, 0x7770, RZ ;  /* 0x0000777009497816 */ /* 0x000fe200000000ff */
[----:B------:R-:W-:Y:S02]  /*18ee0*/  IMAD.X R5, R24, 0x1, R0, P6 ;  /* 0x0000000118057824 */ /* 0x000fe400030e0600 */
[----:B------:R0:W-:Y:S01]  /*18ef0*/  @P4 STG.E.U8 desc[UR44][R26.64], R75 ;  /* 0x0000004b1a004986 */ /* 0x0001e2000c10112c */
[----:B------:R-:W-:Y:S01]  /*18f00*/  ISETP.LT.AND P4, PT, R18, UR6, !P1 ;  /* 0x0000000612007c0c */ /* 0x000fe2000cf81270 */
[----:B------:R-:W-:Y:S01]  /*18f10*/  ULDC UR6, c[0x0][0x228] ;  /* 0x00008a0000067ab9 */ /* 0x000fe20000000800 */
        /* <DEDUP_REMOVED lines=10> */
[----:B0-----:R-:W-:-:S02]  /*18fc0*/  IADD3 R26, P6, R8, R2, RZ ;  /* 0x00000002081a7210 */ /* 0x001fc40007fde0ff */
[C---:B------:R-:W-:Y:S01]  /*18fd0*/  PRMT R75, R9.reuse, 0x7771, RZ ;  /* 0x00007771094b7816 */ /* 0x040fe200000000ff */
        /* <DEDUP_REMOVED lines=16> */
[----:B0-----:R-:W-:Y:S01]  /*190e0*/  IADD3 R6, P6, R24, R2, RZ ;  /* 0x0000000218067210 */ /* 0x001fe20007fde0ff */
[----:B------:R-:W-:Y:S01]  /*190f0*/  ULDC UR8, c[0x0][0x228] ;  /* 0x00008a0000087ab9 */ /* 0x000fe20000000800 */
        /* <DEDUP_REMOVED lines=14> */
[----:B------:R-:W-:Y:S01]  /*191e0*/  VIADD R24, R16, 0xf ;  /* 0x0000000f10187836 */ /* 0x000fe20000000000 */
[----:B------:R-:W-:Y:S01]  /*191f0*/  ULDC UR6, c[0x0][0x22c] ;  /* 0x00008b0000067ab9 */ /* 0x000fe20000000800 */
[----:B0-----:R-:W-:Y:S01]  /*19200*/  IADD3 R4, P6, R26, R2, RZ ;  /* 0x000000021a047210 */ /* 0x001fe20007fde0ff */
[----:B------:R-:W-:Y:S01]  /*19210*/  ULDC UR8, c[0x0][0x228] ;  /* 0x00008a0000087ab9 */ /* 0x000fe20000000800 */
[----:B-1----:R-:W-:-:S03]  /*19220*/  PRMT R27, R10, 0x7771, RZ ;  /* 0x000077710a1b7816 */ /* 0x002fc600000000ff */
[----:B------:R-:W-:Y:S01]  /*19230*/  IMAD.X R5, R72, 0x1, R0, P6 ;  /* 0x0000000148057824 */ /* 0x000fe200030e0600 */
[----:B------:R-:W-:Y:S01]  /*19240*/  PRMT R73, R10, 0x7772, RZ ;  /* 0x000077720a497816 */ /* 0x000fe200000000ff */
[----:B------:R0:W-:Y:S01]  /*19250*/  @P4 STG.E.U8 desc[UR44][R8.64], R27 ;  /* 0x0000001b08004986 */ /* 0x0001e2000c10112c */
[----:B------:R-:W-:Y:S01]  /*19260*/  ISETP.LT.AND P4, PT, R18, UR4, !P1 ;  /* 0x0000000412007c0c */ /* 0x000fe2000cf81270 */
[----:B------:R-:W-:Y:S01]  /*19270*/  ULDC UR4, c[0x0][0x248] ;  /* 0x0000920000047ab9 */ /* 0x000fe20000000800 */
[C---:B------:R-:W-:Y:S01]  /*19280*/  IADD3 R6, P1, R26.reuse, R3, RZ ;  /* 0x000000031a067210 */ /* 0x040fe20007f3e0ff */
[----:B------:R-:W-:Y:S01]  /*19290*/  VIADD R26, R26, UR4 ;  /* 0x000000041a1a7c36 */ /* 0x000fe20008000000 */
[----:B------:R1:W-:Y:S01]  /*192a0*/  @P5 STG.E.U8 desc[UR44][R4.64], R73 ;  /* 0x0000004904005986 */ /* 0x0003e2000c10112c */
[----:B------:R-:W-:Y:S01]  /*192b0*/  ISETP.GE.AND P3, PT, R24, UR6, PT ;  /* 0x0000000618007c0c */ /* 0x000fe2000bf66270 */
[----:B------:R-:W-:Y:S01]  /*192c0*/  VIADD R24, R16, 0x10 ;  /* 0x0000001010187836 */ /* 0x000fe20000000000 */
[----:B------:R-:W-:Y:S01]  /*192d0*/  ISETP.LT.AND P5, PT, R17, UR8, !P2 ;  /* 0x0000000811007c0c */ /* 0x000fe2000d7a1270 */
[----:B------:R-:W-:Y:S01]  /*192e0*/  IMAD.X R7, R72, 0x1, R25, P1 ;  /* 0x0000000148077824 */ /* 0x000fe200008e0619 */
[----:B------:R-:W-:Y:S01]  /*192f0*/  ULDC UR6, c[0x0][0x22c] ;  /* 0x00008b0000067ab9 */ /* 0x000fe20000000800 */
[----:B------:R-:W-:Y:S01]  /*19300*/  ULDC UR4, c[0x0][0x22c] ;  /* 0x00008b0000047ab9 */ /* 0x000fe20000000800 */
[----:B0-----:R-:W-:Y:S01]  /*19310*/  PRMT R27, R10, 0x7773, RZ ;  /* 0x000077730a1b7816 */ /* 0x001fe200000000ff */
[----:B------:R-:W-:Y:S01]  /*19320*/  VIADD R8, R16, 0x11 ;  /* 0x0000001110087836 */ /* 0x000fe20000000000 */
[----:B------:R-:W-:Y:S01]  /*19330*/  SHF.R.S32.HI R10, RZ, 0x1f, R26 ;  /* 0x0000001fff0a7819 */ /* 0x000fe2000001141a */
[----:B------:R-:W-:Y:S01]  /*19340*/  ULDC UR8, c[0x0][0x228] ;  /* 0x00008a0000087ab9 */ /* 0x000fe20000000800 */
[----:B-1----:R-:W-:-:S02]  /*19350*/  IADD3 R4, P6, R26, R2, RZ ;  /* 0x000000021a047210 */ /* 0x002fc40007fde0ff */
[----:B------:R-:W-:Y:S01]  /*19360*/  ISETP.GE.AND P1, PT, R24, UR6, PT ;  /* 0x0000000618007c0c */ /* 0x000fe2000bf26270 */
[----:B------:R-:W-:Y:S01]  /*19370*/  ULDC UR6, c[0x0][0x228] ;  /* 0x00008a0000067ab9 */ /* 0x000fe20000000800 */
[----:B------:R0:W-:Y:S01]  /*19380*/  @P4 STG.E.U8 desc[UR44][R6.64], R27 ;  /* 0x0000001b06004986 */ /* 0x0001e2000c10112c */
[----:B------:R-:W-:Y:S01]  /*19390*/  IMAD.X R5, R10, 0x1, R0, P6 ;  /* 0x000000010a057824 */ /* 0x000fe200030e0600 */
[----:B------:R-:W-:Y:S02]  /*193a0*/  PRMT R9, R11, 0x7770, RZ ;  /* 0x000077700b097816 */ /* 0x000fe400000000ff */
[----:B------:R-:W-:Y:S01]  /*193b0*/  ISETP.GE.AND P4, PT, R8, UR4, PT ;  /* 0x0000000408007c0c */ /* 0x000fe2000bf86270 */
[----:B------:R-:W-:Y:S01]  /*193c0*/  ULDC UR4, c[0x0][0x248] ;  /* 0x0000920000047ab9 */ /* 0x000fe20000000800 */
[----:B------:R-:W-:Y:S01]  /*193d0*/  ISETP.LT.AND P2, PT, R18, UR6, !P2 ;  /* 0x0000000612007c0c */ /* 0x000fe2000d741270 */
[----:B------:R-:W-:Y:S01]  /*193e0*/  ULDC UR6, c[0x0][0x228] ;  /* 0x00008a0000067ab9 */ /* 0x000fe20000000800 */
[C---:B------:R-:W-:Y:S01]  /*193f0*/  VIADD R8, R26.reuse, UR4 ;  /* 0x000000041a087c36 */ /* 0x040fe20008000000 */
[----:B------:R1:W-:Y:S01]  /*19400*/  @P5 STG.E.U8 desc[UR44][R4.64], R9 ;  /* 0x0000000904005986 */ /* 0x0003e2000c10112c */
[----:B0-----:R-:W-:Y:S01]  /*19410*/  IADD3 R6, P6, R26, R3, RZ ;  /* 0x000000031a067210 */ /* 0x001fe20007fde0ff */
[----:B------:R-:W-:Y:S01]  /*19420*/  ULDC UR4, c[0x0][0x248] ;  /* 0x0000920000047ab9 */ /* 0x000fe20000000800 */
[----:B------:R-:W-:Y:S01]  /*19430*/  ISETP.LT.AND P5, PT, R17, UR6, !P3 ;  /* 0x0000000611007c0c */ /* 0x000fe2000dfa1270 */
[----:B------:R-:W-:Y:S01]  /*19440*/  ULDC UR6, c[0x0][0x228] ;  /* 0x00008a0000067ab9 */ /* 0x000fe20000000800 */
[----:B------:R-:W-:Y:S01]  /*19450*/  PRMT R75, R11, 0x7771, RZ ;  /* 0x000077710b4b7816 */ /* 0x000fe200000000ff */
[----:B------:R-:W-:Y:S01]  /*19460*/  IMAD.X R7, R10, 0x1, R25, P6 ;  /* 0x000000010a077824 */ /* 0x000fe200030e0619 */
[----:B------:R-:W-:-:S02]  /*19470*/  SHF.R.S32.HI R24, RZ, 0x1f, R8 ;  /* 0x0000001fff187819 */ /* 0x000fc40000011408 */
[-C--:B-1----:R-:W-:Y:S02]  /*19480*/  IADD3 R4, P6, R8, R2.reuse, RZ ;  /* 0x0000000208047210 */ /* 0x082fe40007fde0ff */
[----:B------:R-:W-:Y:S01]  /*19490*/  ISETP.LT.AND P3, PT, R18, UR6, !P3 ;  /* 0x0000000612007c0c */ /* 0x000fe2000df61270 */
[----:B------:R0:W-:Y:S01]  /*194a0*/  @P2 STG.E.U8 desc[UR44][R6.64], R75 ;  /* 0x0000004b06002986 */ /* 0x0001e2000c10112c */
[C---:B------:R-:W-:Y:S01]  /*194b0*/  PRMT R27, R11.reuse, 0x7773, RZ ;  /* 0x000077730b1b7816 */ /* 0x040fe200000000ff */
[--C-:B------:R-:W-:Y:S01]  /*194c0*/  IMAD.X R5, R24, 0x1, R0.reuse, P6 ;  /* 0x0000000118057824 */ /* 0x100fe200030e0600 */
[----:B------:R-:W-:Y:S01]  /*194d0*/  PRMT R73, R11, 0x7772, RZ ;  /* 0x000077720b497816 */ /* 0x000fe200000000ff */
[C---:B------:R-:W-:Y:S01]  /*194e0*/  VIADD R11, R8.reuse, UR4 ;  /* 0x00000004080b7c36 */ /* 0x040fe20008000000 */
[-C--:B------:R-:W-:Y:S01]  /*194f0*/  IADD3 R8, P2, R8, R3.reuse, RZ ;  /* 0x0000000308087210 */ /* 0x080fe20007f5e0ff */
[----:B------:R-:W-:Y:S01]  /*19500*/  VIADD R10, R16, 0x12 ;  /* 0x00000012100a7836 */ /* 0x000fe20000000000 */
[----:B------:R-:W-:Y:S01]  /*19510*/  ISETP.LT.AND P6, PT, R17, UR8, !P1 ;  /* 0x0000000811007c0c */ /* 0x000fe2000cfc1270 */
[----:B------:R1:W-:Y:S01]  /*19520*/  @P5 STG.E.U8 desc[UR44][R4.64], R73 ;  /* 0x0000004904005986 */ /* 0x0003e2000c10112c */
[----:B------:R-:W-:Y:S01]  /*19530*/  SHF.R.S32.HI R26, RZ, 0x1f, R11 ;  /* 0x0000001fff1a7819 */ /* 0x000fe2000001140b */
[--C-:B------:R-:W-:Y:S01]  /*19540*/  IMAD.X R9, R24, 0x1, R25.reuse, P2 ;  /* 0x0000000118097824 */ /* 0x100fe200010e0619 */
[----:B------:R-:W-:Y:S01]  /*19550*/  ULDC UR4, c[0x0][0x22c] ;  /* 0x00008b0000047ab9 */ /* 0x000fe20000000800 */
[CC--:B0-----:R-:W-:Y:S01]  /*19560*/  IADD3 R6, P5, R11.reuse, R2.reuse, RZ ;  /* 0x000000020b067210 */ /* 0x0c1fe20007fbe0ff */
[----:B------:R-:W-:Y:S01]  /*19570*/  ULDC UR6, c[0x0][0x228] ;  /* 0x00008a0000067ab9 */ /* 0x000fe20000000800 */
[----:B------:R-:W-:Y:S01]  /*19580*/  ISETP.GE.AND P2, PT, R10, UR4, PT ;  /* 0x000000040a007c0c */ /* 0x000fe2000bf46270 */
[----:B------:R-:W-:Y:S01]  /*19590*/  ULDC UR4, c[0x0][0x248] ;  /* 0x0000920000047ab9 */ /* 0x000fe20000000800 */
[----:B---3--:R-:W-:Y:S01]  /*195a0*/  PRMT R75, R12, 0x7770, RZ ;  /* 0x000077700c4b7816 */ /* 0x008fe200000000ff */
[----:B------:R-:W-:Y:S01]  /*195b0*/  IMAD.X R7, R26, 0x1, R0, P5 ;  /* 0x000000011a077824 */ /* 0x000fe200028e0600 */
[----:B------:R0:W-:Y:S01]  /*195c0*/  @P3 STG.E.U8 desc[UR44][R8.64], R27 ;  /* 0x0000001b08003986 */ /* 0x0001e2000c10112c */
[----:B------:R-:W-:Y:S01]  /*195d0*/  ULDC UR8, c[0x0][0x228] ;  /* 0x00008a0000087ab9 */ /* 0x000fe20000000800 */
[----:B------:R-:W-:Y:S01]  /*195e0*/  ISETP.LT.AND P3, PT, R18, UR6, !P1 ;  /* 0x0000000612007c0c */ /* 0x000fe2000cf61270 */
[----:B------:R-:W-:Y:S01]  /*195f0*/  VIADD R10, R11, UR4 ;  /* 0x000000040b0a7c36 */ /* 0x000fe20008000000 */
[----:B------:R-:W-:Y:S01]  /*19600*/  ISETP.LT.AND P5, PT, R17, UR8, !P4 ;  /* 0x0000000811007c0c */ /* 0x000fe2000e7a1270 */
[----:B------:R2:W-:Y:S01]  /*19610*/  @P6 STG.E.U8 desc[UR44][R6.64], R75 ;  /* 0x0000004b06006986 */ /* 0x0005e2000c10112c */
[----:B-1----:R-:W-:Y:S01]  /*19620*/  IADD3 R4, P1, R11, R3, RZ ;  /* 0x000000030b047210 */ /* 0x002fe20007f3e0ff */
[----:B------:R-:W-:Y:S01]  /*19630*/  ULDC UR4, c[0x0][0x22c] ;  /* 0x00008b0000047ab9 */ /* 0x000fe20000000800 */
[----:B------:R-:W-:Y:S01]  /*19640*/  SHF.R.S32.HI R24, RZ, 0x1f, R10 ;  /* 0x0000001fff187819 */ /* 0x000fe2000001140a */
[----:B------:R-:W-:Y:S01]  /*19650*/  ULDC UR6, c[0x0][0x228] ;  /* 0x00008a0000067ab9 */ /* 0x000fe20000000800 */
[----:B------:R-:W-:Y:S01]  /*19660*/  PRMT R73, R12, 0x7771, RZ ;  /* 0x000077710c497816 */ /* 0x000fe200000000ff */
[----:B------:R-:W-:Y:S01]  /*19670*/  ULDC UR8, c[0x0][0x228] ;  /* 0x00008a0000087ab9 */ /* 0x000fe20000000800 */
[----:B0-----:R-:W-:Y:S01]  /*19680*/  IADD3 R8, P6, R10, R2, RZ ;  /* 0x000000020a087210 */ /* 0x001fe20007fde0ff */
[----:B------:R-:W-:-:S02]  /*19690*/  IMAD.X R5, R26, 0x1, R25, P1 ;  /* 0x000000011a057824 */ /* 0x000fc400008e0619 */
[----:B--2---:R-:W-:Y:S01]  /*196a0*/  VIADD R6, R16, 0x13 ;  /* 0x0000001310067836 */ /* 0x004fe20000000000 */
[----:B------:R-:W-:Y:S01]  /*196b0*/  PRMT R27, R12, 0x7772, RZ ;  /* 0x000077720c1b7816 */ /* 0x000fe200000000ff */
        /* <DEDUP_REMOVED lines=51> */
[----:B-1----:R-:W-:Y:S01]  /*199f0*/  PRMT R27, R13, 0x7773, RZ ;  /* 0x000077730d1b7816 */ /* 0x002fe200000000ff */
[----:B------:R-:W-:Y:S01]  /*19a00*/  VIADD R6, R16, 0x16 ;  /* 0x0000001610067836 */ /* 0x000fe20000000000 */
[----:B------:R-:W-:Y:S01]  /*19a10*/  PRMT R13, R14, 0x7770, RZ ;  /* 0x000077700e0d7816 */ /* 0x000fe200000000ff */
[----:B------:R-:W-:Y:S02]  /*19a20*/  IMAD.X R9, R24, 0x1, R0, P6 ;  /* 0x0000000118097824 */ /* 0x000fe400030e0600 */
[----:B------:R0:W-:Y:S01]  /*19a30*/  @P4 STG.E.U8 desc[UR44][R4.64], R27 ;  /* 0x0000001b04004986 */ /* 0x0001e2000c10112c */
[----:B------:R-:W-:Y:S01]  /*19a40*/  ISETP.GE.AND P1, PT, R6, UR4, PT ;  /* 0x0000000406007c0c */ /* 0x000fe2000bf26270 */
[----:B------:R-:W-:Y:S01]  /*19a50*/  ULDC UR4, c[0x0][0x248] ;  /* 0x0000920000047ab9 */ /* 0x000fe20000000800 */
[----:B------:R-:W-:Y:S01]  /*19a60*/  ISETP.LT.AND P4, PT, R18, UR6, !P3 ;  /* 0x0000000612007c0c */ /* 0x000fe2000df81270 */
[C---:B------:R-:W-:Y:S01]  /*19a70*/  VIADD R12, R11.reuse, UR4 ;  /* 0x000000040b0c7c36 */ /* 0x040fe20008000000 */
[----:B------:R-:W-:Y:S01]  /*19a80*/  IADD3 R6, P3, R11, R3, RZ ;  /* 0x000000030b067210 */ /* 0x000fe20007f7e0ff */
[----:B------:R1:W-:Y:S01]  /*19a90*/  @P5 STG.E.U8 desc[UR44][R8.64], R13 ;  /* 0x0000000d08005986 */ /* 0x0003e2000c10112c */
[----:B------:R-:W-:Y:S01]  /*19aa0*/  ISETP.LT.AND P5, PT, R17, UR8, !P2 ;  /* 0x0000000811007c0c */ /* 0x000fe2000d7a1270 */
[----:B------:R-:W-:Y:S01]  /*19ab0*/  VIADD R10, R16, 0x17 ;  /* 0x00000017100a7836 */ /* 0x000fe20000000000 */
[----:B------:R-:W-:Y:S01]  /*19ac0*/  SHF.R.S32.HI R26, RZ, 0x1f, R12 ;  /* 0x0000001fff1a7819 */ /* 0x000fe2000001140c */
[----:B------:R-:W-:Y:S01]  /*19ad0*/  IMAD.X R7, R24, 0x1, R25, P3 ;  /* 0x0000000118077824 */ /* 0x000fe200018e0619 */
[----:B------:R-:W-:Y:S01]  /*19ae0*/  ULDC UR4, c[0x0][0x228] ;  /* 0x00008a0000047ab9 */ /* 0x000fe20000000800 */
[----:B0-----:R-:W-:Y:S01]  /*19af0*/  IADD3 R4, P6, R12, R2, RZ ;  /* 0x000000020c047210 */ /* 0x001fe20007fde0ff */
[----:B------:R-:W-:Y:S01]  /*19b00*/  ULDC UR6, c[0x0][0x22c] ;  /* 0x00008b0000067ab9 */ /* 0x000fe20000000800 */
[C---:B------:R-:W-:Y:S01]  /*19b10*/  PRMT R11, R14.reuse, 0x7772, RZ ;  /* 0x000077720e0b7816 */ /* 0x040fe200000000ff */
[----:B------:R-:W-:Y:S01]  /*19b20*/  ULDC UR8, c[0x0][0x228] ;  /* 0x00008a0000087ab9 */ /* 0x000fe20000000800 */
[----:B-1----:R-:W-:Y:S01]  /*19b30*/  PRMT R13, R14, 0x7771, RZ ;  /* 0x000077710e0d7816 */ /* 0x002fe200000000ff */
[----:B------:R-:W-:Y:S01]  /*19b40*/  IMAD.X R5, R26, 0x1, R0, P6 ;  /* 0x000000011a057824 */ /* 0x000fe200030e0600 */
[----:B------:R-:W-:-:S03]  /*19b50*/  ISETP.GE.AND P3, PT, R10, UR6, PT ;  /* 0x000000060a007c0c */ /* 0x000fc6000bf66270 */
[----:B------:R0:W-:Y:S01]  /*19b60*/  @P4 STG.E.U8 desc[UR44][R6.64], R13 ;  /* 0x0000000d06004986 */ /* 0x0001e2000c10112c */
[----:B------:R-:W-:Y:S01]  /*19b70*/  ISETP.LT.AND P4, PT, R18, UR4, !P2 ;  /* 0x0000000412007c0c */ /* 0x000fe2000d781270 */
[----:B------:R-:W-:Y:S01]  /*19b80*/  ULDC UR4, c[0x0][0x248] ;  /* 0x0000920000047ab9 */ /* 0x000fe20000000800 */
[----:B------:R-:W-:Y:S01]  /*19b90*/  IADD3 R8, P2, R12, R3, RZ ;  /* 0x000000030c087210 */ /* 0x000fe20007f5e0ff */
[----:B------:R-:W-:Y:S01]  /*19ba0*/  VIADD R10, R16, 0x18 ;  /* 0x00000018100a7836 */ /* 0x000fe20000000000 */
[----:B------:R1:W-:Y:S01]  /*19bb0*/  @P5 STG.E.U8 desc[UR44][R4.64], R11 ;  /* 0x0000000b04005986 */ /* 0x0003e2000c10112c */
[----:B------:R-:W-:Y:S01]  /*19bc0*/  VIADD R12, R12, UR4 ;  /* 0x000000040c0c7c36 */ /* 0x000fe20008000000 */
[----:B------:R-:W-:Y:S01]  /*19bd0*/  ULDC UR6, c[0x0][0x22c] ;  /* 0x00008b0000067ab9 */ /* 0x000fe20000000800 */
[----:B------:R-:W-:Y:S01]  /*19be0*/  ISETP.LT.AND P5, PT, R17, UR8, !P1 ;  /* 0x0000000811007c0c */ /* 0x000fe2000cfa1270 */
[----:B------:R-:W-:Y:S01]  /*19bf0*/  IMAD.X R9, R26, 0x1, R25, P2 ;  /* 0x000000011a097824 */ /* 0x000fe200010e0619 */
[----:B------:R-:W-:Y:S01]  /*19c00*/  ISETP.GE.AND P2, PT, R10, UR6, PT ;  /* 0x000000060a007c0c */ /* 0x000fe2000bf46270 */
[----:B------:R-:W-:Y:S01]  /*19c10*/  ULDC UR4, c[0x0][0x22c] ;  /* 0x00008b0000047ab9 */ /* 0x000fe20000000800 */
[----:B0-----:R-:W-:Y:S01]  /*19c20*/  PRMT R7, R14, 0x7773, RZ ;  /* 0x000077730e077816 */ /* 0x001fe200000000ff */
[----:B------:R-:W-:Y:S01]  /*19c30*/  VIADD R6, R16, 0x19 ;  /* 0x0000001910067836 */ /* 0x000fe20000000000 */
[----:B------:R-:W-:Y:S01]  /*19c40*/  SHF.R.S32.HI R10, RZ, 0x1f, R12 ;  /* 0x0000001fff0a7819 */ /* 0x000fe2000001140c */
[----:B------:R-:W-:Y:S01]  /*19c50*/  ULDC UR6, c[0x0][0x228] ;  /* 0x00008a0000067ab9 */ /* 0x000fe20000000800 */
[----:B------:R-:W-:-:S02]  /*19c60*/  PRMT R27, R15, 0x7771, RZ ;  /* 0x000077710f1b7816 */ /* 0x000fc400000000ff */
[----:B-1----:R-:W-:Y:S01]  /*19c70*/  IADD3 R4, P6, R12, R2, RZ ;  /* 0x000000020c047210 */ /* 0x002fe20007fde0ff */
[----:B------:R0:W-:Y:S01]  /*19c80*/  @P4 STG.E.U8 desc[UR44][R8.64], R7 ;  /* 0x0000000708004986 */ /* 0x0001e2000c10112c */
[----:B------:R-:W-:Y:S01]  /*19c90*/  PRMT R11, R15, 0x7770, RZ ;  /* 0x000077700f0b7816 */ /* 0x000fe200000000ff */
[----:B------:R-:W-:Y:S01]  /*19ca0*/  ULDC UR8, c[0x0][0x228] ;  /* 0x00008a0000087ab9 */ /* 0x000fe20000000800 */
[----:B------:R-:W-:Y:S01]  /*19cb0*/  ISETP.GE.AND P4, PT, R6, UR4, PT ;  /* 0x0000000406007c0c */ /* 0x000fe2000bf86270 */
[----:B------:R-:W-:Y:S01]  /*19cc0*/  IMAD.X R5, R10, 0x1, R0, P6 ;  /* 0x000000010a057824 */ /* 0x000fe200030e0600 */
[----:B------:R-:W-:Y:S01]  /*19cd0*/  ISETP.LT.AND P1, PT, R18, UR6, !P1 ;  /* 0x0000000612007c0c */ /* 0x000fe2000cf21270 */
[----:B------:R-:W-:Y:S01]  /*19ce0*/  ULDC UR4, c[0x0][0x248] ;  /* 0x0000920000047ab9 */ /* 0x000fe20000000800 */
[C---:B------:R-:W-:Y:S01]  /*19cf0*/  IADD3 R6, P6, R12.reuse, R3, RZ ;  /* 0x000000030c067210 */ /* 0x040fe20007fde0ff */
[----:B------:R-:W-:Y:S01]  /*19d00*/  ULDC UR6, c[0x0][0x228] ;  /* 0x00008a0000067ab9 */ /* 0x000fe20000000800 */
[----:B------:R1:W-:Y:S01]  /*19d10*/  @P5 STG.E.U8 desc[UR44][R4.64], R11 ;  /* 0x0000000b04005986 */ /* 0x0003e2000c10112c */
[----:B------:R-:W-:Y:S01]  /*19d20*/  ISETP.LT.AND P5, PT, R17, UR6, !P3 ;  /* 0x0000000611007c0c */ /* 0x000fe2000dfa1270 */
[----:B------:R-:W-:Y:S01]  /*19d30*/  ULDC UR6, c[0x0][0x228] ;  /* 0x00008a0000067ab9 */ /* 0x000fe20000000800 */
[----:B0-----:R-:W-:Y:S01]  /*19d40*/  VIADD R8, R12, UR4 ;  /* 0x000000040c087c36 */ /* 0x001fe20008000000 */
[----:B------:R-:W-:Y:S01]  /*19d50*/  ULDC UR4, c[0x0][0x248] ;  /* 0x0000920000047ab9 */ /* 0x000fe20000000800 */
[----:B------:R-:W-:-:S03]  /*19d60*/  IMAD.X R7, R10, 0x1, R25, P6 ;  /* 0x000000010a077824 */ /* 0x000fc600030e0619 */
[----:B------:R-:W-:Y:S02]  /*19d70*/  SHF.R.S32.HI R9, RZ, 0x1f, R8 ;  /* 0x0000001fff097819 */ /* 0x000fe40000011408 */
[-C--:B-1----:R-:W-:Y:S02]  /*19d80*/  IADD3 R4, P6, R8, R2.reuse, RZ ;  /* 0x0000000208047210 */ /* 0x082fe40007fde0ff */
[----:B------:R-:W-:Y:S01]  /*19d90*/  ISETP.LT.AND P3, PT, R18, UR6, !P3 ;  /* 0x0000000612007c0c */ /* 0x000fe2000df61270 */
[----:B------:R0:W-:Y:S01]  /*19da0*/  @P1 STG.E.U8 desc[UR44][R6.64], R27 ;  /* 0x0000001b06001986 */ /* 0x0001e2000c10112c */
[----:B------:R-:W-:Y:S01]  /*19db0*/  PRMT R13, R15, 0x7773, RZ ;  /* 0x000077730f0d7816 */ /* 0x000fe200000000ff */
        /* <DEDUP_REMOVED lines=14> */
[----:B----4-:R-:W-:Y:S01]  /*19ea0*/  PRMT R27, R20, 0x7770, RZ ;  /* 0x00007770141b7816 */ /* 0x010fe200000000ff */
        /* <DEDUP_REMOVED lines=74> */
[----:B------:R-:W-:Y:S01]  /*1a350*/  VIADD R10, R16, 0x1f ;  /* 0x0000001f100a7836 */ /* 0x000fe20000000000 */
        /* <DEDUP_REMOVED lines=18> */
[----:B------:R-:W-:Y:S01]  /*1a480*/  ISETP.GE.AND P3, PT, R10, UR6, PT ;  /* 0x000000060a007c0c */ /* 0x000fe2000bf66270 */
[----:B------:R-:W-:Y:S01]  /*1a490*/  VIADD R10, R16, 0x20 ;  /* 0x00000020100a7836 */ /* 0x000fe20000000000 */
[C---:B------:R-:W-:Y:S01]  /*1a4a0*/  IADD3 R8, P1, R12.reuse, R3, RZ ;  /* 0x000000030c087210 */ /* 0x040fe20007f3e0ff */
[----:B------:R-:W-:Y:S01]  /*1a4b0*/  VIADD R12, R12, UR4 ;  /* 0x000000040c0c7c36 */ /* 0x000fe20008000000 */
[----:B------:R1:W-:Y:S01]  /*1a4c0*/  @P5 STG.E.U8 desc[UR44][R4.64], R11 ;  /* 0x0000000b04005986 */ /* 0x0003e2000c10112c */
[----:B------:R-:W-:Y:S01]  /*1a4d0*/  ULDC UR6, c[0x0][0x22c] ;  /* 0x00008b0000067ab9 */ /* 0x000fe20000000800 */
[----:B------:R-:W-:Y:S01]  /*1a4e0*/  ISETP.LT.AND P5, PT, R17, UR8, !P2 ;  /* 0x0000000811007c0c */ /* 0x000fe2000d7a1270 */
[----:B------:R-:W-:Y:S01]  /*1a4f0*/  IMAD.X R9, R14, 0x1, R25, P1 ;  /* 0x000000010e097824 */ /* 0x000fe200008e0619 */
[----:B------:R-:W-:Y:S01]  /*1a500*/  ISETP.GE.AND P1, PT, R10, UR6, PT ;  /* 0x000000060a007c0c */ /* 0x000fe2000bf26270 */
[----:B0-----:R-:W-:Y:S01]  /*1a510*/  VIADD R6, R16, 0x21 ;  /* 0x0000002110067836 */ /* 0x001fe20000000000 */
[----:B------:R-:W-:Y:S01]  /*1a520*/  PRMT R7, R22, 0x7773, RZ ;  /* 0x0000777316077816 */ /* 0x000fe200000000ff */
[----:B------:R-:W-:Y:S01]  /*1a530*/  ULDC UR4, c[0x0][0x22c] ;  /* 0x00008b0000047ab9 */ /* 0x000fe20000000800 */
        /* <DEDUP_REMOVED lines=38> */
[----:B------:R-:W-:Y:S01]  /*1a7a0*/  PRMT R15, R28, 0x7770, RZ ;  /* 0x000077701c0f7816 */ /* 0x000fe200000000ff */
        /* <DEDUP_REMOVED lines=11> */
[----:B------:R-:W-:Y:S01]  /*1a860*/  ULDC UR8, c[0x0][0x228] ;  /* 0x00008a0000087ab9 */ /* 0x000fe20000000800 */
[----:B0-----:R-:W-:Y:S01]  /*1a870*/  IADD3 R8, P6, R10, R2, RZ ;  /* 0x000000020a087210 */ /* 0x001fe20007fde0ff */
[----:B------:R-:W-:-:S02]  /*1a880*/  IMAD.X R5, R12, 0x1, R25, P1 ;  /* 0x000000010c057824 */ /* 0x000fc400008e0619 */
[----:B--2---:R-:W-:Y:S01]  /*1a890*/  VIADD R6, R16, 0x23 ;  /* 0x0000002310067836 */ /* 0x004fe20000000000 */
[----:B------:R-:W-:Y:S01]  /*1a8a0*/  PRMT R15, R28, 0x7771, RZ ;  /* 0x000077711c0f7816 */ /* 0x000fe200000000ff */
[----:B------:R-:W-:Y:S01]  /*1a8b0*/  IMAD.X R9, R14, 0x1, R0, P6 ;  /* 0x000000010e097824 */ /* 0x000fe200030e0600 */
[----:B------:R-:W-:Y:S02]  /*1a8c0*/  PRMT R13, R28, 0x7772, RZ ;  /* 0x000077721c0d7816 */ /* 0x000fe400000000ff */
[----:B------:R-:W-:Y:S01]  /*1a8d0*/  ISETP.GE.AND P1, PT, R6, UR4, PT ;  /* 0x0000000406007c0c */ /* 0x000fe2000bf26270 */
[----:B------:R-:W-:Y:S01]  /*1a8e0*/  ULDC UR4, c[0x0][0x248] ;  /* 0x0000920000047ab9 */ /* 0x000fe20000000800 */
[----:B------:R-:W-:Y:S01]  /*1a8f0*/  ISETP.LT.AND P4, PT, R18, UR6, !P4 ;  /* 0x0000000612007c0c */ /* 0x000fe2000e781270 */
[----:B------:R0:W-:Y:S01]  /*1a900*/  @P3 STG.E.U8 desc[UR44][R4.64], R15 ;  /* 0x0000000f04003986 */ /* 0x0001e2000c10112c */
[C---:B------:R-:W-:Y:S01]  /*1a910*/  VIADD R11, R10.reuse, UR4 ;  /* 0x000000040a0b7c36 */ /* 0x040fe20008000000 */
[----:B------:R-:W-:Y:S01]  /*1a920*/  IADD3 R6, P3, R10, R3, RZ ;  /* 0x000000030a067210 */ /* 0x000fe20007f7e0ff */
[----:B------:R-:W-:Y:S01]  /*1a930*/  ULDC UR4, c[0x0][0x22c] ;  /* 0x00008b0000047ab9 */ /* 0x000fe20000000800 */
[----:B------:R1:W-:Y:S01]  /*1a940*/  @P5 STG.E.U8 desc[UR44][R8.64], R13 ;  /* 0x0000000d08005986 */ /* 0x0003e2000c10112c */
[----:B------:R-:W-:Y:S01]  /*1a950*/  ISETP.LT.AND P5, PT, R17, UR8, !P2 ;  /* 0x0000000811007c0c */ /* 0x000fe2000d7a1270 */
[----:B------:R-:W-:Y:S01]  /*1a960*/  ULDC UR6, c[0x0][0x228] ;  /* 0x00008a0000067ab9 */ /* 0x000fe20000000800 */
[----:B------:R-:W-:Y:S01]  /*1a970*/  SHF.R.S32.HI R12, RZ, 0x1f, R11 ;  /* 0x0000001fff0c7819 */ /* 0x000fe2000001140b */
[----:B------:R-:W-:Y:S01]  /*1a980*/  IMAD.X R7, R14, 0x1, R25, P3 ;  /* 0x000000010e077824 */ /* 0x000fe200018e0619 */
        /* <DEDUP_REMOVED lines=1244> */
[----:B------:R-:W-:Y:S01]  /*1f750*/  PRMT R13, R59, 0x7773, RZ ;  /* 0x000077733b0d7816 */ /* 0x000fe200000000ff */
[----:B------:R-:W-:Y:S01]  /*1f760*/  IMAD.X R7, R10, 0x1, R25, P6 ;  /* 0x000000010a077824 */ /* 0x000fe200030e0619 */
[----:B------:R-:W-:-:S02]  /*1f770*/  ULDC UR4, c[0x0][0x248] ;  /* 0x0000920000047ab9 */ /* 0x000fc40000000800 */
[----:B------:R-:W-:Y:S02]  /*1f780*/  SHF.R.S32.HI R9, RZ, 0x1f, R8 ;  /* 0x0000001fff097819 */ /* 0x000fe40000011408 */
[-C--:B-1----:R-:W-:Y:S02]  /*1f790*/  IADD3 R4, P6, R8, R2.reuse, RZ ;  /* 0x0000000208047210 */ /* 0x082fe40007fde0ff */
[----:B------:R-:W-:Y:S01]  /*1f7a0*/  ISETP.LT.AND P3, PT, R18, UR6, !P3 ;  /* 0x0000000612007c0c */ /* 0x000fe2000df61270 */
[----:B------:R0:W-:Y:S01]  /*1f7b0*/  @P1 STG.E.U8 desc[UR44][R6.64], R15 ;  /* 0x0000000f06001986 */ /* 0x0001e2000c10112c */
[----:B------:R-:W-:Y:S01]  /*1f7c0*/  PRMT R59, R59, 0x7772, RZ ;  /* 0x000077723b3b7816 */ /* 0x000fe200000000ff */
[--C-:B------:R-:W-:Y:S02]  /*1f7d0*/  IMAD.X R5, R9, 0x1, R0.reuse, P6 ;  /* 0x0000000109057824 */ /* 0x100fe400030e0600 */
        /* <DEDUP_REMOVED lines=16> */
[----:B------:R-:W-:Y:S01]  /*1f8e0*/  VIADD R10, R11, UR4 ;  /* 0x000000040b0a7c36 */ /* 0x000fe20008000000 */
[----:B------:R-:W-:Y:S01]  /*1f8f0*/  ISETP.LT.AND P3, PT, R18, UR6, !P2 ;  /* 0x0000000612007c0c */ /* 0x000fe2000d761270 */
[----:B------:R2:W-:Y:S01]  /*1f900*/  @P6 STG.E.U8 desc[UR44][R6.64], R15 ;  /* 0x0000000f06006986 */ /* 0x0005e2000c10112c */
[----:B------:R-:W-:Y:S01]  /*1f910*/  ISETP.LT.AND P5, PT, R17, UR8, !P4 ;  /* 0x0000000811007c0c */ /* 0x000fe2000e7a1270 */
[----:B------:R-:W-:Y:S01]  /*1f920*/  ULDC UR4, c[0x0][0x22c] ;  /* 0x00008b0000047ab9 */ /* 0x000fe20000000800 */
[----:B-1----:R-:W-:Y:S01]  /*1f930*/  IADD3 R4, P2, R11, R3, RZ ;  /* 0x000000030b047210 */ /* 0x002fe20007f5e0ff */
[----:B------:R-:W-:Y:S01]  /*1f940*/  ULDC UR6, c[0x0][0x228] ;  /* 0x00008a0000067ab9 */ /* 0x000fe20000000800 */
[----:B------:R-:W-:Y:S01]  /*1f950*/  SHF.R.S32.HI R14, RZ, 0x1f, R10 ;  /* 0x0000001fff0e7819 */ /* 0x000fe2000001140a */
        /* <DEDUP_REMOVED lines=9> */
[----:B------:R0:W-:Y:S01]  /*1f9f0*/  @P3 STG.E.U8 desc[UR44][R4.64], R15 ;  /* 0x0000000f04003986 */ /* 0x0001e2000c10112c */
[----:B------:R-:W-:Y:S01]  /*1fa00*/  VIADD R11, R10, UR4 ;  /* 0x000000040a0b7c36 */ /* 0x000fe20008000000 */
[----:B------:R-:W-:Y:S01]  /*1fa10*/  ISETP.LT.AND P4, PT, R18, UR6, !P4 ;  /* 0x0000000612007c0c */ /* 0x000fe2000e781270 */
[----:B------:R-:W-:Y:S01]  /*1fa20*/  ULDC UR4, c[0x0][0x22c] ;  /* 0x00008b0000047ab9 */ /* 0x000fe20000000800 */
[----:B------:R1:W-:Y:S01]  /*1fa30*/  @P5 STG.E.U8 desc[UR44][R8.64], R13 ;  /* 0x0000000d08005986 */ /* 0x0003e2000c10112c */
[----:B------:R-:W-:Y:S01]  /*1fa40*/  ISETP.LT.AND P5, PT, R17, UR8, !P1 ;  /* 0x0000000811007c0c */ /* 0x000fe2000cfa1270 */
[----:B------:R-:W-:Y:S01]  /*1fa50*/  ULDC UR6, c[0x0][0x228] ;  /* 0x00008a0000067ab9 */ /* 0x000fe20000000800 */
[----:B------:R-:W-:Y:S01]  /*1fa60*/  IADD3 R6, P3, R10, R3, RZ ;  /* 0x000000030a067210 */ /* 0x000fe20007f7e0ff */
[----:B------:R-:W-:Y:S01]  /*1fa70*/  ULDC UR8, c[0x0][0x228] ;  /* 0x00008a0000087ab9 */ /* 0x000fe20000000800 */
[----:B------:R-:W-:-:S02]  /*1fa80*/  SHF.R.S32.HI R12, RZ, 0x1f, R11 ;  /* 0x0000001fff0c7819 */ /* 0x000fc4000001140b */
[----:B0-----:R-:W-:Y:S01]  /*1fa90*/  IADD3 R4, P6, R11, R2, RZ ;  /* 0x000000020b047210 */ /* 0x001fe20007fde0ff */
[----:B------:R-:W-:Y:S02]  /*1faa0*/  IMAD.X R7, R14, 0x1, R25, P3 ;  /* 0x000000010e077824 */ /* 0x000fe400018e0619 */
[----:B-1----:R-:W-:Y:S01]  /*1fab0*/  VIADD R8, R16, 0x6c ;  /* 0x0000006c10087836 */ /* 0x002fe20000000000 */
        /* <DEDUP_REMOVED lines=18> */
[C---:B------:R-:W-:Y:S01]  /*1fbe0*/  PRMT R15, R65.reuse, 0x7771, RZ ;  /* 0x00007771410f7816 */ /* 0x040fe200000000ff */
        /* <DEDUP_REMOVED lines=33> */
[----:B-1----:R-:W-:Y:S01]  /*1fe00*/  VIADD R8, R16, 0x6f ;  /* 0x0000006f10087836 */ /* 0x002fe20000000000 */
[----:B------:R-:W-:Y:S01]  /*1fe10*/  PRMT R15, R66, 0x7771, RZ ;  /* 0x00007771420f7816 */ /* 0x000fe200000000ff */
[----:B------:R-:W-:Y:S01]  /*1fe20*/  IMAD.X R7, R12, 0x1, R25, P4 ;  /* 0x000000010c077824 */ /* 0x000fe200020e0619 */
[----:B------:R-:W-:Y:S01]  /*1fe30*/  PRMT R13, R66, 0x7772, RZ ;  /* 0x00007772420d7816 */ /* 0x000fe200000000ff */
[----:B------:R-:W-:Y:S01]  /*1fe40*/  IMAD.X R5, R14, 0x1, R0, P6 ;  /* 0x000000010e057824 */ /* 0x000fe200030e0600 */
[----:B------:R-:W-:Y:S01]  /*1fe50*/  ISETP.GE.AND P4, PT, R8, UR4, PT ;  /* 0x0000000408007c0c */ /* 0x000fe2000bf86270 */
[----:B------:R-:W-:Y:S01]  /*1fe60*/  ULDC UR4, c[0x0][0x248] ;  /* 0x0000920000047ab9 */ /* 0x000fe20000000800 */
[----:B------:R-:W-:Y:S01]  /*1fe70*/  ISETP.LT.AND P1, PT, R18, UR6, !P1 ;  /* 0x0000000612007c0c */ /* 0x000fe2000cf21270 */
[C---:B------:R-:W-:Y:S01]  /*1fe80*/  VIADD R11, R10.reuse, UR4 ;  /* 0x000000040a0b7c36 */ /* 0x040fe20008000000 */
[----:B------:R0:W-:Y:S01]  /*1fe90*/  @P3 STG.E.U8 desc[UR44][R6.64], R15 ;  /* 0x0000000f06003986 */ /* 0x0001e2000c10112c */
[----:B------:R-:W-:Y:S01]  /*1fea0*/  ISETP.LT.AND P3, PT, R17, UR8, !P2 ;  /* 0x0000000811007c0c */ /* 0x000fe2000d761270 */
[----:B------:R-:W-:Y:S01]  /*1feb0*/  ULDC UR4, c[0x0][0x22c] ;  /* 0x00008b0000047ab9 */ /* 0x000fe20000000800 */
[----:B------:R-:W-:Y:S01]  /*1fec0*/  ULDC UR6, c[0x0][0x228] ;  /* 0x00008a0000067ab9 */ /* 0x000fe20000000800 */
[----:B------:R1:W-:Y:S01]  /*1fed0*/  @P5 STG.E.U8 desc[UR44][R4.64], R13 ;  /* 0x0000000d04005986 */ /* 0x0003e2000c10112c */
[----:B------:R-:W-:Y:S01]  /*1fee0*/  IADD3 R8, P5, R10, R3, RZ ;  /* 0x000000030a087210 */ /* 0x000fe20007fbe0ff */
[----:B------:R-:W-:Y:S01]  /*1fef0*/  ULDC UR8, c[0x0][0x228] ;  /* 0x00008a0000087ab9 */ /* 0x000fe20000000800 */
[----:B------:R-:W-:-:S02]  /*1ff00*/  SHF.R.S32.HI R12, RZ, 0x1f, R11 ;  /* 0x0000001fff0c7819 */ /* 0x000fc4000001140b */
[-C--:B0-----:R-:W-:Y:S01]  /*1ff10*/  IADD3 R6, P6, R11, R2.reuse, RZ ;  /* 0x000000020b067210 */ /* 0x081fe20007fde0ff */
[----:B-1----:R-:W-:Y:S01]  /*1ff20*/  VIADD R4, R16, 0x70 ;  /* 0x0000007010047836 */ /* 0x002fe20000000000 */
[----:B------:R-:W-:Y:S01]  /*1ff30*/  PRMT R15, R66, 0x7773, RZ ;  /* 0x00007773420f7816 */ /* 0x000fe200000000ff */
[--C-:B------:R-:W-:Y:S01]  /*1ff40*/  IMAD.X R9, R14, 0x1, R25.reuse, P5 ;  /* 0x000000010e097824 */ /* 0x100fe200028e0619 */
[----:B------:R-:W-:Y:S01]  /*1ff50*/  PRMT R13, R67, 0x7770, RZ ;  /* 0x00007770430d7816 */ /* 0x000fe200000000ff */
[----:B------:R-:W-:Y:S01]  /*1ff60*/  IMAD.X R7, R12, 0x1, R0, P6 ;  /* 0x000000010c077824 */ /* 0x000fe200030e0600 */
[----:B------:R-:W-:Y:S01]  /*1ff70*/  ISETP.GE.AND P5, PT, R4, UR4, PT ;  /* 0x0000000404007c0c */ /* 0x000fe2000bfa6270 */
[----:B------:R-:W-:Y:S01]  /*1ff80*/  ULDC UR4, c[0x0][0x248] ;  /* 0x0000920000047ab9 */ /* 0x000fe20000000800 */
[----:B------:R0:W-:Y:S01]  /*1ff90*/  @P1 STG.E.U8 desc[UR44][R8.64], R15 ;  /* 0x0000000f08001986 */ /* 0x0001e2000c10112c */
[----:B------:R-:W-:Y:S01]  /*1ffa0*/  VIADD R10, R11, UR4 ;  /* 0x000000040b0a7c36 */ /* 0x000fe20008000000 */
[----:B------:R-:W-:Y:S01]  /*1ffb0*/  ISETP.LT.AND P2, PT, R18, UR6, !P2 ;  /* 0x0000000612007c0c */ /* 0x000fe2000d741270 */
[----:B------:R-:W-:Y:S01]  /*1ffc0*/  ULDC UR4, c[0x0][0x22c] ;  /* 0x00008b0000047ab9 */ /* 0x000fe20000000800 */
[----:B------:R-:W-:Y:S01]  /*1ffd0*/  ISETP.LT.AND P1, PT, R17, UR8, !P4 ;  /* 0x0000000811007c0c */ /* 0x000fe2000e721270 */
[----:B------:R1:W-:Y:S01]  /*1ffe0*/  @P3 STG.E.U8 desc[UR44][R6.64], R13 ;  /* 0x0000000d06003986 */ /* 0x0003e2000c10112c */
[----:B------:R-:W-:Y:S01]  /*1fff0*/  IADD3 R4, P3, R11, R3, RZ ;  /* 0x000000030b047210 */ /* 0x000fe20007f7e0ff */
[----:B------:R-:W-:Y:S01]  /*20000*/  ULDC UR8, c[0x0][0x228] ;  /* 0x00008a0000087ab9 */ /* 0x000fe20000000800 */
[----:B------:R-:W-:Y:S01]  /*20010*/  SHF.R.S32.HI R14, RZ, 0x1f, R10 ;  /* 0x0000001fff0e7819 */ /* 0x000fe2000001140a */
[----:B------:R-:W-:Y:S01]  /*20020*/  ULDC UR6, c[0x0][0x22c] ;  /* 0x00008b0000067ab9 */ /* 0x000fe20000000800 */
[----:B0-----:R-:W-:Y:S01]  /*20030*/  IADD3 R8, P6, R10, R2, RZ ;  /* 0x000000020a087210 */ /* 0x001fe20007fde0ff */
[----:B------:R-:W-:Y:S01]  /*20040*/  IMAD.X R5, R12, 0x1, R25, P3 ;  /* 0x000000010c057824 */ /* 0x000fe200018e0619 */
[C---:B------:R-:W-:Y:S01]  /*20050*/  PRMT R15, R67.reuse, 0x7771, RZ ;  /* 0x00007771430f7816 */ /* 0x040fe200000000ff */
[----:B-1----:R-:W-:Y:S01]  /*20060*/  VIADD R6, R16, 0x71 ;  /* 0x0000007110067836 */ /* 0x002fe20000000000 */
[----:B------:R-:W-:Y:S01]  /*20070*/  PRMT R13, R67, 0x7772, RZ ;  /* 0x00007772430d7816 */ /* 0x000fe200000000ff */
[----:B------:R-:W-:-:S02]  /*20080*/  IMAD.X R9, R14, 0x1, R0, P6 ;  /* 0x000000010e097824 */ /* 0x000fc400030e0600 */
[----:B------:R0:W-:Y:S01]  /*20090*/  @P2 STG.E.U8 desc[UR44][R4.64], R15 ;  /* 0x0000000f04002986 */ /* 0x0001e2000c10112c */
[----:B------:R-:W-:Y:S01]  /*200a0*/  VIADD R7, R16, 0x72 ;  /* 0x0000007210077836 */ /* 0x000fe20000000000 */
[----:B------:R-:W-:Y:S01]  /*200b0*/  ISETP.GE.AND P3, PT, R6, UR4, PT ;  /* 0x0000000406007c0c */ /* 0x000fe2000bf66270 */
[----:B------:R-:W-:Y:S01]  /*200c0*/  ULDC UR4, c[0x0][0x248] ;  /* 0x0000920000047ab9 */ /* 0x000fe20000000800 */
[----:B------:R1:W-:Y:S01]  /*200d0*/  @P1 STG.E.U8 desc[UR44][R8.64], R13 ;  /* 0x0000000d08001986 */ /* 0x0003e2000c10112c */
[----:B------:R-:W-:Y:S01]  /*200e0*/  ISETP.LT.AND P4, PT, R18, UR8, !P4 ;  /* 0x0000000812007c0c */ /* 0x000fe2000e781270 */
[C---:B------:R-:W-:Y:S01]  /*200f0*/  VIADD R11, R10.reuse, UR4 ;  /* 0x000000040a0b7c36 */ /* 0x040fe20008000000 */
[-C--:B------:R-:W-:Y:S01]  /*20100*/  IADD3 R6, P1, R10, R3.reuse, RZ ;  /* 0x000000030a067210 */ /* 0x080fe20007f3e0ff */
[----:B------:R-:W-:Y:S01]  /*20110*/  ULDC UR4, c[0x0][0x22c] ;  /* 0x00008b0000047ab9 */ /* 0x000fe20000000800 */
[----:B------:R-:W-:Y:S01]  /*20120*/  ISETP.LT.AND P6, PT, R17, UR10, !P5 ;  /* 0x0000000a11007c0c */ /* 0x000fe2000efc1270 */
[----:B------:R-:W-:Y:S01]  /*20130*/  ULDC UR8, c[0x0][0x228] ;  /* 0x00008a0000087ab9 */ /* 0x000fe20000000800 */
[----:B------:R-:W-:Y:S01]  /*20140*/  ISETP.GE.AND P2, PT, R7, UR6, PT ;  /* 0x0000000607007c0c */ /* 0x000fe2000bf46270 */
[----:B------:R-:W-:Y:S01]  /*20150*/  IMAD.X R7, R14, 0x1, R25, P1 ;  /* 0x000000010e077824 */ /* 0x000fe200008e0619 */
[----:B0-----:R-:W-:Y:S01]  /*20160*/  IADD3 R4, P1, R11, R2, RZ ;  /* 0x000000020b047210 */ /* 0x001fe20007f3e0ff */
[----:B------:R-:W-:Y:S01]  /*20170*/  ULDC UR6, c[0x0][0x228] ;  /* 0x00008a0000067ab9 */ /* 0x000fe20000000800 */
[----:B------:R-:W-:Y:S01]  /*20180*/  PRMT R67, R67, 0x7773, RZ ;  /* 0x0000777343437816 */ /* 0x000fe200000000ff */
[----:B-1----:R-:W-:Y:S01]  /*20190*/  VIADD R8, R16, 0x73 ;  /* 0x0000007310087836 */ /* 0x002fe20000000000 */
[----:B------:R-:W-:Y:S01]  /*201a0*/  SHF.R.S32.HI R9, RZ, 0x1f, R11 ;  /* 0x0000001fff097819 */ /* 0x000fe2000001140b */
[----:B------:R-:W-:Y:S01]  /*201b0*/  ULDC UR10, c[0x0][0x228] ;  /* 0x00008a00000a7ab9 */ /* 0x000fe20000000800 */
[----:B------:R-:W-:Y:S01]  /*201c0*/  PRMT R13, R68, 0x7770, RZ ;  /* 0x00007770440d7816 */ /* 0x000fe200000000ff */
[----:B------:R0:W-:Y:S02]  /*201d0*/  @P4 STG.E.U8 desc[UR44][R6.64], R67 ;  /* 0x0000004306004986 */ /* 0x0001e4000c10112c */
[----:B------:R-:W-:Y:S01]  /*201e0*/  IMAD.X R5, R9, 0x1, R0, P1 ;  /* 0x0000000109057824 */ /* 0x000fe200008e0600 */
[----:B------:R-:W-:Y:S01]  /*201f0*/  ISETP.LT.AND P4, PT, R18, UR6, !P5 ;  /* 0x0000000612007c0c */ /* 0x000fe2000ef81270 */
[----:B------:R-:W-:Y:S01]  /*20200*/  ULDC UR6, c[0x0][0x22c] ;  /* 0x00008b0000067ab9 */ /* 0x000fe20000000800 */
[----:B------:R-:W-:Y:S01]  /*20210*/  ISETP.GE.AND P1, PT, R8, UR4, PT ;  /* 0x0000000408007c0c */ /* 0x000fe2000bf26270 */
[----:B------:R-:W-:Y:S01]  /*20220*/  ULDC UR4, c[0x0][0x248] ;  /* 0x0000920000047ab9 */ /* 0x000fe20000000800 */
[----:B------:R1:W-:Y:S01]  /*20230*/  @P6 STG.E.U8 desc[UR44][R4.64], R13 ;  /* 0x0000000d04006986 */ /* 0x0003e2000c10112c */
[C---:B------:R-:W-:Y:S01]  /*20240*/  IADD3 R8, P6, R11.reuse, R3, RZ ;  /* 0x000000030b087210 */ /* 0x040fe20007fde0ff */
[----:B------:R-:W-:Y:S01]  /*20250*/  VIADD R10, R11, UR4 ;  /* 0x000000040b0a7c36 */ /* 0x000fe20008000000 */
[----:B------:R-:W-:Y:S01]  /*20260*/  PRMT R15, R68, 0x7771, RZ ;  /* 0x00007771440f7816 */ /* 0x000fe200000000ff */
[----:B------:R-:W-:Y:S01]  /*20270*/  ULDC UR4, c[0x0][0x248] ;  /* 0x0000920000047ab9 */ /* 0x000fe20000000800 */
[----:B0-----:R-:W-:-:S02]  /*20280*/  VIADD R6, R16, 0x74 ;  /* 0x0000007410067836 */ /* 0x001fc40000000000 */
[----:B------:R-:W-:Y:S01]  /*20290*/  IMAD.X R9, R9, 0x1, R25, P6 ;  /* 0x0000000109097824 */ /* 0x000fe200030e0619 */
[----:B------:R-:W-:Y:S02]  /*202a0*/  SHF.R.S32.HI R7, RZ, 0x1f, R10 ;  /* 0x0000001fff077819 */ /* 0x000fe4000001140a */
[----:B------:R-:W-:Y:S01]  /*202b0*/  ISETP.LT.AND P5, PT, R17, UR8, !P3 ;  /* 0x0000000811007c0c */ /* 0x000fe2000dfa1270 */
[----:B------:R-:W-:Y:S01]  /*202c0*/  ULDC UR8, c[0x0][0x228] ;  /* 0x00008a0000087ab9 */ /* 0x000fe20000000800 */
[----:B-1----:R-:W-:Y:S01]  /*202d0*/  IADD3 R4, P6, R10, R2, RZ ;  /* 0x000000020a047210 */ /* 0x002fe20007fde0ff */
[----:B------:R0:W-:Y:S01]  /*202e0*/  @P4 STG.E.U8 desc[UR44][R8.64], R15 ;  /* 0x0000000f08004986 */ /* 0x0001e2000c10112c */
[----:B------:R-:W-:Y:S02]  /*202f0*/  ISETP.LT.AND P3, PT, R18, UR10, !P3 ;  /* 0x0000000a12007c0c */ /* 0x000fe4000df61270 */
[----:B------:R-:W-:Y:S01]  /*20300*/  ISETP.GE.AND P4, PT, R6, UR6, PT ;  /* 0x0000000606007c0c */ /* 0x000fe2000bf86270 */
[----:B------:R-:W-:Y:S01]  /*20310*/  IMAD.X R5, R7, 0x1, R0, P6 ;  /* 0x0000000107057824 */ /* 0x000fe200030e0600 */
[----:B------:R-:W-:-:S02]  /*20320*/  IADD3 R6, P6, R10, R3, RZ ;  /* 0x000000030a067210 */ /* 0x000fc40007fde0ff */
[----:B------:R-:W-:Y:S01]  /*20330*/  PRMT R11, R68, 0x7772, RZ ;  /* 0x00007772440b7816 */ /* 0x000fe200000000ff */
[----:B------:R-:W-:Y:S01]  /*20340*/  VIADD R10, R10, UR4 ;  /* 0x000000040a0a7c36 */ /* 0x000fe20008000000 */
[----:B------:R-:W-:Y:S01]  /*20350*/  PRMT R13, R68, 0x7773, RZ ;  /* 0x00007773440d7816 */ /* 0x000fe200000000ff */
[----:B------:R-:W-:Y:S01]  /*20360*/  IMAD.X R7, R7, 0x1, R25, P6 ;  /* 0x0000000107077824 */ /* 0x000fe200030e0619 */
[----:B------:R-:W-:Y:S01]  /*20370*/  ULDC UR6, c[0x0][0x228] ;  /* 0x00008a0000067ab9 */ /* 0x000fe20000000800 */
[----:B------:R1:W-:Y:S01]  /*20380*/  @P5 STG.E.U8 desc[UR44][R4.64], R11 ;  /* 0x0000000b04005986 */ /* 0x0003e2000c10112c */
[----:B------:R-:W-:Y:S01]  /*20390*/  ISETP.LT.AND P5, PT, R17, UR6, !P2 ;  /* 0x0000000611007c0c */ /* 0x000fe2000d7a1270 */
[----:B------:R-:W-:Y:S01]  /*203a0*/  ULDC UR6, c[0x0][0x228] ;  /* 0x00008a0000067ab9 */ /* 0x000fe20000000800 */
[----:B------:R-:W-:Y:S01]  /*203b0*/  SHF.R.S32.HI R12, RZ, 0x1f, R10 ;  /* 0x0000001fff0c7819 */ /* 0x000fe2000001140a */
[----:B------:R2:W-:Y:S01]  /*203c0*/  @P3 STG.E.U8 desc[UR44][R6.64], R13 ;  /* 0x0000000d06003986 */ /* 0x0005e2000c10112c */
[----:B0-----:R-:W-:Y:S01]  /*203d0*/  IADD3 R8, P3, R10, R2, RZ ;  /* 0x000000020a087210 */ /* 0x001fe20007f7e0ff */
[----:B------:R-:W-:Y:S01]  /*203e0*/  ULDC UR4, c[0x0][0x248] ;  /* 0x0000920000047ab9 */ /* 0x000fe20000000800 */
[----:B------:R-:W-:Y:S01]  /*203f0*/  ISETP.LT.AND P2, PT, R18, UR6, !P2 ;  /* 0x0000000612007c0c */ /* 0x000fe2000d741270 */
[----:B------:R-:W-:Y:S01]  /*20400*/  ULDC UR6, c[0x0][0x228] ;  /* 0x00008a0000067ab9 */ /* 0x000fe20000000800 */
[----:B------:R-:W-:Y:S01]  /*20410*/  PRMT R21, R69, 0x7770, RZ ;  /* 0x0000777045157816 */ /* 0x000fe200000000ff */
[----:B------:R-:W-:Y:S01]  /*20420*/  IMAD.X R9, R12, 0x1, R0, P3 ;  /* 0x000000010c097824 */ /* 0x000fe200018e0600 */
[C---:B-1----:R-:W-:Y:S01]  /*20430*/  IADD3 R4, P3, R10.reuse, R3, RZ ;  /* 0x000000030a047210 */ /* 0x042fe20007f7e0ff */
[----:B------:R-:W-:Y:S01]  /*20440*/  VIADD R11, R10, UR4 ;  /* 0x000000040a0b7c36 */ /* 0x000fe20008000000 */
[----:B------:R-:W-:-:S02]  /*20450*/  ISETP.LT.AND P6, PT, R17, UR8, !P1 ;  /* 0x0000000811007c0c */ /* 0x000fc4000cfc1270 */
[----:B------:R0:W-:Y:S01]  /*20460*/  @P5 STG.E.U8 desc[UR44][R8.64], R21 ;  /* 0x0000001508005986 */ /* 0x0001e2000c10112c */
[----:B------:R-:W-:Y:S01]  /*20470*/  PRMT R15, R69, 0x7771, RZ ;  /* 0x00007771450f7816 */ /* 0x000fe200000000ff */
[----:B------:R-:W-:Y:S01]  /*20480*/  IMAD.X R5, R12, 0x1, R25, P3 ;  /* 0x000000010c057824 */ /* 0x000fe200018e0619 */
[----:B------:R-:W-:Y:S01]  /*20490*/  SHF.R.S32.HI R14, RZ, 0x1f, R11 ;  /* 0x0000001fff0e7819 */ /* 0x000fe2000001140b */
[----:B------:R-:W-:Y:S01]  /*204a0*/  VIADD R10, R16, 0x75 ;  /* 0x00000075100a7836 */ /* 0x000fe20000000000 */
[-C--:B--2---:R-:W-:Y:S01]  /*204b0*/  IADD3 R6, P5, R11, R2.reuse, RZ ;  /* 0x000000020b067210 */ /* 0x084fe20007fbe0ff */
[----:B------:R-:W-:Y:S01]  /*204c0*/  ULDC UR4, c[0x0][0x248] ;  /* 0x0000920000047ab9 */ /* 0x000fe20000000800 */
[----:B------:R-:W-:Y:S01]  /*204d0*/  ISETP.LT.AND P1, PT, R18, UR6, !P1 ;  /* 0x0000000612007c0c */ /* 0x000fe2000cf21270 */
[----:B------:R1:W-:Y:S01]  /*204e0*/  @P2 STG.E.U8 desc[UR44][R4.64], R15 ;  /* 0x0000000f04002986 */ /* 0x0003e2000c10112c */
[----:B------:R-:W-:Y:S01]  /*204f0*/  PRMT R13, R69, 0x7772, RZ ;  /* 0x00007772450d7816 */ /* 0x000fe200000000ff */
[----:B------:R-:W-:Y:S01]  /*20500*/  IMAD.X R7, R14, 0x1, R0, P5 ;  /* 0x000000010e077824 */ /* 0x000fe200028e0600 */
[----:B------:R-:W-:Y:S01]  /*20510*/  ISETP.GE.AND P3, PT, R10, UR7, PT ;  /* 0x000000070a007c0c */ /* 0x000fe2000bf66270 */
[----:B------:R-:W-:Y:S01]  /*20520*/  ULDC UR7, c[0x0][0x228] ;  /* 0x00008a0000077ab9 */ /* 0x000fe20000000800 */
[CC--:B0-----:R-:W-:Y:S01]  /*20530*/  IADD3 R8, P2, R11.reuse, R3.reuse, RZ ;  /* 0x000000030b087210 */ /* 0x0c1fe20007f5e0ff */
[----:B------:R-:W-:Y:S01]  /*20540*/  VIADD R12, R11, UR4 ;  /* 0x000000040b0c7c36 */ /* 0x000fe20008000000 */
[----:B------:R-:W-:Y:S01]  /*20550*/  ULDC UR6, c[0x0][0x228] ;  /* 0x00008a0000067ab9 */ /* 0x000fe20000000800 */
[----:B------:R-:W-:Y:S01]  /*20560*/  VIADD R10, R16, 0x76 ;  /* 0x00000076100a7836 */ /* 0x000fe20000000000 */
[----:B------:R-:W-:Y:S01]  /*20570*/  ISETP.LT.AND P5, PT, R17, UR7, !P4 ;  /* 0x0000000711007c0c */ /* 0x000fe2000e7a1270 */
[----:B------:R0:W-:Y:S01]  /*20580*/  @P6 STG.E.U8 desc[UR44][R6.64], R13 ;  /* 0x0000000d06006986 */ /* 0x0001e2000c10112c */
[----:B------:R-:W-:Y:S01]  /*20590*/  IMAD.X R9, R14, 0x1, R25, P2 ;  /* 0x000000010e097824 */ /* 0x000fe200010e0619 */
[----:B------:R-:W-:Y:S01]  /*205a0*/  PRMT R69, R69, 0x7773, RZ ;  /* 0x0000777345457816 */ /* 0x000fe200000000ff */
[----:B------:R-:W-:Y:S01]  /*205b0*/  ULDC UR4, c[0x0][0x248] ;  /* 0x0000920000047ab9 */ /* 0x000fe20000000800 */
[----:B------:R-:W-:Y:S01]  /*205c0*/  SHF.R.S32.HI R20, RZ, 0x1f, R12 ;  /* 0x0000001fff147819 */ /* 0x000fe2000001140c */
[----:B------:R-:W-:Y:S01]  /*205d0*/  ULDC UR7, c[0x0][0x228] ;  /* 0x00008a0000077ab9 */ /* 0x000fe20000000800 */
[-C--:B-1----:R-:W-:Y:S01]  /*205e0*/  IADD3 R4, P6, R12, R2.reuse, RZ ;  /* 0x000000020c047210 */ /* 0x082fe20007fde0ff */
[----:B------:R-:W-:Y:S01]  /*205f0*/  ULDC UR8, c[0x0][0x228] ;  /* 0x00008a0000087ab9 */ /* 0x000fe20000000800 */
[----:B------:R-:W-:Y:S01]  /*20600*/  ISETP.GE.AND P2, PT, R10, UR5, PT ;  /* 0x000000050a007c0c */ /* 0x000fe2000bf46270 */
[----:B------:R-:W-:Y:S01]  /*20610*/  ULDC UR5, c[0x0][0x228] ;  /* 0x00008a0000057ab9 */ /* 0x000fe20000000800 */
[----:B0-----:R-:W-:Y:S01]  /*20620*/  VIADD R6, R16, 0x77 ;  /* 0x0000007710067836 */ /* 0x001fe20000000000 */
[----:B------:R-:W-:Y:S01]  /*20630*/  ISETP.LT.AND P4, PT, R18, UR5, !P4 ;  /* 0x0000000512007c0c */ /* 0x000fe2000e781270 */
[----:B------:R0:W-:Y:S01]  /*20640*/  @P1 STG.E.U8 desc[UR44][R8.64], R69 ;  /* 0x0000004508001986 */ /* 0x0001e2000c10112c */
[----:B------:R-:W-:Y:S01]  /*20650*/  IMAD.X R5, R20, 0x1, R0, P6 ;  /* 0x0000000114057824 */ /* 0x000fe200030e0600 */
[----:B------:R-:W-:Y:S01]  /*20660*/  PRMT R11, R70, 0x7770, RZ ;  /* 0x00007770460b7816 */ /* 0x000fe200000000ff */
[----:B------:R-:W-:Y:S01]  /*20670*/  VIADD R13, R12, UR4 ;  /* 0x000000040c0d7c36 */ /* 0x000fe20008000000 */
[----:B------:R-:W-:Y:S01]  /*20680*/  ISETP.GE.AND P1, PT, R6, UR11, PT ;  /* 0x0000000b06007c0c */ /* 0x000fe2000bf26270 */
[----:B------:R-:W-:Y:S01]  /*20690*/  VIADD R10, R16, 0x78 ;  /* 0x00000078100a7836 */ /* 0x000fe20000000000 */
[----:B------:R-:W-:Y:S01]  /*206a0*/  IADD3 R6, P6, R12, R3, RZ ;  /* 0x000000030c067210 */ /* 0x000fe20007fde0ff */
[----:B------:R1:W-:Y:S01]  /*206b0*/  @P5 STG.E.U8 desc[UR44][R4.64], R11 ;  /* 0x0000000b04005986 */ /* 0x0003e2000c10112c */
[----:B------:R-:W-:Y:S01]  /*206c0*/  SHF.R.S32.HI R12, RZ, 0x1f, R13 ;  /* 0x0000001fff0c7819 */ /* 0x000fe2000001140d */
[----:B------:R-:W-:Y:S01]  /*206d0*/  ULDC UR5, c[0x0][0x228] ;  /* 0x00008a0000057ab9 */ /* 0x000fe20000000800 */
[----:B------:R-:W-:Y:S01]  /*206e0*/  PRMT R21, R70, 0x7772, RZ ;  /* 0x0000777246157816 */ /* 0x000fe200000000ff */
[----:B------:R-:W-:Y:S01]  /*206f0*/  IMAD.X R7, R20, 0x1, R25, P6 ;  /* 0x0000000114077824 */ /* 0x000fe200030e0619 */
[----:B0-----:R-:W-:Y:S01]  /*20700*/  IADD3 R8, P6, R13, R2, RZ ;  /* 0x000000020d087210 */ /* 0x001fe20007fde0ff */
[----:B------:R-:W-:Y:S01]  /*20710*/  ULDC UR4, c[0x0][0x248] ;  /* 0x0000920000047ab9 */ /* 0x000fe20000000800 */
[----:B------:R-:W-:-:S02]  /*20720*/  ISETP.LT.AND P5, PT, R17, UR6, !P3 ;  /* 0x0000000611007c0c */ /* 0x000fc4000dfa1270 */
[----:B-1----:R-:W-:Y:S01]  /*20730*/  PRMT R5, R70, 0x7771, RZ ;  /* 0x0000777146057816 */ /* 0x002fe200000000ff */
[----:B------:R-:W-:Y:S01]  /*20740*/  IMAD.X R9, R12, 0x1, R0, P6 ;  /* 0x000000010c097824 */ /* 0x000fe200030e0600 */
[----:B------:R-:W-:Y:S01]  /*20750*/  ISETP.LT.AND P3, PT, R18, UR5, !P3 ;  /* 0x0000000512007c0c */ /* 0x000fe2000df61270 */
[C---:B------:R-:W-:Y:S01]  /*20760*/  VIADD R14, R13.reuse, UR4 ;  /* 0x000000040d0e7c36 */ /* 0x040fe20008000000 */
[----:B------:R-:W-:Y:S01]  /*20770*/  PRMT R15, R70, 0x7773, RZ ;  /* 0x00007773460f7816 */ /* 0x000fe200000000ff */
[----:B------:R-:W-:Y:S01]  /*20780*/  @P4 STG.E.U8 desc[UR44][R6.64], R5 ;  /* 0x0000000506004986 */ /* 0x000fe2000c10112c */
[----:B------:R-:W-:Y:S01]  /*20790*/  ISETP.GE.AND P4, PT, R10, UR9, PT ;  /* 0x000000090a007c0c */ /* 0x000fe2000bf86270 */
[----:B------:R-:W-:Y:S01]  /*207a0*/  ULDC UR5, c[0x0][0x228] ;  /* 0x00008a0000057ab9 */ /* 0x000fe20000000800 */
[----:B------:R-:W-:Y:S01]  /*207b0*/  IADD3 R10, P6, R13, R3, RZ ;  /* 0x000000030d0a7210 */ /* 0x000fe20007fde0ff */
[----:B------:R-:W0:Y:S01]  /*207c0*/  LDS.128 R4, [R19] ;  /* 0x0000000013047984 */ /* 0x000e220000000c00 */
[----:B------:R-:W-:Y:S01]  /*207d0*/  ULDC UR4, c[0x0][0x248] ;  /* 0x0000920000047ab9 */ /* 0x000fe20000000800 */
[----:B------:R-:W-:Y:S01]  /*207e0*/  PRMT R27, R71, 0x7770, RZ ;  /* 0x00007770471b7816 */ /* 0x000fe200000000ff */
[----:B------:R-:W-:Y:S01]  /*207f0*/  ULDC UR6, c[0x0][0x228] ;  /* 0x00008a0000067ab9 */ /* 0x000fe20000000800 */
[----:B------:R-:W-:Y:S01]  /*20800*/  IMAD.X R11, R12, 0x1, R25, P6 ;  /* 0x000000010c0b7824 */ /* 0x000fe200030e0619 */
[----:B------:R1:W-:Y:S01]  /*20810*/  @P5 STG.E.U8 desc[UR44][R8.64], R21 ;  /* 0x0000001508005986 */ /* 0x0003e2000c10112c */
[----:B------:R-:W-:Y:S01]  /*20820*/  ISETP.LT.AND P5, PT, R17, UR5, !P2 ;  /* 0x0000000511007c0c */ /* 0x000fe2000d7a1270 */
[----:B------:R-:W-:Y:S01]  /*20830*/  ULDC UR5, c[0x0][0x228] ;  /* 0x00008a0000057ab9 */ /* 0x000fe20000000800 */
[----:B------:R-:W-:Y:S01]  /*20840*/  SHF.R.S32.HI R20, RZ, 0x1f, R14 ;  /* 0x0000001fff147819 */ /* 0x000fe2000001140e */
[----:B------:R2:W-:Y:S01]  /*20850*/  @P3 STG.E.U8 desc[UR44][R10.64], R15 ;  /* 0x0000000f0a003986 */ /* 0x0005e2000c10112c */
[----:B------:R-:W-:-:S02]  /*20860*/  IADD3 R12, P3, R14, R2, RZ ;  /* 0x000000020e0c7210 */ /* 0x000fc40007f7e0ff */
[----:B------:R-:W-:Y:S01]  /*20870*/  ISETP.LT.AND P2, PT, R18, UR5, !P2 ;  /* 0x0000000512007c0c */ /* 0x000fe2000d741270 */
[----:B------:R-:W-:Y:S02]  /*20880*/  ULDC UR5, c[0x0][0x228] ;  /* 0x00008a0000057ab9 */ /* 0x000fe40000000800 */
[----:B------:R-:W-:Y:S01]  /*20890*/  IMAD.X R13, R20, 0x1, R0, P3 ;  /* 0x00000001140d7824 */ /* 0x000fe200018e0600 */
[C---:B-1----:R-:W-:Y:S02]  /*208a0*/  IADD3 R8, P3, R14.reuse, R3, RZ ;  /* 0x000000030e087210 */ /* 0x042fe40007f7e0ff */
[----:B------:R-:W-:Y:S01]  /*208b0*/  ISETP.LT.AND P6, PT, R17, UR6, !P1 ;  /* 0x0000000611007c0c */ /* 0x000fe2000cfc1270 */
[----:B--2---:R-:W-:Y:S01]  /*208c0*/  VIADD R15, R14, UR4 ;  /* 0x000000040e0f7c36 */ /* 0x004fe20008000000 */
[----:B------:R1:W-:Y:S01]  /*208d0*/  @P5 STG.E.U8 desc[UR44][R12.64], R27 ;  /* 0x0000001b0c005986 */ /* 0x0003e2000c10112c */
[----:B------:R-:W-:Y:S01]  /*208e0*/  IMAD.X R9, R20, 0x1, R25, P3 ;  /* 0x0000000114097824 */ /* 0x000fe200018e0619 */
[----:B------:R-:W-:Y:S01]  /*208f0*/  PRMT R23, R71, 0x7771, RZ ;  /* 0x0000777147177816 */ /* 0x000fe200000000ff */
[----:B------:R-:W-:Y:S01]  /*20900*/  ULDC UR4, c[0x0][0x248] ;  /* 0x0000920000047ab9 */ /* 0x000fe20000000800 */
[----:B------:R-:W-:Y:S01]  /*20910*/  SHF.R.S32.HI R22, RZ, 0x1f, R15 ;  /* 0x0000001fff167819 */ /* 0x000fe2000001140f */
[----:B------:R-:W-:Y:S01]  /*20920*/  ULDC UR6, c[0x0][0x228] ;  /* 0x00008a0000067ab9 */ /* 0x000fe20000000800 */
[----:B------:R-:W-:-:S02]  /*20930*/  IADD3 R10, P5, R15, R2, RZ ;  /* 0x000000020f0a7210 */ /* 0x000fc40007fbe0ff */
[----:B------:R-:W-:Y:S01]  /*20940*/  ISETP.LT.AND P1, PT, R18, UR5, !P1 ;  /* 0x0000000512007c0c */ /* 0x000fe2000cf21270 */
[----:B------:R2:W-:Y:S01]  /*20950*/  @P2 STG.E.U8 desc[UR44][R8.64], R23 ;  /* 0x0000001708002986 */ /* 0x0005e2000c10112c */
[----:B------:R-:W-:Y:S01]  /*20960*/  PRMT R21, R71, 0x7772, RZ ;  /* 0x0000777247157816 */ /* 0x000fe200000000ff */
[--C-:B------:R-:W-:Y:S01]  /*20970*/  IMAD.X R11, R22, 0x1, R0.reuse, P5 ;  /* 0x00000001160b7824 */ /* 0x100fe200028e0600 */
[CC--:B-1----:R-:W-:Y:S01]  /*20980*/  IADD3 R12, P2, R15.reuse, R3.reuse, RZ ;  /* 0x000000030f0c7210 */ /* 0x0c2fe20007f5e0ff */
[----:B------:R-:W-:Y:S02]  /*20990*/  VIADD R14, R16, 0x79 ;  /* 0x00000079100e7836 */ /* 0x000fe40000000000 */
[----:B------:R-:W-:Y:S01]  /*209a0*/  VIADD R19, R15, UR4 ;  /* 0x000000040f137c36 */ /* 0x000fe20008000000 */
[----:B------:R-:W-:Y:S01]  /*209b0*/  ISETP.LT.AND P5, PT, R17, UR6, !P4 ;  /* 0x0000000611007c0c */ /* 0x000fe2000e7a1270 */
[----:B------:R1:W-:Y:S01]  /*209c0*/  @P6 STG.E.U8 desc[UR44][R10.64], R21 ;  /* 0x000000150a006986 */ /* 0x0003e2000c10112c */
[----:B------:R-:W-:Y:S01]  /*209d0*/  IMAD.X R13, R22, 0x1, R25, P2 ;  /* 0x00000001160d7824 */ /* 0x000fe200010e0619 */
[----:B------:R-:W-:Y:S01]  /*209e0*/  PRMT R71, R71, 0x7773, RZ ;  /* 0x0000777347477816 */ /* 0x000fe200000000ff */
[----:B------:R-:W-:Y:S01]  /*209f0*/  ULDC UR5, c[0x0][0x228] ;  /* 0x00008a0000057ab9 */ /* 0x000fe20000000800 */
[----:B------:R-:W-:Y:S01]  /*20a00*/  ISETP.GE.AND P3, PT, R14, UR15, PT ;  /* 0x0000000f0e007c0c */ /* 0x000fe2000bf66270 */
[C---:B------:R-:W-:Y:S01]  /*20a10*/  VIADD R14, R16.reuse, 0x7a ;  /* 0x0000007a100e7836 */ /* 0x040fe20000000000 */
[----:B------:R-:W-:Y:S01]  /*20a20*/  SHF.R.S32.HI R20, RZ, 0x1f, R19 ;  /* 0x0000001fff147819 */ /* 0x000fe20000011413 */
[----:B------:R-:W-:Y:S01]  /*20a30*/  ULDC UR4, c[0x0][0x248] ;  /* 0x0000920000047ab9 */ /* 0x000fe20000000800 */
[C---:B--2---:R-:W-:Y:S01]  /*20a40*/  IADD3 R8, P6, R19.reuse, R2, RZ ;  /* 0x0000000213087210 */ /* 0x044fe20007fde0ff */
[----:B------:R-:W-:Y:S01]  /*20a50*/  ULDC UR6, c[0x0][0x228] ;  /* 0x00008a0000067ab9 */ /* 0x000fe20000000800 */
[----:B-1----:R-:W-:Y:S01]  /*20a60*/  VIADD R10, R16, 0x7b ;  /* 0x0000007b100a7836 */ /* 0x002fe20000000000 */
[----:B------:R-:W-:Y:S01]  /*20a70*/  ISETP.LT.AND P4, PT, R18, UR5, !P4 ;  /* 0x0000000512007c0c */ /* 0x000fe2000e781270 */
[----:B------:R1:W-:Y:S01]  /*20a80*/  @P1 STG.E.U8 desc[UR44][R12.64], R71 ;  /* 0x000000470c001986 */ /* 0x0003e2000c10112c */
[----:B------:R-:W-:Y:S01]  /*20a90*/  IMAD.X R9, R20, 0x1, R0, P6 ;  /* 0x0000000114097824 */ /* 0x000fe200030e0600 */
[----:B------:R-:W-:Y:S01]  /*20aa0*/  ISETP.GE.AND P2, PT, R14, UR13, PT ;  /* 0x0000000d0e007c0c */ /* 0x000fe2000bf46270 */
[----:B------:R-:W-:Y:S01]  /*20ab0*/  ULDC UR5, c[0x0][0x228] ;  /* 0x00008a0000057ab9 */ /* 0x000fe20000000800 */
[----:B------:R-:W-:Y:S01]  /*20ac0*/  ISETP.GE.AND P1, PT, R10, UR19, PT ;  /* 0x000000130a007c0c */ /* 0x000fe2000bf26270 */
[C---:B------:R-:W-:Y:S01]  /*20ad0*/  VIADD R14, R19.reuse, UR4 ;  /* 0x00000004130e7c36 */ /* 0x040fe20008000000 */
[----:B0-----:R-:W-:Y:S01]  /*20ae0*/  PRMT R15, R4, 0x7770, RZ ;  /* 0x00007770040f7816 */ /* 0x001fe200000000ff */
[----:B------:R-:W-:Y:S01]  /*20af0*/  ULDC UR4, c[0x0][0x248] ;  /* 0x0000920000047ab9 */ /* 0x000fe20000000800 */
[----:B------:R-:W-:-:S02]  /*20b00*/  IADD3 R10, P6, R19, R3, RZ ;  /* 0x00000003130a7210 */ /* 0x000fc40007fde0ff */
[----:B------:R-:W-:Y:S01]  /*20b10*/  PRMT R21, R4, 0x7771, RZ ;  /* 0x0000777104157816 */ /* 0x000fe200000000ff */
[----:B------:R0:W-:Y:S01]  /*20b20*/  @P5 STG.E.U8 desc[UR44][R8.64], R15 ;  /* 0x0000000f08005986 */ /* 0x0001e2000c10112c */
[----:B------:R-:W-:Y:S01]  /*20b30*/  ISETP.LT.AND P5, PT, R17, UR6, !P3 ;  /* 0x0000000611007c0c */ /* 0x000fe2000dfa1270 */
[----:B------:R-:W-:Y:S01]  /*20b40*/  IMAD.X R11, R20, 0x1, R25, P6 ;  /* 0x00000001140b7824 */ /* 0x000fe200030e0619 */
[----:B-1----:R-:W-:Y:S01]  /*20b50*/  SHF.R.S32.HI R13, RZ, 0x1f, R14 ;  /* 0x0000001fff0d7819 */ /* 0x002fe2000001140e */
[----:B------:R-:W-:Y:S01]  /*20b60*/  VIADD R12, R16, 0x7c ;  /* 0x0000007c100c7836 */ /* 0x000fe20000000000 */
[----:B------:R-:W-:Y:S01]  /*20b70*/  ISETP.LT.AND P3, PT, R18, UR5, !P3 ;  /* 0x0000000512007c0c */ /* 0x000fe2000df61270 */
[----:B------:R-:W-:Y:S01]  /*20b80*/  ULDC UR5, c[0x0][0x228] ;  /* 0x00008a0000057ab9 */ /* 0x000fe20000000800 */
[----:B------:R1:W-:Y:S01]  /*20b90*/  @P4 STG.E.U8 desc[UR44][R10.64], R21 ;  /* 0x000000150a004986 */ /* 0x0003e2000c10112c */
[----:B------:R-:W-:Y:S01]  /*20ba0*/  PRMT R19, R4, 0x7773, RZ ;  /* 0x0000777304137816 */ /* 0x000fe200000000ff */
[----:B------:R-:W-:Y:S01]  /*20bb0*/  ULDC UR6, c[0x0][0x228] ;  /* 0x00008a0000067ab9 */ /* 0x000fe20000000800 */
[----:B0-----:R-:W-:-:S02]  /*20bc0*/  IADD3 R8, P6, R14, R2, RZ ;  /* 0x000000020e087210 */ /* 0x001fc40007fde0ff */
[----:B------:R-:W-:-:S03]  /*20bd0*/  ISETP.GE.AND P4, PT, R12, UR17, PT ;  /* 0x000000110c007c0c */ /* 0x000fc6000bf86270 */
[C---:B------:R-:W-:Y:S01]  /*20be0*/  IMAD.X R9, R13.reuse, 0x1, R0, P6 ;  /* 0x000000010d097824 */ /* 0x040fe200030e0600 */
[----:B------:R-:W-:Y:S02]  /*20bf0*/  IADD3 R12, P6, R14, R3, RZ ;  /* 0x000000030e0c7210 */ /* 0x000fe40007fde0ff */
[----:B------:R-:W-:Y:S01]  /*20c00*/  PRMT R15, R4, 0x7772, RZ ;  /* 0x00007772040f7816 */ /* 0x000fe200000000ff */
[----:B------:R-:W-:Y:S01]  /*20c10*/  VIADD R14, R14, UR4 ;  /* 0x000000040e0e7c36 */ /* 0x000fe20008000000 */
[----:B------:R-:W-:Y:S01]  /*20c20*/  ULDC UR4, c[0x0][0x248] ;  /* 0x0000920000047ab9 */ /* 0x000fe20000000800 */
[----:B------:R-:W-:Y:S02]  /*20c30*/  IMAD.X R13, R13, 0x1, R25, P6 ;  /* 0x000000010d0d7824 */ /* 0x000fe400030e0619 */
[----:B------:R0:W-:Y:S01]  /*20c40*/  @P5 STG.E.U8 desc[UR44][R8.64], R15 ;  /* 0x0000000f08005986 */ /* 0x0001e2000c10112c */
[----:B------:R-:W-:Y:S01]  /*20c50*/  ISETP.LT.AND P5, PT, R17, UR5, !P2 ;  /* 0x0000000511007c0c */ /* 0x000fe2000d7a1270 */
[----:B------:R-:W-:Y:S01]  /*20c60*/  ULDC UR5, c[0x0][0x228] ;  /* 0x00008a0000057ab9 */ /* 0x000fe20000000800 */
[----:B------:R-:W-:Y:S01]  /*20c70*/  SHF.R.S32.HI R20, RZ, 0x1f, R14 ;  /* 0x0000001fff147819 */ /* 0x000fe2000001140e */
[----:B------:R2:W-:Y:S01]  /*20c80*/  @P3 STG.E.U8 desc[UR44][R12.64], R19 ;  /* 0x000000130c003986 */ /* 0x0005e2000c10112c */
[----:B-1----:R-:W-:-:S02]  /*20c90*/  IADD3 R10, P3, R14, R2, RZ ;  /* 0x000000020e0a7210 */ /* 0x002fc40007f7e0ff */
[----:B------:R-:W-:-:S03]  /*20ca0*/  PRMT R23, R5, 0x7770, RZ ;  /* 0x0000777005177816 */ /* 0x000fc600000000ff */
[--C-:B------:R-:W-:Y:S01]  /*20cb0*/  IMAD.X R11, R20, 0x1, R0.reuse, P3 ;  /* 0x00000001140b7824 */ /* 0x100fe200018e0600 */
[----:B------:R-:W-:Y:S01]  /*20cc0*/  ISETP.LT.AND P3, PT, R18, UR5, !P2 ;  /* 0x0000000512007c0c */ /* 0x000fe2000d761270 */
[C---:B0-----:R-:W-:Y:S01]  /*20cd0*/  VIADD R15, R14.reuse, UR4 ;  /* 0x000000040e0f7c36 */ /* 0x041fe20008000000 */
[----:B------:R-:W-:Y:S01]  /*20ce0*/  ISETP.LT.AND P6, PT, R17, UR6, !P1 ;  /* 0x0000000611007c0c */ /* 0x000fe2000cfc1270 */
[----:B------:R-:W-:Y:S01]  /*20cf0*/  ULDC UR4, c[0x0][0x248] ;  /* 0x0000920000047ab9 */ /* 0x000fe20000000800 */
[-C--:B------:R-:W-:Y:S01]  /*20d00*/  IADD3 R8, P2, R14, R3.reuse, RZ ;  /* 0x000000030e087210 */ /* 0x080fe20007f5e0ff */
[----:B------:R0:W-:Y:S01]  /*20d10*/  @P5 STG.E.U8 desc[UR44][R10.64], R23 ;  /* 0x000000170a005986 */ /* 0x0001e2000c10112c */
[----:B------:R-:W-:Y:S01]  /*20d20*/  SHF.R.S32.HI R22, RZ, 0x1f, R15 ;  /* 0x0000001fff167819 */ /* 0x000fe2000001140f */
[----:B------:R-:W-:Y:S01]  /*20d30*/  ULDC UR5, c[0x0][0x228] ;  /* 0x00008a0000057ab9 */ /* 0x000fe20000000800 */
[----:B--2---:R-:W-:Y:S01]  /*20d40*/  IADD3 R12, P5, R15, R2, RZ ;  /* 0x000000020f0c7210 */ /* 0x004fe20007fbe0ff */
[----:B------:R-:W-:Y:S01]  /*20d50*/  IMAD.X R9, R20, 0x1, R25, P2 ;  /* 0x0000000114097824 */ /* 0x000fe200010e0619 */
[----:B------:R-:W-:Y:S01]  /*20d60*/  PRMT R21, R5, 0x7771, RZ ;  /* 0x0000777105157816 */ /* 0x000fe200000000ff */
[----:B------:R-:W-:Y:S01]  /*20d70*/  VIADD R14, R15, UR4 ;  /* 0x000000040f0e7c36 */ /* 0x000fe20008000000 */
[----:B------:R-:W-:Y:S01]  /*20d80*/  PRMT R19, R5, 0x7772, RZ ;  /* 0x0000777205137816 */ /* 0x000fe200000000ff */
[----:B------:R-:W-:Y:S01]  /*20d90*/  IMAD.X R13, R22, 0x1, R0, P5 ;  /* 0x00000001160d7824 */ /* 0x000fe200028e0600 */
[----:B------:R-:W-:Y:S01]  /*20da0*/  ISETP.LT.AND P1, PT, R18, UR5, !P1 ;  /* 0x0000000512007c0c */ /* 0x000fe2000cf21270 */
[----:B------:R1:W-:Y:S01]  /*20db0*/  @P3 STG.E.U8 desc[UR44][R8.64], R21 ;  /* 0x0000001508003986 */ /* 0x0003e2000c10112c */
[----:B------:R-:W-:Y:S01]  /*20dc0*/  VIADD R4, R16, 0x7d ;  /* 0x0000007d10047836 */ /* 0x000fe20000000000 */
[----:B------:R-:W-:Y:S01]  /*20dd0*/  ULDC UR6, c[0x0][0x228] ;  /* 0x00008a0000067ab9 */ /* 0x000fe20000000800 */
[----:B------:R-:W-:Y:S01]  /*20de0*/  SHF.R.S32.HI R20, RZ, 0x1f, R14 ;  /* 0x0000001fff147819 */ /* 0x000fe2000001140e */
[----:B------:R2:W-:Y:S01]  /*20df0*/  @P6 STG.E.U8 desc[UR44][R12.64], R19 ;  /* 0x000000130c006986 */ /* 0x0005e2000c10112c */
[----:B------:R-:W-:Y:S01]  /*20e00*/  ISETP.LT.AND P5, PT, R17, UR6, !P4 ;  /* 0x0000000611007c0c */ /* 0x000fe2000e7a1270 */
[----:B------:R-:W-:Y:S01]  /*20e10*/  ULDC UR4, c[0x0][0x248] ;  /* 0x0000920000047ab9 */ /* 0x000fe20000000800 */
[----:B0-----:R-:W-:Y:S01]  /*20e20*/  IADD3 R10, P6, R15, R3, RZ ;  /* 0x000000030f0a7210 */ /* 0x001fe20007fde0ff */
[----:B------:R-:W-:Y:S01]  /*20e30*/  ULDC UR5, c[0x0][0x248] ;  /* 0x0000920000057ab9 */ /* 0x000fe20000000800 */
[----:B------:R-:W-:-:S02]  /*20e40*/  ISETP.LT.AND P4, PT, R18, UR7, !P4 ;  /* 0x0000000712007c0c */ /* 0x000fc4000e781270 */
[-C--:B-1----:R-:W-:Y:S02]  /*20e50*/  IADD3 R8, P3, R14, R2.reuse, RZ ;  /* 0x000000020e087210 */ /* 0x082fe40007f7e0ff */
[----:B------:R-:W-:Y:S01]  /*20e60*/  ISETP.GE.AND P2, PT, R4, UR23, PT ;  /* 0x0000001704007c0c */ /* 0x000fe2000bf46270 */
[--C-:B------:R-:W-:Y:S01]  /*20e70*/  IMAD.X R11, R22, 0x1, R25.reuse, P6 ;  /* 0x00000001160b7824 */ /* 0x100fe200030e0619 */
[----:B--2---:R-:W-:Y:S01]  /*20e80*/  PRMT R19, R5, 0x7773, RZ ;  /* 0x0000777305137816 */ /* 0x004fe200000000ff */
[----:B------:R-:W-:Y:S01]  /*20e90*/  IMAD.X R9, R20, 0x1, R0, P3 ;  /* 0x0000000114097824 */ /* 0x000fe200018e0600 */
[----:B------:R-:W-:Y:S01]  /*20ea0*/  IADD3 R4, P3, R14, R3, RZ ;  /* 0x000000030e047210 */ /* 0x000fe20007f7e0ff */
[----:B------:R-:W-:Y:S01]  /*20eb0*/  VIADD R16, R16, 0x7e ;  /* 0x0000007e10107836 */ /* 0x000fe20000000000 */
[----:B------:R-:W-:Y:S01]  /*20ec0*/  PRMT R15, R6, 0x7770, RZ ;  /* 0x00007770060f7816 */ /* 0x000fe200000000ff */
[----:B------:R-:W-:Y:S01]  /*20ed0*/  VIADD R14, R14, UR4 ;  /* 0x000000040e0e7c36 */ /* 0x000fe20008000000 */
[----:B------:R-:W-:Y:S01]  /*20ee0*/  PRMT R13, R6, 0x7771, RZ ;  /* 0x00007771060d7816 */ /* 0x000fe200000000ff */
[----:B------:R-:W-:Y:S01]  /*20ef0*/  IMAD.X R5, R20, 0x1, R25, P3 ;  /* 0x0000000114057824 */ /* 0x000fe200018e0619 */
[----:B------:R0:W-:Y:S01]  /*20f00*/  @P1 STG.E.U8 desc[UR44][R10.64], R19 ;  /* 0x000000130a001986 */ /* 0x0001e2000c10112c */
[----:B------:R-:W-:Y:S01]  /*20f10*/  ULDC UR4, c[0x0][0x248] ;  /* 0x0000920000047ab9 */ /* 0x000fe20000000800 */
[----:B------:R-:W-:Y:S01]  /*20f20*/  ISETP.GE.AND P6, PT, R16, UR21, PT ;  /* 0x0000001510007c0c */ /* 0x000fe2000bfc6270 */
[C---:B------:R-:W-:Y:S01]  /*20f30*/  VIADD R16, R14.reuse, UR4 ;  /* 0x000000040e107c36 */ /* 0x040fe20008000000 */
[----:B------:R-:W-:Y:S01]  /*20f40*/  SHF.R.S32.HI R12, RZ, 0x1f, R14 ;  /* 0x0000001fff0c7819 */ /* 0x000fe2000001140e */
[----:B------:R1:W-:Y:S01]  /*20f50*/  @P5 STG.E.U8 desc[UR44][R8.64], R15 ;  /* 0x0000000f08005986 */ /* 0x0003e2000c10112c */
[----:B------:R-:W-:Y:S01]  /*20f60*/  ULDC UR6, c[0x0][0x228] ;  /* 0x00008a0000067ab9 */ /* 0x000fe20000000800 */
[----:B------:R-:W-:Y:S01]  /*20f70*/  ULDC UR4, c[0x0][0x228] ;  /* 0x00008a0000047ab9 */ /* 0x000fe20000000800 */
[----:B------:R-:W-:Y:S01]  /*20f80*/  ULDC UR7, c[0x0][0x228] ;  /* 0x00008a0000077ab9 */ /* 0x000fe20000000800 */
[----:B------:R2:W-:Y:S01]  /*20f90*/  @P4 STG.E.U8 desc[UR44][R4.64], R13 ;  /* 0x0000000d04004986 */ /* 0x0005e2000c10112c */
[----:B0-----:R-:W-:-:S02]  /*20fa0*/  IADD3 R10, P3, R14, R2, RZ ;  /* 0x000000020e0a7210 */ /* 0x001fc40007f7e0ff */
[----:B------:R-:W-:-:S03]  /*20fb0*/  SHF.R.S32.HI R19, RZ, 0x1f, R16 ;  /* 0x0000001fff137819 */ /* 0x000fc60000011410 */
[--C-:B------:R-:W-:Y:S01]  /*20fc0*/  IMAD.X R11, R12, 0x1, R0.reuse, P3 ;  /* 0x000000010c0b7824 */ /* 0x100fe200018e0600 */
[-C--:B-1----:R-:W-:Y:S02]  /*20fd0*/  IADD3 R8, P3, R16, R2.reuse, RZ ;  /* 0x0000000210087210 */ /* 0x082fe40007f7e0ff */
[----:B--2---:R-:W-:Y:S01]  /*20fe0*/  IADD3 R4, P4, R14, R3, RZ ;  /* 0x000000030e047210 */ /* 0x004fe20007f9e0ff */
[----:B------:R-:W-:Y:S01]  /*20ff0*/  VIADD R14, R16, UR5 ;  /* 0x00000005100e7c36 */ /* 0x000fe20008000000 */
[----:B------:R-:W-:Y:S01]  /*21000*/  ISETP.LT.AND P5, PT, R17, UR6, !P2 ;  /* 0x0000000611007c0c */ /* 0x000fe2000d7a1270 */
[----:B------:R-:W-:Y:S02]  /*21010*/  IMAD.X R9, R19, 0x1, R0, P3 ;  /* 0x0000000113097824 */ /* 0x000fe400018e0600 */
[----:B------:R-:W-:Y:S01]  /*21020*/  IMAD.X R5, R12, 0x1, R25, P4 ;  /* 0x000000010c057824 */ /* 0x000fe200020e0619 */
[----:B------:R-:W-:Y:S01]  /*21030*/  IADD3 R12, P4, R14, R2, RZ ;  /* 0x000000020e0c7210 */ /* 0x000fe20007f9e0ff */
[----:B------:R-:W-:Y:S01]  /*21040*/  ULDC UR5, c[0x0][0x228] ;  /* 0x00008a0000057ab9 */ /* 0x000fe20000000800 */
[----:B------:R-:W-:-:S02]  /*21050*/  SHF.R.S32.HI R2, RZ, 0x1f, R14 ;  /* 0x0000001fff027819 */ /* 0x000fc4000001140e */
[-C--:B------:R-:W-:Y:S02]  /*21060*/  IADD3 R14, P3, R14, R3.reuse, RZ ;  /* 0x000000030e0e7210 */ /* 0x080fe40007f7e0ff */
[----:B------:R-:W-:Y:S01]  /*21070*/  ISETP.LT.AND P2, PT, R18, UR4, !P2 ;  /* 0x0000000412007c0c */ /* 0x000fe2000d741270 */
[C---:B------:R-:W-:Y:S01]  /*21080*/  IMAD.X R13, R2.reuse, 0x1, R0, P4 ;  /* 0x00000001020d7824 */ /* 0x040fe200020e0600 */
[----:B------:R-:W-:Y:S01]  /*21090*/  ULDC UR4, c[0x0][0x228] ;  /* 0x00008a0000047ab9 */ /* 0x000fe20000000800 */
[----:B------:R-:W-:Y:S01]  /*210a0*/  IMAD.X R15, R2, 0x1, R25, P3 ;  /* 0x00000001020f7824 */ /* 0x000fe200018e0619 */
[----:B------:R-:W-:Y:S02]  /*210b0*/  ISETP.LT.AND P4, PT, R17, UR7, !P6 ;  /* 0x0000000711007c0c */ /* 0x000fe4000f781270 */
[----:B------:R-:W-:Y:S02]  /*210c0*/  IADD3 R2, P3, R16, R3, RZ ;  /* 0x0000000310027210 */ /* 0x000fe40007f7e0ff */
[----:B------:R-:W-:-:S02]  /*210d0*/  ISETP.LT.AND P6, PT, R18, UR4, !P6 ;  /* 0x0000000412007c0c */ /* 0x000fc4000f7c1270 */
[----:B------:R-:W-:Y:S02]  /*210e0*/  ISETP.LT.AND P1, PT, R17, UR8, !P0 ;  /* 0x0000000811007c0c */ /* 0x000fe4000c721270 */
[----:B------:R-:W-:Y:S01]  /*210f0*/  ISETP.LT.AND P0, PT, R18, UR5, !P0 ;  /* 0x0000000512007c0c */ /* 0x000fe2000c701270 */
[----:B------:R-:W-:Y:S01]  /*21100*/  IMAD.X R3, R19, 0x1, R25, P3 ;  /* 0x0000000113037824 */ /* 0x000fe200018e0619 */
[C---:B------:R-:W-:Y:S02]  /*21110*/  PRMT R25, R6.reuse, 0x7772, RZ ;  /* 0x0000777206197816 */ /* 0x040fe400000000ff */
[----:B------:R-:W-:Y:S02]  /*21120*/  PRMT R23, R6, 0x7773, RZ ;  /* 0x0000777306177816 */ /* 0x000fe400000000ff */
[C---:B------:R-:W-:Y:S02]  /*21130*/  PRMT R17, R7.reuse, 0x7773, RZ ;  /* 0x0000777307117816 */ /* 0x040fe400000000ff */
[----:B------:R-:W-:-:S02]  /*21140*/  PRMT R19, R7, 0x7772, RZ ;  /* 0x0000777207137816 */ /* 0x000fc400000000ff */
[C---:B------:R-:W-:Y:S02]  /*21150*/  PRMT R21, R7.reuse, 0x7771, RZ ;  /* 0x0000777107157816 */ /* 0x040fe400000000ff */
[----:B------:R-:W-:Y:S01]  /*21160*/  PRMT R7, R7, 0x7770, RZ ;  /* 0x0000777007077816 */ /* 0x000fe200000000ff */
[----:B------:R0:W-:Y:S04]  /*21170*/  @P5 STG.E.U8 desc[UR44][R10.64], R25 ;  /* 0x000000190a005986 */ /* 0x0001e8000c10112c */
[----:B------:R0:W-:Y:S04]  /*21180*/  @P2 STG.E.U8 desc[UR44][R4.64], R23 ;  /* 0x0000001704002986 */ /* 0x0001e8000c10112c */
[----:B------:R0:W-:Y:S04]  /*21190*/  @P4 STG.E.U8 desc[UR44][R8.64], R7 ;  /* 0x0000000708004986 */ /* 0x0001e8000c10112c */
[----:B------:R0:W-:Y:S04]  /*211a0*/  @P6 STG.E.U8 desc[UR44][R2.64], R21 ;  /* 0x0000001502006986 */ /* 0x0001e8000c10112c */
[----:B------:R0:W-:Y:S01]  /*211b0*/  @P1 STG.E.U8 desc[UR44][R12.64], R19 ;  /* 0x000000130c001986 */ /* 0x0001e2000c10112c */
[----:B------:R-:W-:Y:S05]  /*211c0*/  @!P0 EXIT ;  /* 0x000000000000894d */ /* 0x000fea0003800000 */
[----:B------:R-:W-:Y:S01]  /*211d0*/  STG.E.U8 desc[UR44][R14.64], R17 ;  /* 0x000000110e007986 */ /* 0x000fe2000c10112c */
[----:B------:R-:W-:Y:S05]  /*211e0*/  EXIT ;  /* 0x000000000000794d */ /* 0x000fea0003800000 */
.L_x_3:
[----:B------:R-:W-:-:S00]  /*211f0*/  BRA `(.L_x_3) ;  /* 0xfffffffc00fc7947 */ /* 0x000fc0000383ffff */
[----:B------:R-:W-:-:S00]  /*21200*/  NOP ;  /* 0x0000000000007918 */ /* 0x000fc00000000000 */
[----:B------:R-:W-:-:S00]  /*21210*/  NOP ;  /* 0x0000000000007918 */ /* 0x000fc00000000000 */
[----:B------:R-:W-:-:S00]  /*21220*/  NOP ;  /* 0x0000000000007918 */ /* 0x000fc00000000000 */
[----:B------:R-:W-:-:S00]  /*21230*/  NOP ;  /* 0x0000000000007918 */ /* 0x000fc00000000000 */
[----:B------:R-:W-:-:S00]  /*21240*/  NOP ;  /* 0x0000000000007918 */ /* 0x000fc00000000000 */
[----:B------:R-:W-:-:S00]  /*21250*/  NOP ;  /* 0x0000000000007918 */ /* 0x000fc00000000000 */
[----:B------:R-:W-:-:S00]  /*21260*/  NOP ;  /* 0x0000000000007918 */ /* 0x000fc00000000000 */
[----:B------:R-:W-:-:S00]  /*21270*/  NOP ;  /* 0x0000000000007918 */ /* 0x000fc00000000000 */
.L_x_4:


//--------------------- .nv.shared.matmul_kernel  --------------------------
	.section	.nv.shared.matmul_kernel,"aw",@nobits
	.sectionflags	@""
	.align	16
	.zero		1024


//--------------------- .nv.shared.reserved.0     --------------------------
	.section	.nv.shared.reserved.0,"aw",@nobits
	.weak		__nv_reservedSMEM_offset_0_alias
	.size		__nv_reservedSMEM_offset_0_alias, 0, 0
	.other		__nv_reservedSMEM_offset_0_alias,@"STO_CUDA_RESERVED_SHARED STV_DEFAULT"
__nv_reservedSMEM_offset_0_alias:
	.zero		0


//--------------------- .nv.constant0.matmul_kernel --------------------------
	.section	.nv.constant0.matmul_kernel,"a",@progbits
	.sectionflags	@""
	.align	4
.nv.constant0.matmul_kernel:
	.zero		608


//--------------------- SYMBOLS --------------------------

	.type		.nv.reservedSmem.offset0,@object
	.size		.nv.reservedSmem.offset0,0x4
